	.target	sm_100a

	.elftype	@"ET_EXEC"


//--------------------- .note.nv.tkinfo           --------------------------
	.section	.note.nv.tkinfo,"",@"SHT_NOTE"
	.sectionflags	@"SHF_NOTE_NV_TKINFO"
	.tkinfo
        /*0018*/ 	.word	0x00000002
        /*0030*/ 	.string	""
        /*0030*/ 	.string	"ptxas"
        /*0030*/ 	.string	"Cuda compilation tools, release 13.0, V13.0.88"
        /*0030*/ 	.string	"Build cuda_13.0.r13.0/compiler.36424714_0"
        /*0030*/ 	.string	"-arch sm_100a -m 64 "



//--------------------- .note.nv.cuinfo           --------------------------
	.section	.note.nv.cuinfo,"",@"SHT_NOTE"
	.sectionflags	@"SHF_NOTE_NV_CUINFO"
        /*0018*/ 	.short	0x0002
        /*001a*/ 	.short	0x0064
        /*001c*/ 	.short	0x0082
	.zero		2


//--------------------- .nv.info                  --------------------------
	.section	.nv.info,"",@"SHT_CUDA_INFO"
	.align	4


	//----- nvinfo : EIATTR_REGCOUNT
	.align		4
        /*0000*/ 	.byte	0x04, 0x2f
        /*0002*/ 	.short	(.L_19 - .L_18)
	.align		4
.L_18:
        /*0004*/ 	.word	index@(_ZN7cutlass13device_kernelINS_4gemm6kernel13GemmUniversalIN4cute5tupleIJiiiiEEENS1_10collective13CollectiveMmaINS1_35MainloopSm100TmaUmmaWarpSpecializedILi6ELi2ELi2ENS5_IJNS4_1CILi1EEENSA_ILi8EEESB_EEEEENS5_IJNSA_ILi128EEENSA_ILi256EEENSA_ILi32EEEEEENS_10bfloat16_tENS5_IJlSB_lEEESJ_SK_NS4_8TiledMMAINS4_8MMA_AtomIJNS4_20SM100_MMA_F16BF16_SSISJ_SJ_fLi128ELi256ELNS4_4UMMA5MajorE0ELSP_0ELNSO_7ScaleInE0ELSQ_0EEEEEENS4_6LayoutINS5_IJSB_SB_SB_EEENS5_IJNSA_ILi0EEESV_SV_EEEEENS5_IJNS4_10UnderscoreESY_SY_EEEEENS4_23SM90_TMA_LOAD_MULTICASTENS4_14ComposedLayoutINS4_7SwizzleILi2ELi4ELi3EEENS4_18smem_ptr_flag_bitsILi16EEENST_INS5_IJSC_SH_EEENS5_IJSH_SB_EEEEEEEvNS4_8identityENS4_13SM90_TMA_LOADES1A_vS1B_EENS_8epilogue10collective18CollectiveEpilogueINS1E_23Sm100TmaWarpSpecializedILi4ELi2ELi64ELb1ELb0EEEJSI_NS5_IJNST_ISF_SB_EENST_INSA_ILi64EEESB_EEEEESJ_SK_SJ_SK_NS1E_6fusion15FusionCallbacksIS1I_NS1N_17LinearCombinationISJ_fSJ_fLNS_15FloatRoundStyleE2EEESI_S1M_JEEENS4_5SM1004TMEM4LOAD26SM100_TMEM_LOAD_32dp32b64xES1C_NS12_INS13_ILi3ELi4ELi3EEES16_NST_INS5_IJSC_S1K_EEENS5_IJS1K_SB_EEEEEEENS4_39AutoVectorizingCopyWithAssumedAlignmentILi128EEENS4_14SM90_TMA_STOREES21_S23_S23_EEEvvEEEEvNT_6ParamsE)
        /*0008*/ 	.word	0x000000a8


	//----- nvinfo : EIATTR_FRAME_SIZE
	.align		4
.L_19:
        /*000c*/ 	.byte	0x04, 0x11
        /*000e*/ 	.short	(.L_21 - .L_20)
	.align		4
.L_20:
        /*0010*/ 	.word	index@($__internal_2_$__cuda_sm10x_tcgen05_guardrail_trap_unallocated_columns_being_dealloced)
        /*0014*/ 	.word	0x00000000


	//----- nvinfo : EIATTR_FRAME_SIZE
	.align		4
.L_21:
        /*0018*/ 	.byte	0x04, 0x11
        /*001a*/ 	.short	(.L_23 - .L_22)
	.align		4
.L_22:
        /*001c*/ 	.word	index@($__internal_1_$__cuda_sm10x_tcgen05_guardrail_trap_phase_invalid_during_alloc)
        /*0020*/ 	.word	0x00000000


	//----- nvinfo : EIATTR_FRAME_SIZE
	.align		4
.L_23:
        /*0024*/ 	.byte	0x04, 0x11
        /*0026*/ 	.short	(.L_25 - .L_24)
	.align		4
.L_24:
        /*0028*/ 	.word	index@($__internal_0_$__cuda_sm10x_tcgen05_guardrail_trap_col_being_dealloced_not_returned_by_alloc)
        /*002c*/ 	.word	0x00000000


	//----- nvinfo : EIATTR_FRAME_SIZE
	.align		4
.L_25:
        /*0030*/ 	.byte	0x04, 0x11
        /*0032*/ 	.short	(.L_27 - .L_26)
	.align		4
.L_26:
        /*0034*/ 	.word	index@(_ZN7cutlass13device_kernelINS_4gemm6kernel13GemmUniversalIN4cute5tupleIJiiiiEEENS1_10collective13CollectiveMmaINS1_35MainloopSm100TmaUmmaWarpSpecializedILi6ELi2ELi2ENS5_IJNS4_1CILi1EEENSA_ILi8EEESB_EEEEENS5_IJNSA_ILi128EEENSA_ILi256EEENSA_ILi32EEEEEENS_10bfloat16_tENS5_IJlSB_lEEESJ_SK_NS4_8TiledMMAINS4_8MMA_AtomIJNS4_20SM100_MMA_F16BF16_SSISJ_SJ_fLi128ELi256ELNS4_4UMMA5MajorE0ELSP_0ELNSO_7ScaleInE0ELSQ_0EEEEEENS4_6LayoutINS5_IJSB_SB_SB_EEENS5_IJNSA_ILi0EEESV_SV_EEEEENS5_IJNS4_10UnderscoreESY_SY_EEEEENS4_23SM90_TMA_LOAD_MULTICASTENS4_14ComposedLayoutINS4_7SwizzleILi2ELi4ELi3EEENS4_18smem_ptr_flag_bitsILi16EEENST_INS5_IJSC_SH_EEENS5_IJSH_SB_EEEEEEEvNS4_8identityENS4_13SM90_TMA_LOADES1A_vS1B_EENS_8epilogue10collective18CollectiveEpilogueINS1E_23Sm100TmaWarpSpecializedILi4ELi2ELi64ELb1ELb0EEEJSI_NS5_IJNST_ISF_SB_EENST_INSA_ILi64EEESB_EEEEESJ_SK_SJ_SK_NS1E_6fusion15FusionCallbacksIS1I_NS1N_17LinearCombinationISJ_fSJ_fLNS_15FloatRoundStyleE2EEESI_S1M_JEEENS4_5SM1004TMEM4LOAD26SM100_TMEM_LOAD_32dp32b64xES1C_NS12_INS13_ILi3ELi4ELi3EEES16_NST_INS5_IJSC_S1K_EEENS5_IJS1K_SB_EEEEEEENS4_39AutoVectorizingCopyWithAssumedAlignmentILi128EEENS4_14SM90_TMA_STOREES21_S23_S23_EEEvvEEEEvNT_6ParamsE)
        /*0038*/ 	.word	0x00000000


	//----- nvinfo : EIATTR_MIN_STACK_SIZE
	.align		4
.L_27:
        /*003c*/ 	.byte	0x04, 0x12
        /*003e*/ 	.short	(.L_29 - .L_28)
	.align		4
.L_28:
        /*0040*/ 	.word	index@(_ZN7cutlass13device_kernelINS_4gemm6kernel13GemmUniversalIN4cute5tupleIJiiiiEEENS1_10collective13CollectiveMmaINS1_35MainloopSm100TmaUmmaWarpSpecializedILi6ELi2ELi2ENS5_IJNS4_1CILi1EEENSA_ILi8EEESB_EEEEENS5_IJNSA_ILi128EEENSA_ILi256EEENSA_ILi32EEEEEENS_10bfloat16_tENS5_IJlSB_lEEESJ_SK_NS4_8TiledMMAINS4_8MMA_AtomIJNS4_20SM100_MMA_F16BF16_SSISJ_SJ_fLi128ELi256ELNS4_4UMMA5MajorE0ELSP_0ELNSO_7ScaleInE0ELSQ_0EEEEEENS4_6LayoutINS5_IJSB_SB_SB_EEENS5_IJNSA_ILi0EEESV_SV_EEEEENS5_IJNS4_10UnderscoreESY_SY_EEEEENS4_23SM90_TMA_LOAD_MULTICASTENS4_14ComposedLayoutINS4_7SwizzleILi2ELi4ELi3EEENS4_18smem_ptr_flag_bitsILi16EEENST_INS5_IJSC_SH_EEENS5_IJSH_SB_EEEEEEEvNS4_8identityENS4_13SM90_TMA_LOADES1A_vS1B_EENS_8epilogue10collective18CollectiveEpilogueINS1E_23Sm100TmaWarpSpecializedILi4ELi2ELi64ELb1ELb0EEEJSI_NS5_IJNST_ISF_SB_EENST_INSA_ILi64EEESB_EEEEESJ_SK_SJ_SK_NS1E_6fusion15FusionCallbacksIS1I_NS1N_17LinearCombinationISJ_fSJ_fLNS_15FloatRoundStyleE2EEESI_S1M_JEEENS4_5SM1004TMEM4LOAD26SM100_TMEM_LOAD_32dp32b64xES1C_NS12_INS13_ILi3ELi4ELi3EEES16_NST_INS5_IJSC_S1K_EEENS5_IJS1K_SB_EEEEEEENS4_39AutoVectorizingCopyWithAssumedAlignmentILi128EEENS4_14SM90_TMA_STOREES21_S23_S23_EEEvvEEEEvNT_6ParamsE)
        /*0044*/ 	.word	0x00000000
.L_29:


//--------------------- .nv.compat                --------------------------
	.section	.nv.compat,"",@"SHT_CUDA_COMPAT_INFO"
	.align	4
        /*0000*/ 	.byte	0x02, 0x09, 0x01, 0x00, 0x02, 0x02, 0x02, 0x00, 0x02, 0x05, 0x05, 0x00, 0x03, 0x07, 0x01, 0x01
        /*0010*/ 	.byte	0x02, 0x03, 0x01, 0x00, 0x02, 0x06, 0x01, 0x00, 0x04, 0x0b, 0x08, 0x00, 0x09, 0x00, 0x00, 0x00
        /*0020*/ 	.byte	0x00, 0x00, 0x00, 0x00


//--------------------- .nv.info._ZN7cutlass13device_kernelINS_4gemm6kernel13GemmUniversalIN4cute5tupleIJiiiiEEENS1_10collective13CollectiveMmaINS1_35MainloopSm100TmaUmmaWarpSpecializedILi6ELi2ELi2ENS5_IJNS4_1CILi1EEENSA_ILi8EEESB_EEEEENS5_IJNSA_ILi128EEENSA_ILi256EEENSA_ILi32EEEEEENS_10bfloat16_tENS5_IJlSB_lEEESJ_SK_NS4_8TiledMMAINS4_8MMA_AtomIJNS4_20SM100_MMA_F16BF16_SSISJ_SJ_fLi128ELi256ELNS4_4UMMA5MajorE0ELSP_0ELNSO_7ScaleInE0ELSQ_0EEEEEENS4_6LayoutINS5_IJSB_SB_SB_EEENS5_IJNSA_ILi0EEESV_SV_EEEEENS5_IJNS4_10UnderscoreESY_SY_EEEEENS4_23SM90_TMA_LOAD_MULTICASTENS4_14ComposedLayoutINS4_7SwizzleILi2ELi4ELi3EEENS4_18smem_ptr_flag_bitsILi16EEENST_INS5_IJSC_SH_EEENS5_IJSH_SB_EEEEEEEvNS4_8identityENS4_13SM90_TMA_LOADES1A_vS1B_EENS_8epilogue10collective18CollectiveEpilogueINS1E_23Sm100TmaWarpSpecializedILi4ELi2ELi64ELb1ELb0EEEJSI_NS5_IJNST_ISF_SB_EENST_INSA_ILi64EEESB_EEEEESJ_SK_SJ_SK_NS1E_6fusion15FusionCallbacksIS1I_NS1N_17LinearCombinationISJ_fSJ_fLNS_15FloatRoundStyleE2EEESI_S1M_JEEENS4_5SM1004TMEM4LOAD26SM100_TMEM_LOAD_32dp32b64xES1C_NS12_INS13_ILi3ELi4ELi3EEES16_NST_INS5_IJSC_S1K_EEENS5_IJS1K_SB_EEEEEEENS4_39AutoVectorizingCopyWithAssumedAlignmentILi128EEENS4_14SM90_TMA_STOREES21_S23_S23_EEEvvEEEEvNT_6ParamsE --------------------------
	.section	.nv.info._ZN7cutlass13device_kernelINS_4gemm6kernel13GemmUniversalIN4cute5tupleIJiiiiEEENS1_10collective13CollectiveMmaINS1_35MainloopSm100TmaUmmaWarpSpecializedILi6ELi2ELi2ENS5_IJNS4_1CILi1EEENSA_ILi8EEESB_EEEEENS5_IJNSA_ILi128EEENSA_ILi256EEENSA_ILi32EEEEEENS_10bfloat16_tENS5_IJlSB_lEEESJ_SK_NS4_8TiledMMAINS4_8MMA_AtomIJNS4_20SM100_MMA_F16BF16_SSISJ_SJ_fLi128ELi256ELNS4_4UMMA5MajorE0ELSP_0ELNSO_7ScaleInE0ELSQ_0EEEEEENS4_6LayoutINS5_IJSB_SB_SB_EEENS5_IJNSA_ILi0EEESV_SV_EEEEENS5_IJNS4_10UnderscoreESY_SY_EEEEENS4_23SM90_TMA_LOAD_MULTICASTENS4_14ComposedLayoutINS4_7SwizzleILi2ELi4ELi3EEENS4_18smem_ptr_flag_bitsILi16EEENST_INS5_IJSC_SH_EEENS5_IJSH_SB_EEEEEEEvNS4_8identityENS4_13SM90_TMA_LOADES1A_vS1B_EENS_8epilogue10collective18CollectiveEpilogueINS1E_23Sm100TmaWarpSpecializedILi4ELi2ELi64ELb1ELb0EEEJSI_NS5_IJNST_ISF_SB_EENST_INSA_ILi64EEESB_EEEEESJ_SK_SJ_SK_NS1E_6fusion15FusionCallbacksIS1I_NS1N_17LinearCombinationISJ_fSJ_fLNS_15FloatRoundStyleE2EEESI_S1M_JEEENS4_5SM1004TMEM4LOAD26SM100_TMEM_LOAD_32dp32b64xES1C_NS12_INS13_ILi3ELi4ELi3EEES16_NST_INS5_IJSC_S1K_EEENS5_IJS1K_SB_EEEEEEENS4_39AutoVectorizingCopyWithAssumedAlignmentILi128EEENS4_14SM90_TMA_STOREES21_S23_S23_EEEvvEEEEvNT_6ParamsE,"",@"SHT_CUDA_INFO"
	.sectionflags	@""
	.align	4


	//----- nvinfo : EIATTR_CUDA_API_VERSION
	.align		4
        /*0000*/ 	.byte	0x04, 0x37
        /*0002*/ 	.short	(.L_31 - .L_30)
.L_30:
        /*0004*/ 	.word	0x00000082


	//----- nvinfo : EIATTR_KPARAM_INFO
	.align		4
.L_31:
        /*0008*/ 	.byte	0x04, 0x17
        /*000a*/ 	.short	(.L_33 - .L_32)
.L_32:
        /*000c*/ 	.word	0x00000000
        /*0010*/ 	.short	0x0000
        /*0012*/ 	.short	0x0000
        /*0014*/ 	.byte	0x00, 0xf0, 0x01, 0x20


	//----- nvinfo : EIATTR_AT_ENTRY_FRAGMENTS
	.align		4
.L_33:
        /*0018*/ 	.byte	0x04, 0x4f
        /*001a*/ 	.short	(.L_35 - .L_34)


	//   ....[0]....
.L_34:
        /*001c*/ 	.word	0x00000006


	//----- nvinfo : EIATTR_RESERVED_SMEM_USED
	.align		4
.L_35:
        /*0020*/ 	.byte	0x01, 0x41
	.zero		2


	//----- nvinfo : EIATTR_SPARSE_MMA_MASK
	.align		4
        /*0024*/ 	.byte	0x03, 0x50
        /*0026*/ 	.short	0x0000


	//----- nvinfo : EIATTR_TCGEN05_1CTA_USED
	.align		4
        /*0028*/ 	.byte	0x01, 0x51
	.zero		2


	//----- nvinfo : EIATTR_MAXREG_COUNT
	.align		4
        /*002c*/ 	.byte	0x03, 0x1b
        /*002e*/ 	.short	0x00ff


	//----- nvinfo : EIATTR_NUM_BARRIERS
	.align		4
        /*0030*/ 	.byte	0x02, 0x4c
        /*0032*/ 	.byte	0x07
	.zero		1


	//----- nvinfo : EIATTR_EXTERNS
	.align		4
        /*0034*/ 	.byte	0x04, 0x0f
        /*0036*/ 	.short	(.L_37 - .L_36)


	//   ....[0]....
	.align		4
.L_36:
        /*0038*/ 	.word	index@(__assertfail)


	//----- nvinfo : EIATTR_MERCURY_ISA_VERSION
	.align		4
.L_37:
        /*003c*/ 	.byte	0x03, 0x5f
        /*003e*/ 	.short	0x0101


	//----- nvinfo : EIATTR_INT_WARP_WIDE_INSTR_OFFSETS
	.align		4
        /*0040*/ 	.byte	0x04, 0x31
        /*0042*/ 	.short	(.L_39 - .L_38)


	//   ....[0]....
.L_38:
        /*0044*/ 	.word	0x00003d50


	//   ....[1]....
        /*0048*/ 	.word	0x00003d80


	//   ....[2]....
        /*004c*/ 	.word	0x00003da0


	//   ....[3]....
        /*0050*/ 	.word	0x00004920


	//   ....[4]....
        /*0054*/ 	.word	0x00004990


	//   ....[5]....
        /*0058*/ 	.word	0x00004a60


	//   ....[6]....
        /*005c*/ 	.word	0x00004ae0


	//   ....[7]....
        /*0060*/ 	.word	0x00004bd0


	//   ....[8]....
        /*0064*/ 	.word	0x00004c50


	//   ....[9]....
        /*0068*/ 	.word	0x00004d30


	//   ....[10]....
        /*006c*/ 	.word	0x00004de0


	//----- nvinfo : EIATTR_COOP_GROUP_MASK_REGIDS
	.align		4
.L_39:
        /*0070*/ 	.byte	0x04, 0x29
        /*0072*/ 	.short	(.L_41 - .L_40)


	//   ....[0]....
.L_40:
        /*0074*/ 	.word	0xffffffff


	//   ....[1]....
        /*0078*/ 	.word	0xffffffff


	//   ....[2]....
        /*007c*/ 	.word	0xffffffff


	//   ....[3]....
        /*0080*/ 	.word	0xffffffff


	//   ....[4]....
        /*0084*/ 	.word	0xffffffff


	//   ....[5]....
        /*0088*/ 	.word	0xffffffff


	//   ....[6]....
        /*008c*/ 	.word	0xffffffff


	//   ....[7]....
        /*0090*/ 	.word	0xffffffff


	//   ....[8]....
        /*0094*/ 	.word	0xffffffff


	//   ....[9]....
        /*0098*/ 	.word	0xffffffff


	//   ....[10]....
        /*009c*/ 	.word	0xffffffff


	//   ....[11]....
        /*00a0*/ 	.word	0xffffffff


	//   ....[12]....
        /*00a4*/ 	.word	0xffffffff


	//   ....[13]....
        /*00a8*/ 	.word	0xffffffff


	//----- nvinfo : EIATTR_COOP_GROUP_INSTR_OFFSETS
	.align		4
.L_41:
        /*00ac*/ 	.byte	0x04, 0x28
        /*00ae*/ 	.short	(.L_43 - .L_42)


	//   ....[0]....
.L_42:
        /*00b0*/ 	.word	0x00000080


	//   ....[1]....
        /*00b4*/ 	.word	0x000004f0


	//   ....[2]....
        /*00b8*/ 	.word	0x000006e0


	//   ....[3]....
        /*00bc*/ 	.word	0x00000880


	//   ....[4]....
        /*00c0*/ 	.word	0x00000980


	//   ....[5]....
        /*00c4*/ 	.word	0x00000af0


	//   ....[6]....
        /*00c8*/ 	.word	0x00000c50


	//   ....[7]....
        /*00cc*/ 	.word	0x00000e00


	//   ....[8]....
        /*00d0*/ 	.word	0x00002190


	//   ....[9]....
        /*00d4*/ 	.word	0x000031a0


	//   ....[10]....
        /*00d8*/ 	.word	0x000033b0


	//   ....[11]....
        /*00dc*/ 	.word	0x000033e0


	//   ....[12]....
        /*00e0*/ 	.word	0x00003c30


	//   ....[13]....
        /*00e4*/ 	.word	0x00003e60


	//----- nvinfo : EIATTR_VRC_CTA_INIT_COUNT
	.align		4
.L_43:
        /*00e8*/ 	.byte	0x02, 0x4a
        /*00ea*/ 	.byte	0x80
	.zero		1


	//----- nvinfo : EIATTR_SYSCALL_OFFSETS
	.align		4
        /*00ec*/ 	.byte	0x04, 0x46
        /*00ee*/ 	.short	(.L_45 - .L_44)


	//   ....[0]....
.L_44:
        /*00f0*/ 	.word	0x00005a70


	//   ....[1]....
        /*00f4*/ 	.word	0x00005b60


	//   ....[2]....
        /*00f8*/ 	.word	0x00006510


	//   ....[3]....
        /*00fc*/ 	.word	0x00007960


	//   ....[4]....
        /*0100*/ 	.word	0x00008d90


	//   ....[5]....
        /*0104*/ 	.word	0x0000a1a0


	//----- nvinfo : EIATTR_MBARRIER_INSTR_OFFSETS
	.align		4
.L_45:
        /*0108*/ 	.byte	0x04, 0x39
        /*010a*/ 	.short	(.L_47 - .L_46)


	//   ....[0]....
.L_46:
        /*010c*/ 	.word	0x00000610
        /*0110*/ 	.word	0x000000ff
        /*0114*/ 	.word	0x00000000
        /*0118*/ 	.short	0x0100
        /*011a*/ 	.byte	0x04
	.zero		1


	//   ....[1]....
        /*011c*/ 	.word	0x00000620
        /*0120*/ 	.word	0x000000ff
        /*0124*/ 	.word	0x00000030
        /*0128*/ 	.short	0x0100
        /*012a*/ 	.byte	0x04
	.zero		1


	//   ....[2]....
        /*012c*/ 	.word	0x00000630
        /*0130*/ 	.word	0x000000ff
        /*0134*/ 	.word	0x00000008
        /*0138*/ 	.short	0x0100
        /*013a*/ 	.byte	0x04
	.zero		1


	//   ....[3]....
        /*013c*/ 	.word	0x00000640
        /*0140*/ 	.word	0x000000ff
        /*0144*/ 	.word	0x00000038
        /*0148*/ 	.short	0x0100
        /*014a*/ 	.byte	0x04
	.zero		1


	//   ....[4]....
        /*014c*/ 	.word	0x00000650
        /*0150*/ 	.word	0x000000ff
        /*0154*/ 	.word	0x00000010
        /*0158*/ 	.short	0x0100
        /*015a*/ 	.byte	0x04
	.zero		1


	//   ....[5]....
        /*015c*/ 	.word	0x00000660
        /*0160*/ 	.word	0x000000ff
        /*0164*/ 	.word	0x00000040
        /*0168*/ 	.short	0x0100
        /*016a*/ 	.byte	0x04
	.zero		1


	//   ....[6]....
        /*016c*/ 	.word	0x00000670
        /*0170*/ 	.word	0x000000ff
        /*0174*/ 	.word	0x00000018
        /*0178*/ 	.short	0x0100
        /*017a*/ 	.byte	0x04
	.zero		1


	//   ....[7]....
        /*017c*/ 	.word	0x00000680
        /*0180*/ 	.word	0x000000ff
        /*0184*/ 	.word	0x00000048
        /*0188*/ 	.short	0x0100
        /*018a*/ 	.byte	0x04
	.zero		1


	//   ....[8]....
        /*018c*/ 	.word	0x00000690
        /*0190*/ 	.word	0x000000ff
        /*0194*/ 	.word	0x00000020
        /*0198*/ 	.short	0x0100
        /*019a*/ 	.byte	0x04
	.zero		1


	//   ....[9]....
        /*019c*/ 	.word	0x000006a0
        /*01a0*/ 	.word	0x000000ff
        /*01a4*/ 	.word	0x00000050
        /*01a8*/ 	.short	0x0100
        /*01aa*/ 	.byte	0x04
	.zero		1


	//   ....[10]....
        /*01ac*/ 	.word	0x000006b0
        /*01b0*/ 	.word	0x000000ff
        /*01b4*/ 	.word	0x00000028
        /*01b8*/ 	.short	0x0100
        /*01ba*/ 	.byte	0x04
	.zero		1


	//   ....[11]....
        /*01bc*/ 	.word	0x000006c0
        /*01c0*/ 	.word	0x000000ff
        /*01c4*/ 	.word	0x00000058
        /*01c8*/ 	.short	0x0100
        /*01ca*/ 	.byte	0x04
	.zero		1


	//   ....[12]....
        /*01cc*/ 	.word	0x000007f0
        /*01d0*/ 	.word	0x000000ff
        /*01d4*/ 	.word	0x00000060
        /*01d8*/ 	.short	0x0100
        /*01da*/ 	.byte	0x04
	.zero		1


	//   ....[13]....
        /*01dc*/ 	.word	0x00000800
        /*01e0*/ 	.word	0x000000ff
        /*01e4*/ 	.word	0x00000080
        /*01e8*/ 	.short	0x0100
        /*01ea*/ 	.byte	0x04
	.zero		1


	//   ....[14]....
        /*01ec*/ 	.word	0x00000810
        /*01f0*/ 	.word	0x000000ff
        /*01f4*/ 	.word	0x00000068
        /*01f8*/ 	.short	0x0100
        /*01fa*/ 	.byte	0x04
	.zero		1


	//   ....[15]....
        /*01fc*/ 	.word	0x00000820
        /*0200*/ 	.word	0x000000ff
        /*0204*/ 	.word	0x00000088
        /*0208*/ 	.short	0x0100
        /*020a*/ 	.byte	0x04
	.zero		1


	//   ....[16]....
        /*020c*/ 	.word	0x00000830
        /*0210*/ 	.word	0x000000ff
        /*0214*/ 	.word	0x00000070
        /*0218*/ 	.short	0x0100
        /*021a*/ 	.byte	0x04
	.zero		1


	//   ....[17]....
        /*021c*/ 	.word	0x00000840
        /*0220*/ 	.word	0x000000ff
        /*0224*/ 	.word	0x00000090
        /*0228*/ 	.short	0x0100
        /*022a*/ 	.byte	0x04
	.zero		1


	//   ....[18]....
        /*022c*/ 	.word	0x00000850
        /*0230*/ 	.word	0x000000ff
        /*0234*/ 	.word	0x00000078
        /*0238*/ 	.short	0x0100
        /*023a*/ 	.byte	0x04
	.zero		1


	//   ....[19]....
        /*023c*/ 	.word	0x00000860
        /*0240*/ 	.word	0x000000ff
        /*0244*/ 	.word	0x00000098
        /*0248*/ 	.short	0x0100
        /*024a*/ 	.byte	0x04
	.zero		1


	//   ....[20]....
        /*024c*/ 	.word	0x00000950
        /*0250*/ 	.word	0x000000ff
        /*0254*/ 	.word	0x000000a0
        /*0258*/ 	.short	0x0100
        /*025a*/ 	.byte	0x06
	.zero		1


	//   ....[21]....
        /*025c*/ 	.word	0x00000960
        /*0260*/ 	.word	0x000000ff
        /*0264*/ 	.word	0x000000a8
        /*0268*/ 	.short	0x0100
        /*026a*/ 	.byte	0x06
	.zero		1


	//   ....[22]....
        /*026c*/ 	.word	0x00000aa0
        /*0270*/ 	.word	0x000000ff
        /*0274*/ 	.word	0x000000b0
        /*0278*/ 	.short	0x0100
        /*027a*/ 	.byte	0x06
	.zero		1


	//   ....[23]....
        /*027c*/ 	.word	0x00000ab0
        /*0280*/ 	.word	0x000000ff
        /*0284*/ 	.word	0x000000c0
        /*0288*/ 	.short	0x0100
        /*028a*/ 	.byte	0x06
	.zero		1


	//   ....[24]....
        /*028c*/ 	.word	0x00000ac0
        /*0290*/ 	.word	0x000000ff
        /*0294*/ 	.word	0x000000b8
        /*0298*/ 	.short	0x0100
        /*029a*/ 	.byte	0x06
	.zero		1


	//   ....[25]....
        /*029c*/ 	.word	0x00000ad0
        /*02a0*/ 	.word	0x000000ff
        /*02a4*/ 	.word	0x000000c8
        /*02a8*/ 	.short	0x0100
        /*02aa*/ 	.byte	0x06
	.zero		1


	//   ....[26]....
        /*02ac*/ 	.word	0x00000c00
        /*02b0*/ 	.word	0x000000ff
        /*02b4*/ 	.word	0x000000d0
        /*02b8*/ 	.short	0x0100
        /*02ba*/ 	.byte	0x04
	.zero		1


	//   ....[27]....
        /*02bc*/ 	.word	0x00000c10
        /*02c0*/ 	.word	0x000000ff
        /*02c4*/ 	.word	0x000000e0
        /*02c8*/ 	.short	0x0100
        /*02ca*/ 	.byte	0x04
	.zero		1


	//   ....[28]....
        /*02cc*/ 	.word	0x00000c20
        /*02d0*/ 	.word	0x000000ff
        /*02d4*/ 	.word	0x000000d8
        /*02d8*/ 	.short	0x0100
        /*02da*/ 	.byte	0x04
	.zero		1


	//   ....[29]....
        /*02dc*/ 	.word	0x00000c30
        /*02e0*/ 	.word	0x000000ff
        /*02e4*/ 	.word	0x000000e8
        /*02e8*/ 	.short	0x0100
        /*02ea*/ 	.byte	0x04
	.zero		1


	//   ....[30]....
        /*02ec*/ 	.word	0x00000d20
        /*02f0*/ 	.word	0x000000ff
        /*02f4*/ 	.word	0x000000f0
        /*02f8*/ 	.short	0x0100
        /*02fa*/ 	.byte	0x04
	.zero		1


	//   ....[31]....
        /*02fc*/ 	.word	0x00000d30
        /*0300*/ 	.word	0x000000ff
        /*0304*/ 	.word	0x00000100
        /*0308*/ 	.short	0x0100
        /*030a*/ 	.byte	0x04
	.zero		1


	//   ....[32]....
        /*030c*/ 	.word	0x00000d40
        /*0310*/ 	.word	0x000000ff
        /*0314*/ 	.word	0x000000f8
        /*0318*/ 	.short	0x0100
        /*031a*/ 	.byte	0x04
	.zero		1


	//   ....[33]....
        /*031c*/ 	.word	0x00000d50
        /*0320*/ 	.word	0x000000ff
        /*0324*/ 	.word	0x00000108
        /*0328*/ 	.short	0x0100
        /*032a*/ 	.byte	0x04
	.zero		1


	//   ....[34]....
        /*032c*/ 	.word	0x00001a30
        /*0330*/ 	.word	0x00000000
        /*0334*/ 	.word	0x00000100
        /*0338*/ 	.short	0x010a
        /*033a*/ 	.byte	0xff
	.zero		1


	//   ....[35]....
        /*033c*/ 	.word	0x00001a60
        /*0340*/ 	.word	0x00000000
        /*0344*/ 	.word	0x000000f0
        /*0348*/ 	.short	0x0101
        /*034a*/ 	.byte	0xff
	.zero		1


	//   ....[36]....
        /*034c*/ 	.word	0x00001b10
        /*0350*/ 	.word	0x000000ff
        /*0354*/ 	.word	0x00000030
        /*0358*/ 	.short	0x010a
        /*035a*/ 	.byte	0x04
	.zero		1


	//   ....[37]....
        /*035c*/ 	.word	0x00001b90
        /*0360*/ 	.word	0x000000ff
        /*0364*/ 	.word	0x00000030
        /*0368*/ 	.short	0x010a
        /*036a*/ 	.byte	0x21
	.zero		1


	//   ....[38]....
        /*036c*/ 	.word	0x00001d20
        /*0370*/ 	.word	0x000000ff
        /*0374*/ 	.word	0x00000030
        /*0378*/ 	.short	0x010a
        /*037a*/ 	.byte	0x08
	.zero		1


	//   ....[39]....
        /*037c*/ 	.word	0x00001e50
        /*0380*/ 	.word	0x000000ff
        /*0384*/ 	.word	0x000000a8
        /*0388*/ 	.short	0x0101
        /*038a*/ 	.byte	0x07
	.zero		1


	//   ....[40]....
        /*038c*/ 	.word	0x00001e70
        /*0390*/ 	.word	0x000000ff
        /*0394*/ 	.word	0x00000030
        /*0398*/ 	.short	0x010a
        /*039a*/ 	.byte	0x04
	.zero		1


	//   ....[41]....
        /*039c*/ 	.word	0x00001ef0
        /*03a0*/ 	.word	0x000000ff
        /*03a4*/ 	.word	0x00000030
        /*03a8*/ 	.short	0x010a
        /*03aa*/ 	.byte	0x11
	.zero		1


	//   ....[42]....
        /*03ac*/ 	.word	0x00002080
        /*03b0*/ 	.word	0x000000ff
        /*03b4*/ 	.word	0x00000030
        /*03b8*/ 	.short	0x010a
        /*03ba*/ 	.byte	0x06
	.zero		1


	//   ....[43]....
        /*03bc*/ 	.word	0x000021c0
        /*03c0*/ 	.word	0x00000003
        /*03c4*/ 	.word	0x000000b0
        /*03c8*/ 	.short	0x010a
        /*03ca*/ 	.byte	0xff
	.zero		1


	//   ....[44]....
        /*03cc*/ 	.word	0x00002310
        /*03d0*/ 	.word	0x00000000
        /*03d4*/ 	.word	0x00000000
        /*03d8*/ 	.short	0x0101
        /*03da*/ 	.byte	0xff
	.zero		1


	//   ....[45]....
        /*03dc*/ 	.word	0x000028d0
        /*03e0*/ 	.word	0x000000ff
        /*03e4*/ 	.word	0x00000000
        /*03e8*/ 	.short	0x010a
        /*03ea*/ 	.byte	0x04
	.zero		1


	//   ....[46]....
        /*03ec*/ 	.word	0x00002960
        /*03f0*/ 	.word	0x000000ff
        /*03f4*/ 	.word	0x00000000
        /*03f8*/ 	.short	0x010a
        /*03fa*/ 	.byte	0x05
	.zero		1


	//   ....[47]....
        /*03fc*/ 	.word	0x000029f0
        /*0400*/ 	.word	0x000000ff
        /*0404*/ 	.word	0x00000000
        /*0408*/ 	.short	0x010a
        /*040a*/ 	.byte	0x05
	.zero		1


	//   ....[48]....
        /*040c*/ 	.word	0x00002a80
        /*0410*/ 	.word	0x000000ff
        /*0414*/ 	.word	0x00000000
        /*0418*/ 	.short	0x010a
        /*041a*/ 	.byte	0x05
	.zero		1


	//   ....[49]....
        /*041c*/ 	.word	0x00002b10
        /*0420*/ 	.word	0x000000ff
        /*0424*/ 	.word	0x00000000
        /*0428*/ 	.short	0x010a
        /*042a*/ 	.byte	0x05
	.zero		1


	//   ....[50]....
        /*042c*/ 	.word	0x00002bb0
        /*0430*/ 	.word	0x00000000
        /*0434*/ 	.word	0x00000000
        /*0438*/ 	.short	0x010a
        /*043a*/ 	.byte	0xff
	.zero		1


	//   ....[51]....
        /*043c*/ 	.word	0x00002cf0
        /*0440*/ 	.word	0x00000002
        /*0444*/ 	.word	0x000000f0
        /*0448*/ 	.short	0x010a
        /*044a*/ 	.byte	0xff
	.zero		1


	//   ....[52]....
        /*044c*/ 	.word	0x00002d60
        /*0450*/ 	.word	0x00000002
        /*0454*/ 	.word	0x00000000
        /*0458*/ 	.short	0x0101
        /*045a*/ 	.byte	0xff
	.zero		1


	//   ....[53]....
        /*045c*/ 	.word	0x00002d80
        /*0460*/ 	.word	0x000000ff
        /*0464*/ 	.word	0x000000c0
        /*0468*/ 	.short	0x010a
        /*046a*/ 	.byte	0x04
	.zero		1


	//   ....[54]....
        /*046c*/ 	.word	0x00002ea0
        /*0470*/ 	.word	0x00000002
        /*0474*/ 	.word	0x000000b0
        /*0478*/ 	.short	0x010a
        /*047a*/ 	.byte	0xff
	.zero		1


	//   ....[55]....
        /*047c*/ 	.word	0x00002fa0
        /*0480*/ 	.word	0x00000002
        /*0484*/ 	.word	0x00000000
        /*0488*/ 	.short	0x0101
        /*048a*/ 	.byte	0xff
	.zero		1


	//   ....[56]....
        /*048c*/ 	.word	0x00003030
        /*0490*/ 	.word	0x000000ff
        /*0494*/ 	.word	0x000000c0
        /*0498*/ 	.short	0x0106
        /*049a*/ 	.byte	0x04
	.zero		1


	//   ....[57]....
        /*049c*/ 	.word	0x00003050
        /*04a0*/ 	.word	0x000000ff
        /*04a4*/ 	.word	0x000000c0
        /*04a8*/ 	.short	0x010a
        /*04aa*/ 	.byte	0x04
	.zero		1


	//   ....[58]....
        /*04ac*/ 	.word	0x000030e0
        /*04b0*/ 	.word	0x000000ff
        /*04b4*/ 	.word	0x000000c0
        /*04b8*/ 	.short	0x0106
        /*04ba*/ 	.byte	0x07
	.zero		1


	//   ....[59]....
        /*04bc*/ 	.word	0x00003120
        /*04c0*/ 	.word	0x00000000
        /*04c4*/ 	.word	0x000000c0
        /*04c8*/ 	.short	0x010a
        /*04ca*/ 	.byte	0xff
	.zero		1


	//   ....[60]....
        /*04cc*/ 	.word	0x00003640
        /*04d0*/ 	.word	0x00000000
        /*04d4*/ 	.word	0x000000b0
        /*04d8*/ 	.short	0x010a
        /*04da*/ 	.byte	0xff
	.zero		1


	//   ....[61]....
        /*04dc*/ 	.word	0x00003750
        /*04e0*/ 	.word	0x00000003
        /*04e4*/ 	.word	0x00000000
        /*04e8*/ 	.short	0x0101
        /*04ea*/ 	.byte	0xff
	.zero		1


	//   ....[62]....
        /*04ec*/ 	.word	0x00003760
        /*04f0*/ 	.word	0x000000ff
        /*04f4*/ 	.word	0x00000000
        /*04f8*/ 	.short	0x010a
        /*04fa*/ 	.byte	0x04
	.zero		1


	//   ....[63]....
        /*04fc*/ 	.word	0x00003780
        /*0500*/ 	.word	0x000000ff
        /*0504*/ 	.word	0x000000e0
        /*0508*/ 	.short	0x010a
        /*050a*/ 	.byte	0x16
	.zero		1


	//   ....[64]....
        /*050c*/ 	.word	0x00003850
        /*0510*/ 	.word	0x000000ff
        /*0514*/ 	.word	0x00000000
        /*0518*/ 	.short	0x010a
        /*051a*/ 	.byte	0x05
	.zero		1


	//   ....[65]....
        /*051c*/ 	.word	0x00003990
        /*0520*/ 	.word	0x000000ff
        /*0524*/ 	.word	0x00000000
        /*0528*/ 	.short	0x010a
        /*052a*/ 	.byte	0x04
	.zero		1


	//   ....[66]....
        /*052c*/ 	.word	0x00003b80
        /*0530*/ 	.word	0x000000ff
        /*0534*/ 	.word	0x00000000
        /*0538*/ 	.short	0x010a
        /*053a*/ 	.byte	0x04
	.zero		1


	//   ....[67]....
        /*053c*/ 	.word	0x00003c10
        /*0540*/ 	.word	0x000000ff
        /*0544*/ 	.word	0x00000000
        /*0548*/ 	.short	0x010a
        /*054a*/ 	.byte	0x04
	.zero		1


	//   ....[68]....
        /*054c*/ 	.word	0x00004120
        /*0550*/ 	.word	0x0000000c
        /*0554*/ 	.word	0x000000b0
        /*0558*/ 	.short	0x010a
        /*055a*/ 	.byte	0xff
	.zero		1


	//   ....[69]....
        /*055c*/ 	.word	0x00004290
        /*0560*/ 	.word	0x00000000
        /*0564*/ 	.word	0x00000000
        /*0568*/ 	.short	0x0101
        /*056a*/ 	.byte	0xff
	.zero		1


	//   ....[70]....
        /*056c*/ 	.word	0x00004720
        /*0570*/ 	.word	0x000000ff
        /*0574*/ 	.word	0x000000a8
        /*0578*/ 	.short	0x010a
        /*057a*/ 	.byte	0x15
	.zero		1


	//   ....[71]....
        /*057c*/ 	.word	0x000048a0
        /*0580*/ 	.word	0x000000ff
        /*0584*/ 	.word	0x00000080
        /*0588*/ 	.short	0x010a
        /*058a*/ 	.byte	0x15
	.zero		1


	//   ....[72]....
        /*058c*/ 	.word	0x00004a10
        /*0590*/ 	.word	0x000000ff
        /*0594*/ 	.word	0x00000060
        /*0598*/ 	.short	0x010b
        /*059a*/ 	.byte	0x15
	.zero		1


	//   ....[73]....
        /*059c*/ 	.word	0x00004a20
        /*05a0*/ 	.word	0x000000ff
        /*05a4*/ 	.word	0x00000000
        /*05a8*/ 	.short	0x0101
        /*05aa*/ 	.byte	0x28
	.zero		1


	//   ....[74]....
        /*05ac*/ 	.word	0x00004a30
        /*05b0*/ 	.word	0x000000ff
        /*05b4*/ 	.word	0x00000088
        /*05b8*/ 	.short	0x010a
        /*05ba*/ 	.byte	0x15
	.zero		1


	//   ....[75]....
        /*05bc*/ 	.word	0x00004b80
        /*05c0*/ 	.word	0x000000ff
        /*05c4*/ 	.word	0x00000068
        /*05c8*/ 	.short	0x010b
        /*05ca*/ 	.byte	0x15
	.zero		1


	//   ....[76]....
        /*05cc*/ 	.word	0x00004b90
        /*05d0*/ 	.word	0x000000ff
        /*05d4*/ 	.word	0x00000000
        /*05d8*/ 	.short	0x0101
        /*05da*/ 	.byte	0x27
	.zero		1


	//   ....[77]....
        /*05dc*/ 	.word	0x00004ba0
        /*05e0*/ 	.word	0x000000ff
        /*05e4*/ 	.word	0x00000090
        /*05e8*/ 	.short	0x010a
        /*05ea*/ 	.byte	0x15
	.zero		1


	//   ....[78]....
        /*05ec*/ 	.word	0x00004ce0
        /*05f0*/ 	.word	0x000000ff
        /*05f4*/ 	.word	0x00000070
        /*05f8*/ 	.short	0x010b
        /*05fa*/ 	.byte	0x15
	.zero		1


	//   ....[79]....
        /*05fc*/ 	.word	0x00004cf0
        /*0600*/ 	.word	0x000000ff
        /*0604*/ 	.word	0x00000000
        /*0608*/ 	.short	0x0101
        /*060a*/ 	.byte	0x26
	.zero		1


	//   ....[80]....
        /*060c*/ 	.word	0x00004d00
        /*0610*/ 	.word	0x000000ff
        /*0614*/ 	.word	0x00000098
        /*0618*/ 	.short	0x010a
        /*061a*/ 	.byte	0x15
	.zero		1


	//   ....[81]....
        /*061c*/ 	.word	0x00004f00
        /*0620*/ 	.word	0x000000ff
        /*0624*/ 	.word	0x00000078
        /*0628*/ 	.short	0x010b
        /*062a*/ 	.byte	0x15
	.zero		1


	//   ....[82]....
        /*062c*/ 	.word	0x00004f10
        /*0630*/ 	.word	0x000000ff
        /*0634*/ 	.word	0x00000000
        /*0638*/ 	.short	0x0101
        /*063a*/ 	.byte	0x25
	.zero		1


	//   ....[83]....
        /*063c*/ 	.word	0x00004f40
        /*0640*/ 	.word	0x000000ff
        /*0644*/ 	.word	0x00000080
        /*0648*/ 	.short	0x010a
        /*064a*/ 	.byte	0x15
	.zero		1


	//   ....[84]....
        /*064c*/ 	.word	0x00004f60
        /*0650*/ 	.word	0x000000ff
        /*0654*/ 	.word	0x00000088
        /*0658*/ 	.short	0x010a
        /*065a*/ 	.byte	0x15
	.zero		1


	//   ....[85]....
        /*065c*/ 	.word	0x00004f80
        /*0660*/ 	.word	0x000000ff
        /*0664*/ 	.word	0x00000090
        /*0668*/ 	.short	0x010a
        /*066a*/ 	.byte	0x15
	.zero		1


	//   ....[86]....
        /*066c*/ 	.word	0x00004fc0
        /*0670*/ 	.word	0x00000000
        /*0674*/ 	.word	0x00000098
        /*0678*/ 	.short	0x010a
        /*067a*/ 	.byte	0xff
	.zero		1


	//   ....[87]....
        /*067c*/ 	.word	0x00005300
        /*0680*/ 	.word	0x00000003
        /*0684*/ 	.word	0x000000b0
        /*0688*/ 	.short	0x010a
        /*068a*/ 	.byte	0xff
	.zero		1


	//   ....[88]....
        /*068c*/ 	.word	0x00005480
        /*0690*/ 	.word	0x00000000
        /*0694*/ 	.word	0x00000000
        /*0698*/ 	.short	0x0101
        /*069a*/ 	.byte	0xff
	.zero		1


	//   ....[89]....
        /*069c*/ 	.word	0x00006020
        /*06a0*/ 	.word	0x000000ff
        /*06a4*/ 	.word	0x00000060
        /*06a8*/ 	.short	0x010a
        /*06aa*/ 	.byte	0x2c
	.zero		1


	//   ....[90]....
        /*06ac*/ 	.word	0x00006150
        /*06b0*/ 	.word	0x0000004a
        /*06b4*/ 	.word	0x000000d0
        /*06b8*/ 	.short	0x010a
        /*06ba*/ 	.byte	0xff
	.zero		1


	//   ....[91]....
        /*06bc*/ 	.word	0x000062c0
        /*06c0*/ 	.word	0x000000ff
        /*06c4*/ 	.word	0x00000060
        /*06c8*/ 	.short	0x010a
        /*06ca*/ 	.byte	0x2c
	.zero		1


	//   ....[92]....
        /*06cc*/ 	.word	0x000063f0
        /*06d0*/ 	.word	0x0000004a
        /*06d4*/ 	.word	0x000000d0
        /*06d8*/ 	.short	0x010a
        /*06da*/ 	.byte	0xff
	.zero		1


	//   ....[93]....
        /*06dc*/ 	.word	0x00007600
        /*06e0*/ 	.word	0x00000000
        /*06e4*/ 	.word	0x00000000
        /*06e8*/ 	.short	0x0101
        /*06ea*/ 	.byte	0xff
	.zero		1


	//   ....[94]....
        /*06ec*/ 	.word	0x00007610
        /*06f0*/ 	.word	0x00000002
        /*06f4*/ 	.word	0x00000060
        /*06f8*/ 	.short	0x010a
        /*06fa*/ 	.byte	0xff
	.zero		1


	//   ....[95]....
        /*06fc*/ 	.word	0x000076f0
        /*0700*/ 	.word	0x00000002
        /*0704*/ 	.word	0x00000060
        /*0708*/ 	.short	0x010a
        /*070a*/ 	.byte	0xff
	.zero		1


	//   ....[96]....
        /*070c*/ 	.word	0x00008a30
        /*0710*/ 	.word	0x00000000
        /*0714*/ 	.word	0x00000000
        /*0718*/ 	.short	0x0101
        /*071a*/ 	.byte	0xff
	.zero		1


	//   ....[97]....
        /*071c*/ 	.word	0x00008a50
        /*0720*/ 	.word	0x00000006
        /*0724*/ 	.word	0x00000060
        /*0728*/ 	.short	0x010a
        /*072a*/ 	.byte	0xff
	.zero		1


	//   ....[98]....
        /*072c*/ 	.word	0x00008b20
        /*0730*/ 	.word	0x00000006
        /*0734*/ 	.word	0x00000060
        /*0738*/ 	.short	0x010a
        /*073a*/ 	.byte	0xff
	.zero		1


	//   ....[99]....
        /*073c*/ 	.word	0x00009e50
        /*0740*/ 	.word	0x00000000
        /*0744*/ 	.word	0x00000000
        /*0748*/ 	.short	0x0101
        /*074a*/ 	.byte	0xff
	.zero		1


	//   ....[100]....
        /*074c*/ 	.word	0x00009e70
        /*0750*/ 	.word	0x00000003
        /*0754*/ 	.word	0x00000060
        /*0758*/ 	.short	0x010a
        /*075a*/ 	.byte	0xff
	.zero		1


	//   ....[101]....
        /*075c*/ 	.word	0x00009f40
        /*0760*/ 	.word	0x00000003
        /*0764*/ 	.word	0x00000060
        /*0768*/ 	.short	0x010a
        /*076a*/ 	.byte	0xff
	.zero		1


	//   ....[102]....
        /*076c*/ 	.word	0x0000a3f0
        /*0770*/ 	.word	0x000000ff
        /*0774*/ 	.word	0x00000000
        /*0778*/ 	.short	0x0101
        /*077a*/ 	.byte	0x04
	.zero		1


	//   ....[103]....
        /*077c*/ 	.word	0x0000b2d0
        /*0780*/ 	.word	0x00000000
        /*0784*/ 	.word	0x00000000
        /*0788*/ 	.short	0x0101
        /*078a*/ 	.byte	0xff
	.zero		1


	//   ....[104]....
        /*078c*/ 	.word	0x0000b580
        /*0790*/ 	.word	0x000000ff
        /*0794*/ 	.word	0x00000000
        /*0798*/ 	.short	0x0101
        /*079a*/ 	.byte	0x04
	.zero		1


	//   ....[105]....
        /*079c*/ 	.word	0x0000b5a0
        /*07a0*/ 	.word	0x00000000
        /*07a4*/ 	.word	0x00000100
        /*07a8*/ 	.short	0x010a
        /*07aa*/ 	.byte	0xff
	.zero		1


	//   ....[106]....
        /*07ac*/ 	.word	0x0000b600
        /*07b0*/ 	.word	0x00000000
        /*07b4*/ 	.word	0x00000030
        /*07b8*/ 	.short	0x010a
        /*07ba*/ 	.byte	0xff
	.zero		1


	//   ....[107]....
        /*07bc*/ 	.word	0x0000b660
        /*07c0*/ 	.word	0x00000000
        /*07c4*/ 	.word	0x00000030
        /*07c8*/ 	.short	0x010a
        /*07ca*/ 	.byte	0xff
	.zero		1


	//   ....[108]....
        /*07cc*/ 	.word	0x0000b6b0
        /*07d0*/ 	.word	0x00000003
        /*07d4*/ 	.word	0x000000b0
        /*07d8*/ 	.short	0x010a
        /*07da*/ 	.byte	0xff
	.zero		1


	//   ....[109]....
        /*07dc*/ 	.word	0x0000b710
        /*07e0*/ 	.word	0x00000000
        /*07e4*/ 	.word	0x00000000
        /*07e8*/ 	.short	0x010a
        /*07ea*/ 	.byte	0xff
	.zero		1


	//   ....[110]....
        /*07ec*/ 	.word	0x0000b770
        /*07f0*/ 	.word	0x00000000
        /*07f4*/ 	.word	0x00000000
        /*07f8*/ 	.short	0x010a
        /*07fa*/ 	.byte	0xff
	.zero		1


	//   ....[111]....
        /*07fc*/ 	.word	0x0000b7d0
        /*0800*/ 	.word	0x00000000
        /*0804*/ 	.word	0x00000000
        /*0808*/ 	.short	0x010a
        /*080a*/ 	.byte	0xff
	.zero		1


	//   ....[112]....
        /*080c*/ 	.word	0x0000b830
        /*0810*/ 	.word	0x00000000
        /*0814*/ 	.word	0x00000000
        /*0818*/ 	.short	0x010a
        /*081a*/ 	.byte	0xff
	.zero		1


	//   ....[113]....
        /*081c*/ 	.word	0x0000b890
        /*0820*/ 	.word	0x00000000
        /*0824*/ 	.word	0x00000000
        /*0828*/ 	.short	0x010a
        /*082a*/ 	.byte	0xff
	.zero		1


	//   ....[114]....
        /*082c*/ 	.word	0x0000b8e0
        /*0830*/ 	.word	0x00000002
        /*0834*/ 	.word	0x000000f0
        /*0838*/ 	.short	0x010a
        /*083a*/ 	.byte	0xff
	.zero		1


	//   ....[115]....
        /*083c*/ 	.word	0x0000b940
        /*0840*/ 	.word	0x00000002
        /*0844*/ 	.word	0x000000c0
        /*0848*/ 	.short	0x010a
        /*084a*/ 	.byte	0xff
	.zero		1


	//   ....[116]....
        /*084c*/ 	.word	0x0000b990
        /*0850*/ 	.word	0x00000002
        /*0854*/ 	.word	0x000000b0
        /*0858*/ 	.short	0x010a
        /*085a*/ 	.byte	0xff
	.zero		1


	//   ....[117]....
        /*085c*/ 	.word	0x0000b9f0
        /*0860*/ 	.word	0x00000000
        /*0864*/ 	.word	0x000000c0
        /*0868*/ 	.short	0x010a
        /*086a*/ 	.byte	0xff
	.zero		1


	//   ....[118]....
        /*086c*/ 	.word	0x0000ba40
        /*0870*/ 	.word	0x00000000
        /*0874*/ 	.word	0x000000b0
        /*0878*/ 	.short	0x010a
        /*087a*/ 	.byte	0xff
	.zero		1


	//   ....[119]....
        /*087c*/ 	.word	0x0000baa0
        /*0880*/ 	.word	0x00000002
        /*0884*/ 	.word	0x000000e0
        /*0888*/ 	.short	0x010a
        /*088a*/ 	.byte	0xff
	.zero		1


	//   ....[120]....
        /*088c*/ 	.word	0x0000bb00
        /*0890*/ 	.word	0x00000000
        /*0894*/ 	.word	0x00000000
        /*0898*/ 	.short	0x010a
        /*089a*/ 	.byte	0xff
	.zero		1


	//   ....[121]....
        /*089c*/ 	.word	0x0000bb60
        /*08a0*/ 	.word	0x00000000
        /*08a4*/ 	.word	0x00000000
        /*08a8*/ 	.short	0x010a
        /*08aa*/ 	.byte	0xff
	.zero		1


	//   ....[122]....
        /*08ac*/ 	.word	0x0000bbc0
        /*08b0*/ 	.word	0x00000000
        /*08b4*/ 	.word	0x00000000
        /*08b8*/ 	.short	0x010a
        /*08ba*/ 	.byte	0xff
	.zero		1


	//   ....[123]....
        /*08bc*/ 	.word	0x0000bc10
        /*08c0*/ 	.word	0x0000000c
        /*08c4*/ 	.word	0x000000b0
        /*08c8*/ 	.short	0x010a
        /*08ca*/ 	.byte	0xff
	.zero		1


	//   ....[124]....
        /*08cc*/ 	.word	0x0000bc70
        /*08d0*/ 	.word	0x00000000
        /*08d4*/ 	.word	0x000000a8
        /*08d8*/ 	.short	0x010a
        /*08da*/ 	.byte	0xff
	.zero		1


	//   ....[125]....
        /*08dc*/ 	.word	0x0000bcd0
        /*08e0*/ 	.word	0x00000000
        /*08e4*/ 	.word	0x00000080
        /*08e8*/ 	.short	0x010a
        /*08ea*/ 	.byte	0xff
	.zero		1


	//   ....[126]....
        /*08ec*/ 	.word	0x0000bd30
        /*08f0*/ 	.word	0x00000000
        /*08f4*/ 	.word	0x00000088
        /*08f8*/ 	.short	0x010a
        /*08fa*/ 	.byte	0xff
	.zero		1


	//   ....[127]....
        /*08fc*/ 	.word	0x0000bd90
        /*0900*/ 	.word	0x00000000
        /*0904*/ 	.word	0x00000090
        /*0908*/ 	.short	0x010a
        /*090a*/ 	.byte	0xff
	.zero		1


	//   ....[128]....
        /*090c*/ 	.word	0x0000bdf0
        /*0910*/ 	.word	0x00000000
        /*0914*/ 	.word	0x00000098
        /*0918*/ 	.short	0x010a
        /*091a*/ 	.byte	0xff
	.zero		1


	//   ....[129]....
        /*091c*/ 	.word	0x0000be50
        /*0920*/ 	.word	0x00000000
        /*0924*/ 	.word	0x00000080
        /*0928*/ 	.short	0x010a
        /*092a*/ 	.byte	0xff
	.zero		1


	//   ....[130]....
        /*092c*/ 	.word	0x0000beb0
        /*0930*/ 	.word	0x00000000
        /*0934*/ 	.word	0x00000088
        /*0938*/ 	.short	0x010a
        /*093a*/ 	.byte	0xff
	.zero		1


	//   ....[131]....
        /*093c*/ 	.word	0x0000bf10
        /*0940*/ 	.word	0x00000000
        /*0944*/ 	.word	0x00000090
        /*0948*/ 	.short	0x010a
        /*094a*/ 	.byte	0xff
	.zero		1


	//   ....[132]....
        /*094c*/ 	.word	0x0000bf60
        /*0950*/ 	.word	0x00000003
        /*0954*/ 	.word	0x000000b0
        /*0958*/ 	.short	0x010a
        /*095a*/ 	.byte	0xff
	.zero		1


	//   ....[133]....
        /*095c*/ 	.word	0x0000bfc0
        /*0960*/ 	.word	0x00000002
        /*0964*/ 	.word	0x00000060
        /*0968*/ 	.short	0x010a
        /*096a*/ 	.byte	0xff
	.zero		1


	//   ....[134]....
        /*096c*/ 	.word	0x0000c010
        /*0970*/ 	.word	0x0000004a
        /*0974*/ 	.word	0x000000d0
        /*0978*/ 	.short	0x010a
        /*097a*/ 	.byte	0xff
	.zero		1


	//   ....[135]....
        /*097c*/ 	.word	0x0000c060
        /*0980*/ 	.word	0x00000002
        /*0984*/ 	.word	0x00000060
        /*0988*/ 	.short	0x010a
        /*098a*/ 	.byte	0xff
	.zero		1


	//   ....[136]....
        /*098c*/ 	.word	0x0000c0b0
        /*0990*/ 	.word	0x00000006
        /*0994*/ 	.word	0x00000060
        /*0998*/ 	.short	0x010a
        /*099a*/ 	.byte	0xff
	.zero		1


	//   ....[137]....
        /*099c*/ 	.word	0x0000c100
        /*09a0*/ 	.word	0x00000003
        /*09a4*/ 	.word	0x00000060
        /*09a8*/ 	.short	0x010a
        /*09aa*/ 	.byte	0xff
	.zero		1


	//----- nvinfo : EIATTR_NUM_MBARRIERS
	.align		4
.L_47:
        /*09ac*/ 	.byte	0x03, 0x38
        /*09ae*/ 	.short	0x0022


	//----- nvinfo : EIATTR_EXIT_INSTR_OFFSETS
	.align		4
        /*09b0*/ 	.byte	0x04, 0x1c
        /*09b2*/ 	.short	(.L_49 - .L_48)


	//   ....[0]....
.L_48:
        /*09b4*/ 	.word	0x00002be0


	//   ....[1]....
        /*09b8*/ 	.word	0x000030f0


	//   ....[2]....
        /*09bc*/ 	.word	0x00003150


	//   ....[3]....
        /*09c0*/ 	.word	0x00003e70


	//   ....[4]....
        /*09c4*/ 	.word	0x00004ff0


	//   ....[5]....
        /*09c8*/ 	.word	0x00005030


	//   ....[6]....
        /*09cc*/ 	.word	0x0000b460


	//   ....[7]....
        /*09d0*/ 	.word	0x0000b4e0


	//   ....[8]....
        /*09d4*/ 	.word	0x0000b510


	//   ....[9]....
        /*09d8*/ 	.word	0x0000b590


	//----- nvinfo : EIATTR_MAX_THREADS
	.align		4
.L_49:
        /*09dc*/ 	.byte	0x04, 0x05
        /*09de*/ 	.short	(.L_51 - .L_50)
.L_50:
        /*09e0*/ 	.word	0x00000100
        /*09e4*/ 	.word	0x00000001
        /*09e8*/ 	.word	0x00000001


	//----- nvinfo : EIATTR_CRS_STACK_SIZE
	.align		4
.L_51:
        /*09ec*/ 	.byte	0x04, 0x1e
        /*09ee*/ 	.short	(.L_53 - .L_52)
.L_52:
        /*09f0*/ 	.word	0x00000000


	//----- nvinfo : EIATTR_CBANK_PARAM_SIZE
	.align		4
.L_53:
        /*09f4*/ 	.byte	0x03, 0x19
        /*09f6*/ 	.short	0x0800


	//----- nvinfo : EIATTR_PARAM_CBANK
	.align		4
        /*09f8*/ 	.byte	0x04, 0x0a
        /*09fa*/ 	.short	(.L_55 - .L_54)
	.align		4
.L_54:
        /*09fc*/ 	.word	index@(.nv.constant0._ZN7cutlass13device_kernelINS_4gemm6kernel13GemmUniversalIN4cute5tupleIJiiiiEEENS1_10collective13CollectiveMmaINS1_35MainloopSm100TmaUmmaWarpSpecializedILi6ELi2ELi2ENS5_IJNS4_1CILi1EEENSA_ILi8EEESB_EEEEENS5_IJNSA_ILi128EEENSA_ILi256EEENSA_ILi32EEEEEENS_10bfloat16_tENS5_IJlSB_lEEESJ_SK_NS4_8TiledMMAINS4_8MMA_AtomIJNS4_20SM100_MMA_F16BF16_SSISJ_SJ_fLi128ELi256ELNS4_4UMMA5MajorE0ELSP_0ELNSO_7ScaleInE0ELSQ_0EEEEEENS4_6LayoutINS5_IJSB_SB_SB_EEENS5_IJNSA_ILi0EEESV_SV_EEEEENS5_IJNS4_10UnderscoreESY_SY_EEEEENS4_23SM90_TMA_LOAD_MULTICASTENS4_14ComposedLayoutINS4_7SwizzleILi2ELi4ELi3EEENS4_18smem_ptr_flag_bitsILi16EEENST_INS5_IJSC_SH_EEENS5_IJSH_SB_EEEEEEEvNS4_8identityENS4_13SM90_TMA_LOADES1A_vS1B_EENS_8epilogue10collective18CollectiveEpilogueINS1E_23Sm100TmaWarpSpecializedILi4ELi2ELi64ELb1ELb0EEEJSI_NS5_IJNST_ISF_SB_EENST_INSA_ILi64EEESB_EEEEESJ_SK_SJ_SK_NS1E_6fusion15FusionCallbacksIS1I_NS1N_17LinearCombinationISJ_fSJ_fLNS_15FloatRoundStyleE2EEESI_S1M_JEEENS4_5SM1004TMEM4LOAD26SM100_TMEM_LOAD_32dp32b64xES1C_NS12_INS13_ILi3ELi4ELi3EEES16_NST_INS5_IJSC_S1K_EEENS5_IJS1K_SB_EEEEEEENS4_39AutoVectorizingCopyWithAssumedAlignmentILi128EEENS4_14SM90_TMA_STOREES21_S23_S23_EEEvvEEEEvNT_6ParamsE)
        /*0a00*/ 	.short	0x0380
        /*0a02*/ 	.short	0x0800


	//----- nvinfo : EIATTR_SW_WAR
	.align		4
.L_55:
        /*0a04*/ 	.byte	0x04, 0x36
        /*0a06*/ 	.short	(.L_57 - .L_56)
.L_56:
        /*0a08*/ 	.word	0x00000008
.L_57:


//--------------------- .nv.callgraph             --------------------------
	.section	.nv.callgraph,"",@"SHT_CUDA_CALLGRAPH"
	.align	4
	.sectionentsize	8
	.align		4
        /*0000*/ 	.word	0x00000000
	.align		4
        /*0004*/ 	.word	0xffffffff
	.align		4
        /*0008*/ 	.word	index@(_ZN7cutlass13device_kernelINS_4gemm6kernel13GemmUniversalIN4cute5tupleIJiiiiEEENS1_10collective13CollectiveMmaINS1_35MainloopSm100TmaUmmaWarpSpecializedILi6ELi2ELi2ENS5_IJNS4_1CILi1EEENSA_ILi8EEESB_EEEEENS5_IJNSA_ILi128EEENSA_ILi256EEENSA_ILi32EEEEEENS_10bfloat16_tENS5_IJlSB_lEEESJ_SK_NS4_8TiledMMAINS4_8MMA_AtomIJNS4_20SM100_MMA_F16BF16_SSISJ_SJ_fLi128ELi256ELNS4_4UMMA5MajorE0ELSP_0ELNSO_7ScaleInE0ELSQ_0EEEEEENS4_6LayoutINS5_IJSB_SB_SB_EEENS5_IJNSA_ILi0EEESV_SV_EEEEENS5_IJNS4_10UnderscoreESY_SY_EEEEENS4_23SM90_TMA_LOAD_MULTICASTENS4_14ComposedLayoutINS4_7SwizzleILi2ELi4ELi3EEENS4_18smem_ptr_flag_bitsILi16EEENST_INS5_IJSC_SH_EEENS5_IJSH_SB_EEEEEEEvNS4_8identityENS4_13SM90_TMA_LOADES1A_vS1B_EENS_8epilogue10collective18CollectiveEpilogueINS1E_23Sm100TmaWarpSpecializedILi4ELi2ELi64ELb1ELb0EEEJSI_NS5_IJNST_ISF_SB_EENST_INSA_ILi64EEESB_EEEEESJ_SK_SJ_SK_NS1E_6fusion15FusionCallbacksIS1I_NS1N_17LinearCombinationISJ_fSJ_fLNS_15FloatRoundStyleE2EEESI_S1M_JEEENS4_5SM1004TMEM4LOAD26SM100_TMEM_LOAD_32dp32b64xES1C_NS12_INS13_ILi3ELi4ELi3EEES16_NST_INS5_IJSC_S1K_EEENS5_IJS1K_SB_EEEEEEENS4_39AutoVectorizingCopyWithAssumedAlignmentILi128EEENS4_14SM90_TMA_STOREES21_S23_S23_EEEvvEEEEvNT_6ParamsE)
	.align		4
        /*000c*/ 	.word	index@(__assertfail)
	.align		4
        /*0010*/ 	.word	0x00000000
	.align		4
        /*0014*/ 	.word	0xfffffffe
	.align		4
        /*0018*/ 	.word	0x00000000
	.align		4
        /*001c*/ 	.word	0xfffffffd
	.align		4
        /*0020*/ 	.word	0x00000000
	.align		4
        /*0024*/ 	.word	0xfffffffc


//--------------------- .nv.constant4             --------------------------
	.section	.nv.constant4,"a",@progbits
	.align	8
	.align		8
.nv.constant4:
        /*0000*/ 	.dword	__assertfail
	.align		8
        /*0008*/ 	.dword	__unnamed_1
	.align		8
        /*0010*/ 	.dword	__unnamed_2
	.align		8
        /*0018*/ 	.dword	_ZN40_INTERNAL_5a2f8f5d_4_k_cu_96cb961b_232784cuda3std3__45__cpo5beginE
	.align		8
        /*0020*/ 	.dword	_ZN40_INTERNAL_5a2f8f5d_4_k_cu_96cb961b_232784cuda3std3__45__cpo3endE
	.align		8
        /*0028*/ 	.dword	_ZN40_INTERNAL_5a2f8f5d_4_k_cu_96cb961b_232784cuda3std3__45__cpo6cbeginE
	.align		8
        /*0030*/ 	.dword	_ZN40_INTERNAL_5a2f8f5d_4_k_cu_96cb961b_232784cuda3std3__45__cpo4cendE
	.align		8
        /*0038*/ 	.dword	_ZN40_INTERNAL_5a2f8f5d_4_k_cu_96cb961b_232784cuda3std3__442_GLOBAL__N__5a2f8f5d_4_k_cu_96cb961b_232786ignoreE
	.align		8
        /*0040*/ 	.dword	_ZN40_INTERNAL_5a2f8f5d_4_k_cu_96cb961b_232784cuda3std3__419piecewise_constructE
	.align		8
        /*0048*/ 	.dword	_ZN40_INTERNAL_5a2f8f5d_4_k_cu_96cb961b_232784cuda3std3__48in_placeE
	.align		8
        /*0050*/ 	.dword	_ZN40_INTERNAL_5a2f8f5d_4_k_cu_96cb961b_232784cuda3std6ranges3__45__cpo4swapE
	.align		8
        /*0058*/ 	.dword	_ZN40_INTERNAL_5a2f8f5d_4_k_cu_96cb961b_232784cuda3std6ranges3__45__cpo9iter_moveE
	.align		8
        /*0060*/ 	.dword	_ZN40_INTERNAL_5a2f8f5d_4_k_cu_96cb961b_232784cute7productE
	.align		8
        /*0068*/ 	.dword	_ZN40_INTERNAL_5a2f8f5d_4_k_cu_96cb961b_232784cute1_E
	.align		8
        /*0070*/ 	.dword	$str$25
	.align		8
        /*0078*/ 	.dword	$str$26
	.align		8
        /*0080*/ 	.dword	$str$27
	.align		8
        /*0088*/ 	.dword	$str$28


//--------------------- .text._ZN7cutlass13device_kernelINS_4gemm6kernel13GemmUniversalIN4cute5tupleIJiiiiEEENS1_10collective13CollectiveMmaINS1_35MainloopSm100TmaUmmaWarpSpecializedILi6ELi2ELi2ENS5_IJNS4_1CILi1EEENSA_ILi8EEESB_EEEEENS5_IJNSA_ILi128EEENSA_ILi256EEENSA_ILi32EEEEEENS_10bfloat16_tENS5_IJlSB_lEEESJ_SK_NS4_8TiledMMAINS4_8MMA_AtomIJNS4_20SM100_MMA_F16BF16_SSISJ_SJ_fLi128ELi256ELNS4_4UMMA5MajorE0ELSP_0ELNSO_7ScaleInE0ELSQ_0EEEEEENS4_6LayoutINS5_IJSB_SB_SB_EEENS5_IJNSA_ILi0EEESV_SV_EEEEENS5_IJNS4_10UnderscoreESY_SY_EEEEENS4_23SM90_TMA_LOAD_MULTICASTENS4_14ComposedLayoutINS4_7SwizzleILi2ELi4ELi3EEENS4_18smem_ptr_flag_bitsILi16EEENST_INS5_IJSC_SH_EEENS5_IJSH_SB_EEEEEEEvNS4_8identityENS4_13SM90_TMA_LOADES1A_vS1B_EENS_8epilogue10collective18CollectiveEpilogueINS1E_23Sm100TmaWarpSpecializedILi4ELi2ELi64ELb1ELb0EEEJSI_NS5_IJNST_ISF_SB_EENST_INSA_ILi64EEESB_EEEEESJ_SK_SJ_SK_NS1E_6fusion15FusionCallbacksIS1I_NS1N_17LinearCombinationISJ_fSJ_fLNS_15FloatRoundStyleE2EEESI_S1M_JEEENS4_5SM1004TMEM4LOAD26SM100_TMEM_LOAD_32dp32b64xES1C_NS12_INS13_ILi3ELi4ELi3EEES16_NST_INS5_IJSC_S1K_EEENS5_IJS1K_SB_EEEEEEENS4_39AutoVectorizingCopyWithAssumedAlignmentILi128EEENS4_14SM90_TMA_STOREES21_S23_S23_EEEvvEEEEvNT_6ParamsE --------------------------
	.section	.text._ZN7cutlass13device_kernelINS_4gemm6kernel13GemmUniversalIN4cute5tupleIJiiiiEEENS1_10collective13CollectiveMmaINS1_35MainloopSm100TmaUmmaWarpSpecializedILi6ELi2ELi2ENS5_IJNS4_1CILi1EEENSA_ILi8EEESB_EEEEENS5_IJNSA_ILi128EEENSA_ILi256EEENSA_ILi32EEEEEENS_10bfloat16_tENS5_IJlSB_lEEESJ_SK_NS4_8TiledMMAINS4_8MMA_AtomIJNS4_20SM100_MMA_F16BF16_SSISJ_SJ_fLi128ELi256ELNS4_4UMMA5MajorE0ELSP_0ELNSO_7ScaleInE0ELSQ_0EEEEEENS4_6LayoutINS5_IJSB_SB_SB_EEENS5_IJNSA_ILi0EEESV_SV_EEEEENS5_IJNS4_10UnderscoreESY_SY_EEEEENS4_23SM90_TMA_LOAD_MULTICASTENS4_14ComposedLayoutINS4_7SwizzleILi2ELi4ELi3EEENS4_18smem_ptr_flag_bitsILi16EEENST_INS5_IJSC_SH_EEENS5_IJSH_SB_EEEEEEEvNS4_8identityENS4_13SM90_TMA_LOADES1A_vS1B_EENS_8epilogue10collective18CollectiveEpilogueINS1E_23Sm100TmaWarpSpecializedILi4ELi2ELi64ELb1ELb0EEEJSI_NS5_IJNST_ISF_SB_EENST_INSA_ILi64EEESB_EEEEESJ_SK_SJ_SK_NS1E_6fusion15FusionCallbacksIS1I_NS1N_17LinearCombinationISJ_fSJ_fLNS_15FloatRoundStyleE2EEESI_S1M_JEEENS4_5SM1004TMEM4LOAD26SM100_TMEM_LOAD_32dp32b64xES1C_NS12_INS13_ILi3ELi4ELi3EEES16_NST_INS5_IJSC_S1K_EEENS5_IJS1K_SB_EEEEEEENS4_39AutoVectorizingCopyWithAssumedAlignmentILi128EEENS4_14SM90_TMA_STOREES21_S23_S23_EEEvvEEEEvNT_6ParamsE,"ax",@progbits
	.align	128
.text._ZN7cutlass13device_kernelINS_4gemm6kernel13GemmUniversalIN4cute5tupleIJiiiiEEENS1_10collective13CollectiveMmaINS1_35MainloopSm100TmaUmmaWarpSpecializedILi6ELi2ELi2ENS5_IJNS4_1CILi1EEENSA_ILi8EEESB_EEEEENS5_IJNSA_ILi128EEENSA_ILi256EEENSA_ILi32EEEEEENS_10bfloat16_tENS5_IJlSB_lEEESJ_SK_NS4_8TiledMMAINS4_8MMA_AtomIJNS4_20SM100_MMA_F16BF16_SSISJ_SJ_fLi128ELi256ELNS4_4UMMA5MajorE0ELSP_0ELNSO_7ScaleInE0ELSQ_0EEEEEENS4_6LayoutINS5_IJSB_SB_SB_EEENS5_IJNSA_ILi0EEESV_SV_EEEEENS5_IJNS4_10UnderscoreESY_SY_EEEEENS4_23SM90_TMA_LOAD_MULTICASTENS4_14ComposedLayoutINS4_7SwizzleILi2ELi4ELi3EEENS4_18smem_ptr_flag_bitsILi16EEENST_INS5_IJSC_SH_EEENS5_IJSH_SB_EEEEEEEvNS4_8identityENS4_13SM90_TMA_LOADES1A_vS1B_EENS_8epilogue10collective18CollectiveEpilogueINS1E_23Sm100TmaWarpSpecializedILi4ELi2ELi64ELb1ELb0EEEJSI_NS5_IJNST_ISF_SB_EENST_INSA_ILi64EEESB_EEEEESJ_SK_SJ_SK_NS1E_6fusion15FusionCallbacksIS1I_NS1N_17LinearCombinationISJ_fSJ_fLNS_15FloatRoundStyleE2EEESI_S1M_JEEENS4_5SM1004TMEM4LOAD26SM100_TMEM_LOAD_32dp32b64xES1C_NS12_INS13_ILi3ELi4ELi3EEES16_NST_INS5_IJSC_S1K_EEENS5_IJS1K_SB_EEEEEEENS4_39AutoVectorizingCopyWithAssumedAlignmentILi128EEENS4_14SM90_TMA_STOREES21_S23_S23_EEEvvEEEEvNT_6ParamsE:
        .type           _ZN7cutlass13device_kernelINS_4gemm6kernel13GemmUniversalIN4cute5tupleIJiiiiEEENS1_10collective13CollectiveMmaINS1_35MainloopSm100TmaUmmaWarpSpecializedILi6ELi2ELi2ENS5_IJNS4_1CILi1EEENSA_ILi8EEESB_EEEEENS5_IJNSA_ILi128EEENSA_ILi256EEENSA_ILi32EEEEEENS_10bfloat16_tENS5_IJlSB_lEEESJ_SK_NS4_8TiledMMAINS4_8MMA_AtomIJNS4_20SM100_MMA_F16BF16_SSISJ_SJ_fLi128ELi256ELNS4_4UMMA5MajorE0ELSP_0ELNSO_7ScaleInE0ELSQ_0EEEEEENS4_6LayoutINS5_IJSB_SB_SB_EEENS5_IJNSA_ILi0EEESV_SV_EEEEENS5_IJNS4_10UnderscoreESY_SY_EEEEENS4_23SM90_TMA_LOAD_MULTICASTENS4_14ComposedLayoutINS4_7SwizzleILi2ELi4ELi3EEENS4_18smem_ptr_flag_bitsILi16EEENST_INS5_IJSC_SH_EEENS5_IJSH_SB_EEEEEEEvNS4_8identityENS4_13SM90_TMA_LOADES1A_vS1B_EENS_8epilogue10collective18CollectiveEpilogueINS1E_23Sm100TmaWarpSpecializedILi4ELi2ELi64ELb1ELb0EEEJSI_NS5_IJNST_ISF_SB_EENST_INSA_ILi64EEESB_EEEEESJ_SK_SJ_SK_NS1E_6fusion15FusionCallbacksIS1I_NS1N_17LinearCombinationISJ_fSJ_fLNS_15FloatRoundStyleE2EEESI_S1M_JEEENS4_5SM1004TMEM4LOAD26SM100_TMEM_LOAD_32dp32b64xES1C_NS12_INS13_ILi3ELi4ELi3EEES16_NST_INS5_IJSC_S1K_EEENS5_IJS1K_SB_EEEEEEENS4_39AutoVectorizingCopyWithAssumedAlignmentILi128EEENS4_14SM90_TMA_STOREES21_S23_S23_EEEvvEEEEvNT_6ParamsE,@function
        .size           _ZN7cutlass13device_kernelINS_4gemm6kernel13GemmUniversalIN4cute5tupleIJiiiiEEENS1_10collective13CollectiveMmaINS1_35MainloopSm100TmaUmmaWarpSpecializedILi6ELi2ELi2ENS5_IJNS4_1CILi1EEENSA_ILi8EEESB_EEEEENS5_IJNSA_ILi128EEENSA_ILi256EEENSA_ILi32EEEEEENS_10bfloat16_tENS5_IJlSB_lEEESJ_SK_NS4_8TiledMMAINS4_8MMA_AtomIJNS4_20SM100_MMA_F16BF16_SSISJ_SJ_fLi128ELi256ELNS4_4UMMA5MajorE0ELSP_0ELNSO_7ScaleInE0ELSQ_0EEEEEENS4_6LayoutINS5_IJSB_SB_SB_EEENS5_IJNSA_ILi0EEESV_SV_EEEEENS5_IJNS4_10UnderscoreESY_SY_EEEEENS4_23SM90_TMA_LOAD_MULTICASTENS4_14ComposedLayoutINS4_7SwizzleILi2ELi4ELi3EEENS4_18smem_ptr_flag_bitsILi16EEENST_INS5_IJSC_SH_EEENS5_IJSH_SB_EEEEEEEvNS4_8identityENS4_13SM90_TMA_LOADES1A_vS1B_EENS_8epilogue10collective18CollectiveEpilogueINS1E_23Sm100TmaWarpSpecializedILi4ELi2ELi64ELb1ELb0EEEJSI_NS5_IJNST_ISF_SB_EENST_INSA_ILi64EEESB_EEEEESJ_SK_SJ_SK_NS1E_6fusion15FusionCallbacksIS1I_NS1N_17LinearCombinationISJ_fSJ_fLNS_15FloatRoundStyleE2EEESI_S1M_JEEENS4_5SM1004TMEM4LOAD26SM100_TMEM_LOAD_32dp32b64xES1C_NS12_INS13_ILi3ELi4ELi3EEES16_NST_INS5_IJSC_S1K_EEENS5_IJS1K_SB_EEEEEEENS4_39AutoVectorizingCopyWithAssumedAlignmentILi128EEENS4_14SM90_TMA_STOREES21_S23_S23_EEEvvEEEEvNT_6ParamsE,(.L_x_183 - _ZN7cutlass13device_kernelINS_4gemm6kernel13GemmUniversalIN4cute5tupleIJiiiiEEENS1_10collective13CollectiveMmaINS1_35MainloopSm100TmaUmmaWarpSpecializedILi6ELi2ELi2ENS5_IJNS4_1CILi1EEENSA_ILi8EEESB_EEEEENS5_IJNSA_ILi128EEENSA_ILi256EEENSA_ILi32EEEEEENS_10bfloat16_tENS5_IJlSB_lEEESJ_SK_NS4_8TiledMMAINS4_8MMA_AtomIJNS4_20SM100_MMA_F16BF16_SSISJ_SJ_fLi128ELi256ELNS4_4UMMA5MajorE0ELSP_0ELNSO_7ScaleInE0ELSQ_0EEEEEENS4_6LayoutINS5_IJSB_SB_SB_EEENS5_IJNSA_ILi0EEESV_SV_EEEEENS5_IJNS4_10UnderscoreESY_SY_EEEEENS4_23SM90_TMA_LOAD_MULTICASTENS4_14ComposedLayoutINS4_7SwizzleILi2ELi4ELi3EEENS4_18smem_ptr_flag_bitsILi16EEENST_INS5_IJSC_SH_EEENS5_IJSH_SB_EEEEEEEvNS4_8identityENS4_13SM90_TMA_LOADES1A_vS1B_EENS_8epilogue10collective18CollectiveEpilogueINS1E_23Sm100TmaWarpSpecializedILi4ELi2ELi64ELb1ELb0EEEJSI_NS5_IJNST_ISF_SB_EENST_INSA_ILi64EEESB_EEEEESJ_SK_SJ_SK_NS1E_6fusion15FusionCallbacksIS1I_NS1N_17LinearCombinationISJ_fSJ_fLNS_15FloatRoundStyleE2EEESI_S1M_JEEENS4_5SM1004TMEM4LOAD26SM100_TMEM_LOAD_32dp32b64xES1C_NS12_INS13_ILi3ELi4ELi3EEES16_NST_INS5_IJSC_S1K_EEENS5_IJS1K_SB_EEEEEEENS4_39AutoVectorizingCopyWithAssumedAlignmentILi128EEENS4_14SM90_TMA_STOREES21_S23_S23_EEEvvEEEEvNT_6ParamsE)
        .other          _ZN7cutlass13device_kernelINS_4gemm6kernel13GemmUniversalIN4cute5tupleIJiiiiEEENS1_10collective13CollectiveMmaINS1_35MainloopSm100TmaUmmaWarpSpecializedILi6ELi2ELi2ENS5_IJNS4_1CILi1EEENSA_ILi8EEESB_EEEEENS5_IJNSA_ILi128EEENSA_ILi256EEENSA_ILi32EEEEEENS_10bfloat16_tENS5_IJlSB_lEEESJ_SK_NS4_8TiledMMAINS4_8MMA_AtomIJNS4_20SM100_MMA_F16BF16_SSISJ_SJ_fLi128ELi256ELNS4_4UMMA5MajorE0ELSP_0ELNSO_7ScaleInE0ELSQ_0EEEEEENS4_6LayoutINS5_IJSB_SB_SB_EEENS5_IJNSA_ILi0EEESV_SV_EEEEENS5_IJNS4_10UnderscoreESY_SY_EEEEENS4_23SM90_TMA_LOAD_MULTICASTENS4_14ComposedLayoutINS4_7SwizzleILi2ELi4ELi3EEENS4_18smem_ptr_flag_bitsILi16EEENST_INS5_IJSC_SH_EEENS5_IJSH_SB_EEEEEEEvNS4_8identityENS4_13SM90_TMA_LOADES1A_vS1B_EENS_8epilogue10collective18CollectiveEpilogueINS1E_23Sm100TmaWarpSpecializedILi4ELi2ELi64ELb1ELb0EEEJSI_NS5_IJNST_ISF_SB_EENST_INSA_ILi64EEESB_EEEEESJ_SK_SJ_SK_NS1E_6fusion15FusionCallbacksIS1I_NS1N_17LinearCombinationISJ_fSJ_fLNS_15FloatRoundStyleE2EEESI_S1M_JEEENS4_5SM1004TMEM4LOAD26SM100_TMEM_LOAD_32dp32b64xES1C_NS12_INS13_ILi3ELi4ELi3EEES16_NST_INS5_IJSC_S1K_EEENS5_IJS1K_SB_EEEEEEENS4_39AutoVectorizingCopyWithAssumedAlignmentILi128EEENS4_14SM90_TMA_STOREES21_S23_S23_EEEvvEEEEvNT_6ParamsE,@"STO_CUDA_ENTRY STV_DEFAULT"
_ZN7cutlass13device_kernelINS_4gemm6kernel13GemmUniversalIN4cute5tupleIJiiiiEEENS1_10collective13CollectiveMmaINS1_35MainloopSm100TmaUmmaWarpSpecializedILi6ELi2ELi2ENS5_IJNS4_1CILi1EEENSA_ILi8EEESB_EEEEENS5_IJNSA_ILi128EEENSA_ILi256EEENSA_ILi32EEEEEENS_10bfloat16_tENS5_IJlSB_lEEESJ_SK_NS4_8TiledMMAINS4_8MMA_AtomIJNS4_20SM100_MMA_F16BF16_SSISJ_SJ_fLi128ELi256ELNS4_4UMMA5MajorE0ELSP_0ELNSO_7ScaleInE0ELSQ_0EEEEEENS4_6LayoutINS5_IJSB_SB_SB_EEENS5_IJNSA_ILi0EEESV_SV_EEEEENS5_IJNS4_10UnderscoreESY_SY_EEEEENS4_23SM90_TMA_LOAD_MULTICASTENS4_14ComposedLayoutINS4_7SwizzleILi2ELi4ELi3EEENS4_18smem_ptr_flag_bitsILi16EEENST_INS5_IJSC_SH_EEENS5_IJSH_SB_EEEEEEEvNS4_8identityENS4_13SM90_TMA_LOADES1A_vS1B_EENS_8epilogue10collective18CollectiveEpilogueINS1E_23Sm100TmaWarpSpecializedILi4ELi2ELi64ELb1ELb0EEEJSI_NS5_IJNST_ISF_SB_EENST_INSA_ILi64EEESB_EEEEESJ_SK_SJ_SK_NS1E_6fusion15FusionCallbacksIS1I_NS1N_17LinearCombinationISJ_fSJ_fLNS_15FloatRoundStyleE2EEESI_S1M_JEEENS4_5SM1004TMEM4LOAD26SM100_TMEM_LOAD_32dp32b64xES1C_NS12_INS13_ILi3ELi4ELi3EEES16_NST_INS5_IJSC_S1K_EEENS5_IJS1K_SB_EEEEEEENS4_39AutoVectorizingCopyWithAssumedAlignmentILi128EEENS4_14SM90_TMA_STOREES21_S23_S23_EEEvvEEEEvNT_6ParamsE:
[----:B------:R-:W1:Y:S01]  /*0000*/  LDC R1, c[0x0][0x37c] ;  /* 0x0000df00ff017b82 */ /* 0x000e620000000800 */
[----:B------:R-:W2:Y:S01]  /*0010*/  S2R R160, SR_TID.X ;  /* 0x0000000000a07919 */ /* 0x000ea20000002100 */
[----:B------:R-:W3:Y:S01]  /*0020*/  LDCU.64 UR8, c[0x0][0x890] ;  /* 0x00011200ff0877ac */ /* 0x000ee20008000a00 */
[----:B------:R-:W-:Y:S02]  /*0030*/  PRMT R142, RZ, 0x7610, R142 ;  /* 0x00007610ff8e7816 */ /* 0x000fe4000000008e */
[----:B------:R-:W-:Y:S01]  /*0040*/  ELECT P3, URZ, PT ;  /* 0x0000000000ff782f */ /* 0x000fe20003860000 */
[----:B---3--:R-:W-:-:S04]  /*0050*/  UISETP.NE.U32.AND UP0, UPT, UR8, URZ, UPT ;  /* 0x000000ff0800728c */ /* 0x008fc8000bf05070 */
[----:B------:R-:W-:Y:S01]  /*0060*/  UISETP.NE.AND.EX UP0, UPT, UR9, URZ, UPT, UP0 ;  /* 0x000000ff0900728c */ /* 0x000fe2000bf05300 */
[----:B--2---:R-:W-:-:S05]  /*0070*/  SHF.R.U32.HI R143, RZ, 0x5, R160 ;  /* 0x00000005ff8f7819 */ /* 0x004fca00000116a0 */
[----:B------:R-:W2:Y:S02]  /*0080*/  SHFL.IDX PT, R0, R143, RZ, 0x1f ;  /* 0x00001fff8f007589 */ /* 0x000ea400000e0000 */
[----:B--2---:R-:W-:Y:S01]  /*0090*/  R2UR UR17, R0 ;  /* 0x00000000001172ca */ /* 0x004fe200000e0000 */
[----:B-1----:R-:W-:-:S14]  /*00a0*/  BRA.U UP0, `(.L_x_0) ;  /* 0x0000000100307547 */ /* 0x002fdc000b800000 */
[----:B------:R-:W1:Y:S02]  /*00b0*/  LDCU.64 UR4, c[0x0][0x888] ;  /* 0x00011100ff0477ac */ /* 0x000e640008000a00 */
[----:B-1----:R-:W-:-:S04]  /*00c0*/  UISETP.NE.U32.AND UP0, UPT, UR4, URZ, UPT ;  /* 0x000000ff0400728c */ /* 0x002fc8000bf05070 */
[----:B------:R-:W-:-:S09]  /*00d0*/  UISETP.NE.AND.EX UP0, UPT, UR5, URZ, UPT, UP0 ;  /* 0x000000ff0500728c */ /* 0x000fd2000bf05300 */
[----:B------:R-:W-:Y:S05]  /*00e0*/  BRA.U !UP0, `(.L_x_1) ;  /* 0x0000000108147547 */ /* 0x000fea000b800000 */
[----:B------:R-:W1:Y:S01]  /*00f0*/  LDC.64 R2, c[0x0][0x888] ;  /* 0x00022200ff027b82 */ /* 0x000e620000000a00 */
[----:B------:R-:W1:Y:S02]  /*0100*/  LDCU.64 UR4, c[0x0][0x358] ;  /* 0x00006b00ff0477ac */ /* 0x000e640008000a00 */
[----:B-1----:R1:W5:Y:S01]  /*0110*/  LDG.E R73, desc[UR4][R2.64] ;  /* 0x0000000402497981 */ /* 0x002362000c1e1900 */
[----:B------:R-:W-:Y:S01]  /*0120*/  HFMA2 R142, -RZ, RZ, 0, 5.9604644775390625e-08 ;  /* 0x00000001ff8e7431 */ /* 0x000fe200000001ff */
[----:B------:R-:W-:Y:S05]  /*0130*/  BRA `(.L_x_0) ;  /* 0x00000000000c7947 */ /* 0x000fea0003800000 */
.L_x_1:
[----:B------:R-:W1:Y:S01]  /*0140*/  LDCU UR4, c[0x0][0x880] ;  /* 0x00011000ff0477ac */ /* 0x000e620008000800 */
[----:B------:R-:W-:Y:S01]  /*0150*/  HFMA2 R142, -RZ, RZ, 0, 5.9604644775390625e-08 ;  /* 0x00000001ff8e7431 */ /* 0x000fe200000001ff */
[----:B-1----:R-:W-:-:S07]  /*0160*/  MOV R73, UR4 ;  /* 0x0000000400497c02 */ /* 0x002fce0008000f00 */
.L_x_0:
[----:B------:R-:W2:Y:S02]  /*0170*/  LDCU.64 UR4, c[0x0][0x8b0] ;  /* 0x00011600ff0477ac */ /* 0x000ea40008000a00 */
[----:B--2---:R-:W-:-:S04]  /*0180*/  UISETP.NE.U32.AND UP0, UPT, UR4, URZ, UPT ;  /* 0x000000ff0400728c */ /* 0x004fc8000bf05070 */
[----:B------:R-:W-:-:S09]  /*0190*/  UISETP.NE.AND.EX UP0, UPT, UR5, URZ, UPT, UP0 ;  /* 0x000000ff0500728c */ /* 0x000fd2000bf05300 */
[----:B------:R-:W-:Y:S05]  /*01a0*/  BRA.U UP0, `(.L_x_2) ;  /* 0x0000000100287547 */ /* 0x000fea000b800000 */
[----:B------:R-:W2:Y:S02]  /*01b0*/  LDCU.64 UR4, c[0x0][0x8a8] ;  /* 0x00011500ff0477ac */ /* 0x000ea40008000a00 */
[----:B--2---:R-:W-:-:S04]  /*01c0*/  UISETP.NE.U32.AND UP0, UPT, UR4, URZ, UPT ;  /* 0x000000ff0400728c */ /* 0x004fc8000bf05070 */
[----:B------:R-:W-:-:S09]  /*01d0*/  UISETP.NE.AND.EX UP0, UPT, UR5, URZ, UPT, UP0 ;  /* 0x000000ff0500728c */ /* 0x000fd2000bf05300 */
[----:B------:R-:W-:Y:S05]  /*01e0*/  BRA.U !UP0, `(.L_x_3) ;  /* 0x0000000108107547 */ /* 0x000fea000b800000 */
[----:B------:R-:W2:Y:S01]  /*01f0*/  LDC.64 R70, c[0x0][0x8a8] ;  /* 0x00022a00ff467b82 */ /* 0x000ea20000000a00 */
[----:B------:R-:W2:Y:S02]  /*0200*/  LDCU.64 UR4, c[0x0][0x358] ;  /* 0x00006b00ff0477ac */ /* 0x000ea40008000a00 */
[----:B--2---:R2:W5:Y:S01]  /*0210*/  LDG.E R70, desc[UR4][R70.64] ;  /* 0x0000000446467981 */ /* 0x004562000c1e1900 */
[----:B------:R-:W-:Y:S05]  /*0220*/  BRA `(.L_x_2) ;  /* 0x0000000000087947 */ /* 0x000fea0003800000 */
.L_x_3:
[----:B------:R-:W2:Y:S02]  /*0230*/  LDCU UR4, c[0x0][0x8a0] ;  /* 0x00011400ff0477ac */ /* 0x000ea40008000800 */
[----:B--2---:R-:W-:Y:S02]  /*0240*/  MOV R70, UR4 ;  /* 0x0000000400467c02 */ /* 0x004fe40008000f00 */
.L_x_2:
[----:B------:R-:W-:Y:S01]  /*0250*/  IMAD.U32 R0, RZ, RZ, UR17 ;  /* 0x00000011ff007e24 */ /* 0x000fe2000f8e00ff */
[----:B------:R-:W-:Y:S04]  /*0260*/  BSSY.RECONVERGENT B0, `(.L_x_4) ;  /* 0x000000c000007945 */ /* 0x000fe80003800200 */
[C---:B------:R-:W-:Y:S02]  /*0270*/  ISETP.NE.OR P1, PT, R0.reuse, 0x1, !P3 ;  /* 0x000000010000780c */ /* 0x040fe40005f25670 */
[----:B------:R-:W-:-:S11]  /*0280*/  ISETP.NE.OR P0, PT, R0, 0x3, !P3 ;  /* 0x000000030000780c */ /* 0x000fd60005f05670 */
[----:B------:R-:W-:Y:S05]  /*0290*/  @P1 BRA `(.L_x_5) ;  /* 0x0000000000201947 */ /* 0x000fea0003800000 */
[----:B------:R-:W3:Y:S02]  /*02a0*/  LDCU.64 UR4, c[0x0][0x348] ;  /* 0x00006900ff0477ac */ /* 0x000ee40008000a00 */
[----:B---3--:R-:W-:Y:S02]  /*02b0*/  UIADD3 UR6, UP1, UPT, UR4, 0x80, URZ ;  /* 0x0000008004067890 */ /* 0x008fe4000ff3e0ff */
[----:B------:R-:W-:Y:S02]  /*02c0*/  UIADD3 UR4, UP0, UPT, UR4, 0x180, URZ ;  /* 0x0000018004047890 */ /* 0x000fe4000ff1e0ff */
[----:B------:R-:W-:Y:S02]  /*02d0*/  UIADD3.X UR7, UPT, UPT, URZ, UR5, URZ, UP1, !UPT ;  /* 0x00000005ff077290 */ /* 0x000fe40008ffe4ff */
[----:B------:R-:W-:-:S07]  /*02e0*/  UIADD3.X UR5, UPT, UPT, URZ, UR5, URZ, UP0, !UPT ;  /* 0x00000005ff057290 */ /* 0x000fce00087fe4ff */
[----:B------:R3:W-:Y:S02]  /*02f0*/  UTMACCTL.PF [UR6] ;  /* 0x00000000060079b9 */ /* 0x0007e40008040000 */
[----:B------:R3:W-:Y:S02]  /*0300*/  UTMACCTL.PF [UR4] ;  /* 0x00000000040079b9 */ /* 0x0007e40008040000 */
[----:B---3--:R-:W-:Y:S01]  /*0310*/  NOP ;  /* 0x0000000000007918 */ /* 0x008fe20000000000 */
.L_x_5:
[----:B------:R-:W-:Y:S05]  /*0320*/  BSYNC.RECONVERGENT B0 ;  /* 0x0000000000007941 */ /* 0x000fea0003800200 */
.L_x_4:
[----:B------:R-:W-:Y:S04]  /*0330*/  BSSY.RECONVERGENT B0, `(.L_x_6) ;  /* 0x000000a000007945 */ /* 0x000fe80003800200 */
        /* <DEDUP_REMOVED lines=9> */
.L_x_7:
[----:B------:R-:W-:Y:S05]  /*03d0*/  BSYNC.RECONVERGENT B0 ;  /* 0x0000000000007941 */ /* 0x000fea0003800200 */
.L_x_6:
[----:B------:R-:W3:Y:S01]  /*03e0*/  LDCU.64 UR4, c[0x0][0x888] ;  /* 0x00011100ff0477ac */ /* 0x000ee20008000a00 */
[----:B------:R-:W-:Y:S02]  /*03f0*/  UISETP.EQ.U32.AND UP1, UPT, UR8, URZ, UPT ;  /* 0x000000ff0800728c */ /* 0x000fe4000bf22070 */
[----:B------:R-:W-:Y:S02]  /*0400*/  UPLOP3.LUT UP3, UPT, UPT, UPT, UPT, 0x80, 0x8 ;  /* 0x000000000008789c */ /* 0x000fe40003f6f070 */
[----:B---3--:R-:W-:-:S04]  /*0410*/  UISETP.NE.U32.AND UP0, UPT, UR4, URZ, UPT ;  /* 0x000000ff0400728c */ /* 0x008fc8000bf05070 */
[----:B------:R-:W-:-:S04]  /*0420*/  UISETP.NE.AND.EX UP0, UPT, UR5, URZ, UPT, UP0 ;  /* 0x000000ff0500728c */ /* 0x000fc8000bf05300 */
[----:B------:R-:W-:-:S04]  /*0430*/  UISETP.EQ.OR.EX UP2, UPT, UR9, URZ, !UP0, UP1 ;  /* 0x000000ff0900728c */ /* 0x000fc8000c742710 */
[----:B------:R-:W-:-:S06]  /*0440*/  UP2UR UR4, UPR, URZ, 0x4 ;  /* 0x00000004ff047883 */ /* 0x000fcc0008000000 */
[----:B------:R-:W-:Y:S01]  /*0450*/  MOV R146, UR4 ;  /* 0x0000000400927c02 */ /* 0x000fe20008000f00 */
[----:B------:R-:W-:Y:S06]  /*0460*/  BRA.U !UP2, `(.L_x_8) ;  /* 0x000000010a207547 */ /* 0x000fec000b800000 */
[----:B------:R-:W-:Y:S01]  /*0470*/  UISETP.NE.U32.AND UP1, UPT, UR8, URZ, UPT ;  /* 0x000000ff0800728c */ /* 0x000fe2000bf25070 */
[----:B-----5:R-:W-:Y:S01]  /*0480*/  FSETP.NEU.AND P0, PT, R73, RZ, PT ;  /* 0x000000ff4900720b */ /* 0x020fe20003f0d000 */
[----:B------:R-:W-:Y:S02]  /*0490*/  USEL UR4, URZ, 0xffffffff, UP0 ;  /* 0xffffffffff047887 */ /* 0x000fe40008000000 */
[----:B------:R-:W-:-:S10]  /*04a0*/  UISETP.NE.AND.EX UP1, UPT, UR9, URZ, UPT, UP1 ;  /* 0x000000ff0900728c */ /* 0x000fd4000bf25310 */
[----:B------:R-:W-:Y:S01]  /*04b0*/  VOTEU.ANY UP0, P0 ;  /* 0x0000000000ff7886 */ /* 0x000fe20000000100 */
[----:B------:R-:W-:-:S04]  /*04c0*/  @!UP1 USEL UR4, URZ, 0xffffffff, UP0 ;  /* 0xffffffffff049887 */ /* 0x000fc80008000000 */
[----:B------:R-:W-:-:S04]  /*04d0*/  ULOP3.LUT UR4, UR4, 0x1, URZ, 0xc0, !UPT ;  /* 0x0000000104047892 */ /* 0x000fc8000f8ec0ff */
[----:B------:R-:W-:-:S11]  /*04e0*/  UISETP.NE.U32.AND UP3, UPT, UR4, 0x1, UPT ;  /* 0x000000010400788c */ /* 0x000fd6000bf65070 */
.L_x_8:
[----:B-1----:R-:W1:Y:S01]  /*04f0*/  SHFL.IDX PT, R2, R143, RZ, 0x1f ;  /* 0x00001fff8f027589 */ /* 0x002e6200000e0000 */
[----:B------:R-:W-:-:S04]  /*0500*/  UISETP.NE.AND UP0, UPT, UR17, 0x2, UPT ;  /* 0x000000021100788c */ /* 0x000fc8000bf05270 */
[----:B------:R-:W-:Y:S01]  /*0510*/  USEL UR48, URZ, 0x1, UP0 ;  /* 0x00000001ff307887 */ /* 0x000fe20008000000 */
[----:B-1----:R-:W-:-:S13]  /*0520*/  ISETP.NE.AND P0, PT, R2, RZ, PT ;  /* 0x000000ff0200720c */ /* 0x002fda0003f05270 */
[----:B------:R-:W-:Y:S05]  /*0530*/  @P0 BRA `(.L_x_9) ;  /* 0x0000000000680947 */ /* 0x000fea0003800000 */
[----:B------:R-:W1:Y:S01]  /*0540*/  S2UR UR4, SR_CgaCtaId ;  /* 0x00000000000479c3 */ /* 0x000e620000008800 */
[----:B------:R-:W-:Y:S01]  /*0550*/  UMOV UR5, 0x400 ;  /* 0x0000040000057882 */ /* 0x000fe20000000000 */
[----:B------:R-:W-:Y:S01]  /*0560*/  UMOV UR8, 0x1 ;  /* 0x0000000100087882 */ /* 0x000fe20000000000 */
[----:B------:R-:W-:Y:S01]  /*0570*/  UMOV UR6, 0x8 ;  /* 0x0000000800067882 */ /* 0x000fe20000000000 */
[----:B------:R-:W-:-:S04]  /*0580*/  UIADD3 UR8, UPT, UPT, -UR8, 0x100000, URZ ;  /* 0x0010000008087890 */ /* 0x000fc8000fffe1ff */
[----:B------:R-:W-:Y:S02]  /*0590*/  USHF.L.U32 UR9, UR8, 0xb, URZ ;  /* 0x0000000b08097899 */ /* 0x000fe400080006ff */
[----:B------:R-:W-:Y:S02]  /*05a0*/  USHF.L.U32 UR8, UR8, 0x1, URZ ;  /* 0x0000000108087899 */ /* 0x000fe400080006ff */
[----:B------:R-:W-:-:S04]  /*05b0*/  UIADD3 UR6, UPT, UPT, -UR6, 0x100000, URZ ;  /* 0x0010000006067890 */ /* 0x000fc8000fffe1ff */
[----:B------:R-:W-:Y:S02]  /*05c0*/  USHF.L.U32 UR7, UR6, 0xb, URZ ;  /* 0x0000000b06077899 */ /* 0x000fe400080006ff */
[----:B------:R-:W-:Y:S01]  /*05d0*/  USHF.L.U32 UR6, UR6, 0x1, URZ ;  /* 0x0000000106067899 */ /* 0x000fe200080006ff */
[----:B------:R-:W-:Y:S01]  /*05e0*/  ELECT P0, URZ, PT ;  /* 0x0000000000ff782f */ /* 0x000fe20003800000 */
[----:B-1----:R-:W-:Y:S01]  /*05f0*/  ULEA UR4, UR4, UR5, 0x18 ;  /* 0x0000000504047291 */ /* 0x002fe2000f8ec0ff */
[----:B------:R-:W1:Y:S11]  /*0600*/  FENCE.VIEW.ASYNC.S ;  /* 0x00000000000073c6 */ /* 0x000e760000000000 */
[----:B-1----:R1:W3:Y:S01]  /*0610*/  SYNCS.EXCH.64 URZ, [UR4], UR8 ;  /* 0x0000000804ff75b2 */ /* 0x0022e20008000100 */
[----:B------:R1:W4:Y:S01]  /*0620*/  SYNCS.EXCH.64 URZ, [UR4+0x30], UR6 ;  /* 0x0000300604ff75b2 */ /* 0x0003220008000100 */
[----:B------:R1:W1:Y:S01]  /*0630*/  SYNCS.EXCH.64 URZ, [UR4+0x8], UR8 ;  /* 0x0000080804ff75b2 */ /* 0x0002620008000100 */
        /* <DEDUP_REMOVED lines=9> */
[----:B------:R-:W-:Y:S01]  /*06d0*/  NOP ;  /* 0x0000000000007918 */ /* 0x000fe20000000000 */
.L_x_9:
[----:B------:R-:W2:Y:S01]  /*06e0*/  SHFL.IDX PT, R2, R143, RZ, 0x1f ;  /* 0x00001fff8f027589 */ /* 0x000ea200000e0000 */
[----:B------:R-:W-:Y:S01]  /*06f0*/  NOP ;  /* 0x0000000000007918 */ /* 0x000fe20000000000 */
[----:B--2---:R-:W-:-:S13]  /*0700*/  ISETP.NE.AND P0, PT, R2, 0x1, PT ;  /* 0x000000010200780c */ /* 0x004fda0003f05270 */
[----:B------:R-:W-:Y:S05]  /*0710*/  @P0 BRA `(.L_x_10) ;  /* 0x0000000000580947 */ /* 0x000fea0003800000 */
[----:B-1----:R-:W1:Y:S01]  /*0720*/  S2UR UR4, SR_CgaCtaId ;  /* 0x00000000000479c3 */ /* 0x002e620000008800 */
        /* <DEDUP_REMOVED lines=12> */
[----:B-1----:R2:W1:Y:S01]  /*07f0*/  SYNCS.EXCH.64 URZ, [UR4+0x60], UR8 ;  /* 0x0000600804ff75b2 */ /* 0x0024620008000100 */
[----:B------:R2:W1:Y:S01]  /*0800*/  SYNCS.EXCH.64 URZ, [UR4+0x80], UR6 ;  /* 0x0000800604ff75b2 */ /* 0x0004620008000100 */
[----:B------:R2:W1:Y:S01]  /*0810*/  SYNCS.EXCH.64 URZ, [UR4+0x68], UR8 ;  /* 0x0000680804ff75b2 */ /* 0x0004620008000100 */
[----:B------:R2:W1:Y:S01]  /*0820*/  SYNCS.EXCH.64 URZ, [UR4+0x88], UR6 ;  /* 0x0000880604ff75b2 */ /* 0x0004620008000100 */
[----:B------:R2:W1:Y:S01]  /*0830*/  SYNCS.EXCH.64 URZ, [UR4+0x70], UR8 ;  /* 0x0000700804ff75b2 */ /* 0x0004620008000100 */
[----:B------:R2:W1:Y:S01]  /*0840*/  SYNCS.EXCH.64 URZ, [UR4+0x90], UR6 ;  /* 0x0000900604ff75b2 */ /* 0x0004620008000100 */
[----:B------:R2:W1:Y:S01]  /*0850*/  SYNCS.EXCH.64 URZ, [UR4+0x78], UR8 ;  /* 0x0000780804ff75b2 */ /* 0x0004620008000100 */
[----:B------:R2:W1:Y:S02]  /*0860*/  SYNCS.EXCH.64 URZ, [UR4+0x98], UR6 ;  /* 0x0000980604ff75b2 */ /* 0x0004640008000100 */
[----:B--2---:R-:W-:Y:S01]  /*0870*/  NOP ;  /* 0x0000000000007918 */ /* 0x004fe20000000000 */
.L_x_10:
[----:B------:R-:W2:Y:S01]  /*0880*/  SHFL.IDX PT, R2, R143, RZ, 0x1f ;  /* 0x00001fff8f027589 */ /* 0x000ea200000e0000 */
[----:B------:R-:W-:Y:S01]  /*0890*/  NOP ;  /* 0x0000000000007918 */ /* 0x000fe20000000000 */
[----:B--2---:R-:W-:-:S13]  /*08a0*/  ISETP.NE.AND P0, PT, R2, 0x3, PT ;  /* 0x000000030200780c */ /* 0x004fda0003f05270 */
[----:B------:R-:W-:Y:S05]  /*08b0*/  @P0 BRA `(.L_x_11) ;  /* 0x0000000000300947 */ /* 0x000fea0003800000 */
[----:B-1----:R-:W1:Y:S01]  /*08c0*/  S2UR UR4, SR_CgaCtaId ;  /* 0x00000000000479c3 */ /* 0x002e620000008800 */
[----:B------:R-:W-:Y:S01]  /*08d0*/  UMOV UR6, 0x400 ;  /* 0x0000040000067882 */ /* 0x000fe20000000000 */
[----:B------:R-:W-:Y:S01]  /*08e0*/  UMOV UR5, 0x20 ;  /* 0x0000002000057882 */ /* 0x000fe20000000000 */
[----:B------:R-:W-:Y:S01]  /*08f0*/  ELECT P0, URZ, PT ;  /* 0x0000000000ff782f */ /* 0x000fe20003800000 */
[----:B-1----:R-:W-:Y:S02]  /*0900*/  ULEA UR6, UR4, UR6, 0x18 ;  /* 0x0000000604067291 */ /* 0x002fe4000f8ec0ff */
[----:B------:R-:W-:-:S04]  /*0910*/  UIADD3 UR4, UPT, UPT, -UR5, 0x100000, URZ ;  /* 0x0010000005047890 */ /* 0x000fc8000fffe1ff */
[----:B------:R-:W-:Y:S02]  /*0920*/  USHF.L.U32 UR5, UR4, 0xb, URZ ;  /* 0x0000000b04057899 */ /* 0x000fe400080006ff */
[----:B------:R-:W-:Y:S01]  /*0930*/  USHF.L.U32 UR4, UR4, 0x1, URZ ;  /* 0x0000000104047899 */ /* 0x000fe200080006ff */
[----:B------:R-:W1:Y:S11]  /*0940*/  FENCE.VIEW.ASYNC.S ;  /* 0x00000000000073c6 */ /* 0x000e760000000000 */
[----:B-1----:R2:W1:Y:S01]  /*0950*/  SYNCS.EXCH.64 URZ, [UR6+0xa0], UR4 ;  /* 0x0000a00406ff75b2 */ /* 0x0024620008000100 */
[----:B------:R2:W1:Y:S02]  /*0960*/  SYNCS.EXCH.64 URZ, [UR6+0xa8], UR4 ;  /* 0x0000a80406ff75b2 */ /* 0x0004640008000100 */
[----:B--2---:R-:W-:Y:S01]  /*0970*/  NOP ;  /* 0x0000000000007918 */ /* 0x004fe20000000000 */
.L_x_11:
[----:B------:R-:W2:Y:S01]  /*0980*/  SHFL.IDX PT, R2, R143, RZ, 0x1f ;  /* 0x00001fff8f027589 */ /* 0x000ea200000e0000 */
[----:B------:R-:W-:Y:S01]  /*0990*/  NOP ;  /* 0x0000000000007918 */ /* 0x000fe20000000000 */
[----:B--2---:R-:W-:-:S13]  /*09a0*/  ISETP.NE.AND P0, PT, R2, 0x4, PT ;  /* 0x000000040200780c */ /* 0x004fda0003f05270 */
[----:B------:R-:W-:Y:S05]  /*09b0*/  @P0 BRA `(.L_x_12) ;  /* 0x00000000004c0947 */ /* 0x000fea0003800000 */
[----:B-1----:R-:W1:Y:S01]  /*09c0*/  S2UR UR6, SR_CgaCtaId ;  /* 0x00000000000679c3 */ /* 0x002e620000008800 */
[----:B------:R-:W-:Y:S01]  /*09d0*/  UMOV UR4, 0x720 ;  /* 0x0000072000047882 */ /* 0x000fe20000000000 */
[----:B------:R-:W-:Y:S01]  /*09e0*/  UMOV UR5, 0x400 ;  /* 0x0000040000057882 */ /* 0x000fe20000000000 */
[----:B------:R-:W-:Y:S01]  /*09f0*/  USEL UR4, UR4, 0x620, UP3 ;  /* 0x0000062004047887 */ /* 0x000fe20009800000 */
[----:B------:R-:W-:Y:S01]  /*0a00*/  UMOV UR8, 0x1 ;  /* 0x0000000100087882 */ /* 0x000fe20000000000 */
[----:B------:R-:W-:Y:S01]  /*0a10*/  ELECT P0, URZ, PT ;  /* 0x0000000000ff782f */ /* 0x000fe20003800000 */
[----:B------:R-:W-:-:S04]  /*0a20*/  UIADD3 UR8, UPT, UPT, -UR8, 0x100000, URZ ;  /* 0x0010000008087890 */ /* 0x000fc8000fffe1ff */
[----:B------:R-:W-:Y:S02]  /*0a30*/  USHF.L.U32 UR9, UR8, 0xb, URZ ;  /* 0x0000000b08097899 */ /* 0x000fe400080006ff */
[----:B------:R-:W-:Y:S02]  /*0a40*/  USHF.L.U32 UR8, UR8, 0x1, URZ ;  /* 0x0000000108087899 */ /* 0x000fe400080006ff */
[----:B-1----:R-:W-:Y:S02]  /*0a50*/  ULEA UR6, UR6, UR5, 0x18 ;  /* 0x0000000506067291 */ /* 0x002fe4000f8ec0ff */
[----:B------:R-:W-:-:S04]  /*0a60*/  UIADD3 UR4, UPT, UPT, -UR4, 0x100000, URZ ;  /* 0x0010000004047890 */ /* 0x000fc8000fffe1ff */
[----:B------:R-:W-:Y:S02]  /*0a70*/  USHF.L.U32 UR5, UR4, 0xb, URZ ;  /* 0x0000000b04057899 */ /* 0x000fe400080006ff */
[----:B------:R-:W-:Y:S01]  /*0a80*/  USHF.L.U32 UR4, UR4, 0x1, URZ ;  /* 0x0000000104047899 */ /* 0x000fe200080006ff */
[----:B------:R-:W1:Y:S03]  /*0a90*/  FENCE.VIEW.ASYNC.S ;  /* 0x00000000000073c6 */ /* 0x000e660000000000 */
[----:B-1----:R2:W1:Y:S08]  /*0aa0*/  SYNCS.EXCH.64 URZ, [UR6+0xb0], UR8 ;  /* 0x0000b00806ff75b2 */ /* 0x0024700008000100 */
[----:B------:R2:W1:Y:S01]  /*0ab0*/  SYNCS.EXCH.64 URZ, [UR6+0xc0], UR4 ;  /* 0x0000c00406ff75b2 */ /* 0x0004620008000100 */
[----:B------:R2:W1:Y:S01]  /*0ac0*/  SYNCS.EXCH.64 URZ, [UR6+0xb8], UR8 ;  /* 0x0000b80806ff75b2 */ /* 0x0004620008000100 */
[----:B------:R2:W1:Y:S02]  /*0ad0*/  SYNCS.EXCH.64 URZ, [UR6+0xc8], UR4 ;  /* 0x0000c80406ff75b2 */ /* 0x0004640008000100 */
[----:B--2---:R-:W-:Y:S01]  /*0ae0*/  NOP ;  /* 0x0000000000007918 */ /* 0x004fe20000000000 */
.L_x_12:
        /* <DEDUP_REMOVED lines=20> */
[----:B------:R2:W1:Y:S02]  /*0c30*/  SYNCS.EXCH.64 URZ, [UR4+0xe8], UR6 ;  /* 0x0000e80604ff75b2 */ /* 0x0004640008000100 */
[----:B--2---:R-:W-:Y:S01]  /*0c40*/  NOP ;  /* 0x0000000000007918 */ /* 0x004fe20000000000 */
.L_x_13:
[----:B------:R-:W2:Y:S01]  /*0c50*/  SHFL.IDX PT, R2, R143, RZ, 0x1f ;  /* 0x00001fff8f027589 */ /* 0x000ea200000e0000 */
[----:B------:R-:W-:Y:S01]  /*0c60*/  NOP ;  /* 0x0000000000007918 */ /* 0x000fe20000000000 */
[----:B--2---:R-:W-:-:S13]  /*0c70*/  ISETP.NE.AND P0, PT, R2, 0x3, PT ;  /* 0x000000030200780c */ /* 0x004fda0003f05270 */
[----:B------:R-:W-:Y:S05]  /*0c80*/  @P0 BRA `(.L_x_14) ;  /* 0x0000000000380947 */ /* 0x000fea0003800000 */
[----:B------:R-:W2:Y:S01]  /*0c90*/  S2UR UR5, SR_CgaCtaId ;  /* 0x00000000000579c3 */ /* 0x000ea20000008800 */
[----:B-1----:R-:W-:Y:S01]  /*0ca0*/  UMOV UR4, 0x400 ;  /* 0x0000040000047882 */ /* 0x002fe20000000000 */
[----:B------:R-:W-:Y:S01]  /*0cb0*/  UMOV UR6, 0x20 ;  /* 0x0000002000067882 */ /* 0x000fe20000000000 */
[----:B------:R-:W-:Y:S01]  /*0cc0*/  ELECT P0, URZ, PT ;  /* 0x0000000000ff782f */ /* 0x000fe20003800000 */
[----:B------:R-:W-:-:S04]  /*0cd0*/  UIADD3 UR6, UPT, UPT, -UR6, 0x100000, URZ ;  /* 0x0010000006067890 */ /* 0x000fc8000fffe1ff */
[----:B------:R-:W-:Y:S02]  /*0ce0*/  USHF.L.U32 UR7, UR6, 0xb, URZ ;  /* 0x0000000b06077899 */ /* 0x000fe400080006ff */
[----:B------:R-:W-:Y:S02]  /*0cf0*/  USHF.L.U32 UR6, UR6, 0x1, URZ ;  /* 0x0000000106067899 */ /* 0x000fe400080006ff */
[----:B--2---:R-:W-:Y:S01]  /*0d00*/  ULEA UR4, UR5, UR4, 0x18 ;  /* 0x0000000405047291 */ /* 0x004fe2000f8ec0ff */
[----:B------:R-:W1:Y:S11]  /*0d10*/  FENCE.VIEW.ASYNC.S ;  /* 0x00000000000073c6 */ /* 0x000e760000000000 */
[----:B-1----:R2:W1:Y:S01]  /*0d20*/  SYNCS.EXCH.64 URZ, [UR4+0xf0], UR6 ;  /* 0x0000f00604ff75b2 */ /* 0x0024620008000100 */
[----:B------:R2:W1:Y:S01]  /*0d30*/  SYNCS.EXCH.64 URZ, [UR4+0x100], UR6 ;  /* 0x0001000604ff75b2 */ /* 0x0004620008000100 */
[----:B------:R2:W1:Y:S01]  /*0d40*/  SYNCS.EXCH.64 URZ, [UR4+0xf8], UR6 ;  /* 0x0000f80604ff75b2 */ /* 0x0004620008000100 */
[----:B------:R2:W1:Y:S02]  /*0d50*/  SYNCS.EXCH.64 URZ, [UR4+0x108], UR6 ;  /* 0x0001080604ff75b2 */ /* 0x0004640008000100 */
[----:B--2---:R-:W-:Y:S01]  /*0d60*/  NOP ;  /* 0x0000000000007918 */ /* 0x004fe20000000000 */
.L_x_14:
[----:B-1----:R-:W1:Y:S01]  /*0d70*/  LDCU UR4, c[0x0][0x36c] ;  /* 0x00006d80ff0477ac */ /* 0x002e620008000800 */
[----:B------:R-:W-:Y:S01]  /*0d80*/  ISETP.NE.OR P3, PT, R0, 0x2, !P3 ;  /* 0x000000020000780c */ /* 0x000fe20005f65670 */
[----:B------:R-:W-:Y:S01]  /*0d90*/  NOP ;  /* 0x0000000000007918 */ /* 0x000fe20000000000 */
[----:B------:R-:W-:Y:S01]  /*0da0*/  LOP3.LUT R0, R160, 0x1f, RZ, 0xc0, !PT ;  /* 0x0000001fa0007812 */ /* 0x000fe200078ec0ff */
[----:B------:R-:W-:Y:S02]  /*0db0*/  UISETP.NE.AND UP4, UPT, UR17, URZ, UPT ;  /* 0x000000ff1100728c */ /* 0x000fe4000bf85270 */
[----:B-1----:R-:W-:-:S09]  /*0dc0*/  UISETP.EQ.U32.AND UP5, UPT, UR4, 0x1, UPT ;  /* 0x000000010400788c */ /* 0x002fd2000bfa2070 */
[----:B------:R-:W-:Y:S05]  /*0dd0*/  BRA.U !UP5, `(.L_x_15) ;  /* 0x000000010d087547 */ /* 0x000fea000b800000 */
[----:B---34-:R-:W-:Y:S01]  /*0de0*/  UCGABAR_ARV ;  /* 0x00000000000079c7 */ /* 0x018fe20008000000 */
[----:B------:R-:W-:Y:S05]  /*0df0*/  BRA `(.L_x_16) ;  /* 0x0000000000047947 */ /* 0x000fea0003800000 */
.L_x_15:
[----:B---34-:R-:W-:Y:S01]  /*0e00*/  NOP ;  /* 0x0000000000007918 */ /* 0x018fe20000000000 */
.L_x_16:
[----:B------:R-:W1:Y:S01]  /*0e10*/  S2UR UR8, SR_CTAID.X ;  /* 0x00000000000879c3 */ /* 0x000e620000002500 */
[----:B------:R-:W-:-:S05]  /*0e20*/  CS2R.32 R145, SR_CgaSize ;  /* 0x0000000000917805 */ /* 0x000fca0000008a00 */
[----:B------:R-:W-:-:S05]  /*0e30*/  IMAD R145, R145, -0xa0, RZ ;  /* 0xffffff6091917824 */ /* 0x000fca00078e02ff */
[----:B------:R-:W-:-:S14]  /*0e40*/  R2UR UR5, R145 ;  /* 0x00000000910572ca */ /* 0x000fdc00000e0000 */
[----:B------:R-:W2:Y:S01]  /*0e50*/  LDCU UR5, c[0x0][UR5+0x2b0] ;  /* 0x00005600050577ac */ /* 0x000ea20008000800 */
[----:B------:R-:W-:-:S05]  /*0e60*/  CS2R.32 R145, SR_CgaSize ;  /* 0x0000000000917805 */ /* 0x000fca0000008a00 */
[----:B------:R-:W-:-:S05]  /*0e70*/  IMAD R145, R145, -0xa0, RZ ;  /* 0xffffff6091917824 */ /* 0x000fca00078e02ff */
[----:B------:R-:W-:-:S14]  /*0e80*/  R2UR UR4, R145 ;  /* 0x00000000910472ca */ /* 0x000fdc00000e0000 */
[----:B------:R-:W3:Y:S01]  /*0e90*/  LDCU UR4, c[0x0][UR4+0x2b4] ;  /* 0x00005680040477ac */ /* 0x000ee20008000800 */
[----:B------:R-:W4:Y:S01]  /*0ea0*/  S2UR UR7, SR_CTAID.Y ;  /* 0x00000000000779c3 */ /* 0x000f220000002600 */
[----:B------:R-:W-:-:S05]  /*0eb0*/  CS2R.32 R145, SR_CgaSize ;  /* 0x0000000000917805 */ /* 0x000fca0000008a00 */
[----:B------:R-:W-:-:S05]  /*0ec0*/  IMAD R145, R145, -0xa0, RZ ;  /* 0xffffff6091917824 */ /* 0x000fca00078e02ff */
[----:B------:R-:W-:-:S14]  /*0ed0*/  R2UR UR9, R145 ;  /* 0x00000000910972ca */ /* 0x000fdc00000e0000 */
[----:B------:R-:W3:Y:S01]  /*0ee0*/  LDCU UR9, c[0x0][UR9+0x2a0] ;  /* 0x00005400090977ac */ /* 0x000ee20008000800 */
[----:B------:R-:W-:-:S05]  /*0ef0*/  CS2R.32 R145, SR_CgaSize ;  /* 0x0000000000917805 */ /* 0x000fca0000008a00 */
[----:B------:R-:W-:-:S05]  /*0f00*/  IMAD R145, R145, -0xa0, RZ ;  /* 0xffffff6091917824 */ /* 0x000fca00078e02ff */
[----:B------:R-:W-:-:S14]  /*0f10*/  R2UR UR10, R145 ;  /* 0x00000000910a72ca */ /* 0x000fdc00000e0000 */
[----:B------:R-:W3:Y:S01]  /*0f20*/  LDCU UR10, c[0x0][UR10+0x2a4] ;  /* 0x000054800a0a77ac */ /* 0x000ee20008000800 */
[----:B------:R-:W3:Y:S01]  /*0f30*/  S2UR UR11, SR_CgaCtaId ;  /* 0x00000000000b79c3 */ /* 0x000ee20000008800 */
[----:B------:R-:W3:Y:S01]  /*0f40*/  LDCU UR21, c[0x0][0xb24] ;  /* 0x00016480ff1577ac */ /* 0x000ee20008000800 */
[----:B------:R-:W3:Y:S01]  /*0f50*/  LDCU UR42, c[0x0][0xb24] ;  /* 0x00016480ff2a77ac */ /* 0x000ee20008000800 */
[----:B-1----:R-:W-:-:S05]  /*0f60*/  I2FP.F32.U32 R3, UR8 ;  /* 0x0000000800037c45 */ /* 0x002fca0008201000 */
[----:B------:R-:W1:Y:S01]  /*0f70*/  S2UR UR36, SR_CTAID.Z ;  /* 0x00000000002479c3 */ /* 0x000e620000002700 */
[----:B------:R-:W1:Y:S01]  /*0f80*/  LDCU UR27, c[0x0][0xb30] ;  /* 0x00016600ff1b77ac */ /* 0x000e620008000800 */
[----:B--2---:R-:W-:Y:S01]  /*0f90*/  FMUL R3, R3, UR5 ;  /* 0x0000000503037c20 */ /* 0x004fe20008400000 */
[----:B------:R-:W-:Y:S01]  /*0fa0*/  UMOV UR16, UR8 ;  /* 0x0000000800107c82 */ /* 0x000fe20008000000 */
[----:B----4-:R-:W-:Y:S01]  /*0fb0*/  I2FP.F32.U32 R2, UR7 ;  /* 0x0000000700027c45 */ /* 0x010fe20008201000 */
[----:B------:R-:W-:-:S03]  /*0fc0*/  UMOV UR20, UR7 ;  /* 0x0000000700147c82 */ /* 0x000fc60008000000 */
[----:B------:R-:W2:Y:S01]  /*0fd0*/  F2I.U32.TRUNC.NTZ R3, R3 ;  /* 0x0000000300037305 */ /* 0x000ea2000020f000 */
[----:B---3--:R-:W-:Y:S01]  /*0fe0*/  UISETP.GE.AND UP2, UPT, UR21, 0x1, UPT ;  /* 0x000000011500788c */ /* 0x008fe2000bf46270 */
[----:B------:R-:W-:Y:S01]  /*0ff0*/  FMUL R2, R2, UR4 ;  /* 0x0000000402027c20 */ /* 0x000fe20008400000 */
[----:B------:R-:W-:-:S05]  /*1000*/  USHF.L.U32 UR28, UR11, 0x9, URZ ;  /* 0x000000090b1c7899 */ /* 0x000fca00080006ff */
[----:B------:R-:W3:Y:S01]  /*1010*/  F2I.U32.TRUNC.NTZ R2, R2 ;  /* 0x0000000200027305 */ /* 0x000ee2000020f000 */
[----:B--2---:R-:W-:Y:S02]  /*1020*/  R2UR UR4, R3 ;  /* 0x00000000030472ca */ /* 0x004fe400000e0000 */
[----:B---3--:R-:W-:Y:S02]  /*1030*/  R2UR UR6, R2 ;  /* 0x00000000020672ca */ /* 0x008fe400000e0000 */
[----:B------:R-:W-:-:S09]  /*1040*/  PRMT R2, RZ, 0x7610, R2 ;  /* 0x00007610ff027816 */ /* 0x000fd20000000002 */
[----:B------:R-:W-:-:S04]  /*1050*/  UIADD3 UR5, UPT, UPT, -UR4, URZ, URZ ;  /* 0x000000ff04057290 */ /* 0x000fc8000fffe1ff */
[----:B------:R-:W-:Y:S02]  /*1060*/  UIMAD UR5, UR9, UR5, UR8 ;  /* 0x00000005090572a4 */ /* 0x000fe4000f8e0208 */
[----:B------:R-:W-:-:S04]  /*1070*/  UIADD3 UR4, UPT, UPT, -UR6, URZ, URZ ;  /* 0x000000ff06047290 */ /* 0x000fc8000fffe1ff */
[----:B------:R-:W-:Y:S01]  /*1080*/  IMAD.U32 R145, RZ, RZ, UR5 ;  /* 0x00000005ff917e24 */ /* 0x000fe2000f8e00ff */
[----:B------:R-:W-:-:S06]  /*1090*/  UIMAD UR4, UR10, UR4, UR7 ;  /* 0x000000040a0472a4 */ /* 0x000fcc000f8e0207 */
[----:B------:R-:W-:Y:S01]  /*10a0*/  IMAD.U32 R144, RZ, RZ, UR4 ;  /* 0x00000004ff907e24 */ /* 0x000fe2000f8e00ff */
[----:B-1----:R-:W-:Y:S06]  /*10b0*/  BRA.U UP4, `(.L_x_17) ;  /* 0x0000000104807547 */ /* 0x002fec000b800000 */
[----:B------:R-:W-:Y:S02]  /*10c0*/  R2UR UR9, R144 ;  /* 0x00000000900972ca */ /* 0x000fe400000e0000 */
[----:B------:R-:W-:-:S11]  /*10d0*/  R2UR UR8, R145 ;  /* 0x00000000910872ca */ /* 0x000fd600000e0000 */
[----:B------:R-:W-:Y:S02]  /*10e0*/  UISETP.NE.AND UP0, UPT, UR9, 0x1, UPT ;  /* 0x000000010900788c */ /* 0x000fe4000bf05270 */
[----:B------:R-:W-:Y:S02]  /*10f0*/  UISETP.NE.AND UP1, UPT, UR9, 0x2, UPT ;  /* 0x000000020900788c */ /* 0x000fe4000bf25270 */
[----:B------:R-:W-:Y:S02]  /*1100*/  USEL UR5, URZ, 0x2, UP0 ;  /* 0x00000002ff057887 */ /* 0x000fe40008000000 */
[----:B------:R-:W-:Y:S02]  /*1110*/  UISETP.NE.AND UP0, UPT, UR9, 0x3, UPT ;  /* 0x000000030900788c */ /* 0x000fe4000bf05270 */
[----:B------:R-:W-:Y:S02]  /*1120*/  USEL UR4, URZ, 0x4, UP1 ;  /* 0x00000004ff047887 */ /* 0x000fe40008800000 */
[----:B------:R-:W-:-:S02]  /*1130*/  UISETP.NE.AND UP1, UPT, UR9, 0x4, UPT ;  /* 0x000000040900788c */ /* 0x000fc4000bf25270 */
[----:B------:R-:W-:Y:S02]  /*1140*/  USEL UR7, URZ, 0x8, UP0 ;  /* 0x00000008ff077887 */ /* 0x000fe40008000000 */
[----:B------:R-:W-:Y:S02]  /*1150*/  UISETP.NE.AND UP0, UPT, UR9, 0x5, UPT ;  /* 0x000000050900788c */ /* 0x000fe4000bf05270 */
[----:B------:R-:W-:Y:S02]  /*1160*/  USEL UR6, URZ, 0x10, UP1 ;  /* 0x00000010ff067887 */ /* 0x000fe40008800000 */
[----:B------:R-:W-:Y:S02]  /*1170*/  UISETP.NE.AND UP1, UPT, UR9, 0x6, UPT ;  /* 0x000000060900788c */ /* 0x000fe4000bf25270 */
[----:B------:R-:W-:Y:S02]  /*1180*/  USEL UR11, URZ, 0x20, UP0 ;  /* 0x00000020ff0b7887 */ /* 0x000fe40008000000 */
[----:B------:R-:W-:-:S02]  /*1190*/  UISETP.NE.AND UP0, UPT, UR9, 0x7, UPT ;  /* 0x000000070900788c */ /* 0x000fc4000bf05270 */
[----:B------:R-:W-:Y:S02]  /*11a0*/  USEL UR12, URZ, 0x40, UP1 ;  /* 0x00000040ff0c7887 */ /* 0x000fe40008800000 */
[----:B------:R-:W-:Y:S02]  /*11b0*/  UISETP.NE.AND UP1, UPT, UR9, URZ, UPT ;  /* 0x000000ff0900728c */ /* 0x000fe4000bf25270 */
[----:B------:R-:W-:Y:S02]  /*11c0*/  USEL UR13, URZ, 0x80, UP0 ;  /* 0x00000080ff0d7887 */ /* 0x000fe40008000000 */
[----:B------:R-:W-:Y:S02]  /*11d0*/  UISETP.NE.AND UP0, UPT, UR8, URZ, UPT ;  /* 0x000000ff0800728c */ /* 0x000fe4000bf05270 */
[----:B------:R-:W-:Y:S02]  /*11e0*/  UISETP.EQ.OR UP1, UPT, UR8, URZ, !UP1 ;  /* 0x000000ff0800728c */ /* 0x000fe4000cf22670 */
[----:B------:R-:W-:-:S02]  /*11f0*/  USEL UR9, UR5, 0x2, UP0 ;  /* 0x0000000205097887 */ /* 0x000fc40008000000 */
[----:B------:R-:W-:Y:S02]  /*1200*/  USEL UR4, UR4, 0x4, UP0 ;  /* 0x0000000404047887 */ /* 0x000fe40008000000 */
[----:B------:R-:W-:Y:S02]  /*1210*/  USEL UR5, URZ, 0x1, !UP1 ;  /* 0x00000001ff057887 */ /* 0x000fe4000c800000 */
[----:B------:R-:W-:Y:S02]  /*1220*/  USEL UR10, UR7, 0x8, UP0 ;  /* 0x00000008070a7887 */ /* 0x000fe40008000000 */
[----:B------:R-:W-:Y:S02]  /*1230*/  USEL UR8, UR6, 0x10, UP0 ;  /* 0x0000001006087887 */ /* 0x000fe40008000000 */
[----:B------:R-:W-:Y:S02]  /*1240*/  UIADD3 UR4, UPT, UPT, UR4, UR9, UR5 ;  /* 0x0000000904047290 */ /* 0x000fe4000fffe005 */
[----:B------:R-:W-:-:S02]  /*1250*/  USEL UR7, UR11, 0x20, UP0 ;  /* 0x000000200b077887 */ /* 0x000fc40008000000 */
[----:B------:R-:W-:Y:S02]  /*1260*/  USEL UR6, UR12, 0x40, UP0 ;  /* 0x000000400c067887 */ /* 0x000fe40008000000 */
[----:B------:R-:W-:Y:S02]  /*1270*/  UIADD3 UR4, UPT, UPT, UR8, UR10, UR4 ;  /* 0x0000000a08047290 */ /* 0x000fe4000fffe004 */
[----:B------:R-:W-:Y:S02]  /*1280*/  USEL UR5, UR13, 0x80, UP0 ;  /* 0x000000800d057887 */ /* 0x000fe40008000000 */
[----:B------:R-:W-:-:S04]  /*1290*/  UIADD3 UR4, UPT, UPT, UR6, UR7, UR4 ;  /* 0x0000000706047290 */ /* 0x000fc8000fffe004 */
[----:B------:R-:W-:-:S06]  /*12a0*/  UIADD3 UR4, UPT, UPT, UR4, UR5, URZ ;  /* 0x0000000504047290 */ /* 0x000fcc000fffe0ff */
[----:B------:R-:W-:Y:S02]  /*12b0*/  IMAD.U32 R2, RZ, RZ, UR4 ;  /* 0x00000004ff027e24 */ /* 0x000fe4000f8e00ff */
.L_x_17:
[----:B------:R-:W-:Y:S05]  /*12c0*/  BRA.U !UP2, `(.L_x_18) ;  /* 0x000000010ad47547 */ /* 0x000fea000b800000 */
[----:B------:R-:W1:Y:S01]  /*12d0*/  LDCU.128 UR12, c[0x0][0xb10] ;  /* 0x00016200ff0c77ac */ /* 0x000e620008000c00 */
[----:B------:R-:W2:Y:S01]  /*12e0*/  LDCU UR6, c[0x0][0x370] ;  /* 0x00006e00ff0677ac */ /* 0x000ea20008000800 */
[----:B------:R-:W3:Y:S01]  /*12f0*/  LDCU UR5, c[0x0][0x374] ;  /* 0x00006e80ff0577ac */ /* 0x000ee20008000800 */
[----:B------:R-:W4:Y:S01]  /*1300*/  LDCU UR26, c[0x0][0xb0c] ;  /* 0x00016180ff1a77ac */ /* 0x000f220008000800 */
[----:B------:R-:W4:Y:S01]  /*1310*/  LDCU UR4, c[0x0][0xb20] ;  /* 0x00016400ff0477ac */ /* 0x000f220008000800 */
[----:B------:R-:W4:Y:S01]  /*1320*/  LDCU.64 UR8, c[0x0][0xb28] ;  /* 0x00016500ff0877ac */ /* 0x000f220008000a00 */
[----:B-1----:R-:W-:Y:S02]  /*1330*/  UISETP.NE.AND UP0, UPT, UR14, 0x1, UPT ;  /* 0x000000010e00788c */ /* 0x002fe4000bf05270 */
[----:B---3--:R-:W-:Y:S02]  /*1340*/  UIMAD.WIDE.U32 UR10, UR5, UR15, URZ ;  /* 0x0000000f050a72a5 */ /* 0x008fe4000f8e00ff */
[----:B--2---:R-:W-:-:S02]  /*1350*/  UIMAD.WIDE.U32 UR22, UR6, UR12, URZ ;  /* 0x0000000c061672a5 */ /* 0x004fc4000f8e00ff */
[----:B----4-:R-:W-:Y:S02]  /*1360*/  UISETP.NE.AND UP1, UPT, UR26, 0x1, UPT ;  /* 0x000000011a00788c */ /* 0x010fe4000bf25270 */
[----:B------:R-:W-:Y:S01]  /*1370*/  UISETP.NE.AND UP2, UPT, UR21, 0x1, UPT ;  /* 0x000000011500788c */ /* 0x000fe2000bf45270 */
[----:B------:R-:W-:Y:S02]  /*1380*/  UMOV UR10, UR11 ;  /* 0x0000000b000a7c82 */ /* 0x000fe40008000000 */
[----:B------:R-:W-:Y:S01]  /*1390*/  UMOV UR22, UR23 ;  /* 0x0000001700167c82 */ /* 0x000fe20008000000 */
[----:B------:R-:W-:Y:S02]  /*13a0*/  @UP0 USHF.R.U32.HI UR5, URZ, UR4, UR10 ;  /* 0x00000004ff050299 */ /* 0x000fe4000801160a */
[----:B------:R-:W-:Y:S02]  /*13b0*/  UIMAD.WIDE.U32 UR24, UR20, UR15, URZ ;  /* 0x0000000f141872a5 */ /* 0x000fe4000f8e00ff */
[----:B------:R-:W-:-:S02]  /*13c0*/  UIMAD.WIDE.U32 UR10, UR5, UR8, URZ ;  /* 0x00000008050a72a5 */ /* 0x000fc4000f8e00ff */
[----:B------:R-:W-:Y:S02]  /*13d0*/  @UP1 USHF.R.U32.HI UR6, URZ, UR13, UR22 ;  /* 0x0000000dff061299 */ /* 0x000fe40008011616 */
[----:B------:R-:W-:Y:S02]  /*13e0*/  UIMAD.WIDE.U32 UR18, UR16, UR12, URZ ;  /* 0x0000000c101272a5 */ /* 0x000fe4000f8e00ff */
[----:B------:R-:W-:Y:S01]  /*13f0*/  UIMAD.WIDE.U32 UR22, UR6, UR8, URZ ;  /* 0x00000008061672a5 */ /* 0x000fe2000f8e00ff */
[----:B------:R-:W-:Y:S01]  /*1400*/  UMOV UR24, UR25 ;  /* 0x0000001900187c82 */ /* 0x000fe20008000000 */
[----:B------:R-:W-:Y:S01]  /*1410*/  UMOV UR10, UR11 ;  /* 0x0000000b000a7c82 */ /* 0x000fe20008000000 */
[----:B------:R-:W-:Y:S02]  /*1420*/  USHF.R.U32.HI UR24, URZ, UR4, UR24 ;  /* 0x00000004ff187299 */ /* 0x000fe40008011618 */
[----:B------:R-:W-:Y:S02]  /*1430*/  @UP2 USHF.R.U32.HI UR5, URZ, UR9, UR10 ;  /* 0x00000009ff052299 */ /* 0x000fe4000801160a */
[----:B------:R-:W-:Y:S01]  /*1440*/  UMOV UR7, UR23 ;  /* 0x0000001700077c82 */ /* 0x000fe20008000000 */
[----:B------:R-:W-:Y:S01]  /*1450*/  UMOV UR18, UR19 ;  /* 0x0000001300127c82 */ /* 0x000fe20008000000 */
[----:B------:R-:W-:-:S02]  /*1460*/  @UP2 USHF.R.U32.HI UR6, URZ, UR9, UR7 ;  /* 0x00000009ff062299 */ /* 0x000fc40008011607 */
[----:B------:R-:W-:Y:S02]  /*1470*/  USHF.R.U32.HI UR18, URZ, UR13, UR18 ;  /* 0x0000000dff127299 */ /* 0x000fe40008011612 */
[----:B------:R-:W-:Y:S02]  /*1480*/  USEL UR4, UR20, UR24, !UP0 ;  /* 0x0000001814047287 */ /* 0x000fe4000c000000 */
[----:B------:R-:W-:Y:S02]  /*1490*/  UIMAD UR7, UR5, UR21, URZ ;  /* 0x00000015050772a4 */ /* 0x000fe4000f8e02ff */
[----:B------:R-:W-:Y:S02]  /*14a0*/  USEL UR5, UR16, UR18, !UP1 ;  /* 0x0000001210057287 */ /* 0x000fe4000c800000 */
[----:B------:R-:W-:Y:S02]  /*14b0*/  UIMAD UR12, UR6, UR21, URZ ;  /* 0x00000015060c72a4 */ /* 0x000fe4000f8e02ff */
[----:B------:R-:W-:-:S02]  /*14c0*/  UISETP.GE.AND UP0, UPT, UR4, UR7, UPT ;  /* 0x000000070400728c */ /* 0x000fc4000bf06270 */
[----:B------:R-:W-:Y:S02]  /*14d0*/  UIMAD.WIDE.U32 UR10, UR4, UR8, URZ ;  /* 0x00000008040a72a5 */ /* 0x000fe4000f8e00ff */
[----:B------:R-:W-:Y:S02]  /*14e0*/  UISETP.GE.OR UP0, UPT, UR5, UR12, UP0 ;  /* 0x0000000c0500728c */ /* 0x000fe40008706670 */
[----:B------:R-:W-:Y:S02]  /*14f0*/  UIMAD.WIDE.U32 UR12, UR5, UR8, URZ ;  /* 0x00000008050c72a5 */ /* 0x000fe4000f8e00ff */
[----:B------:R-:W-:Y:S01]  /*1500*/  UIADD3 UR10, UPT, UPT, -UR4, URZ, URZ ;  /* 0x000000ff040a7290 */ /* 0x000fe2000fffe1ff */
[----:B------:R-:W-:Y:S01]  /*1510*/  UMOV UR8, UR11 ;  /* 0x0000000b00087c82 */ /* 0x000fe20008000000 */
[----:B------:R-:W-:Y:S02]  /*1520*/  UIADD3 UR11, UPT, UPT, -UR5, URZ, URZ ;  /* 0x000000ff050b7290 */ /* 0x000fe4000fffe1ff */
[----:B------:R-:W-:-:S03]  /*1530*/  USHF.R.U32.HI UR8, URZ, UR9, UR8 ;  /* 0x00000009ff087299 */ /* 0x000fc60008011608 */
[----:B------:R-:W-:Y:S01]  /*1540*/  @!UP0 UMOV UR7, UR13 ;  /* 0x0000000d00078c82 */ /* 0x000fe20008000000 */
[----:B------:R-:W-:Y:S02]  /*1550*/  UIMAD UR20, UR14, UR10, UR20 ;  /* 0x0000000a0e1472a4 */ /* 0x000fe4000f8e0214 */
[----:B------:R-:W-:Y:S02]  /*1560*/  USEL UR8, UR4, UR8, !UP2 ;  /* 0x0000000804087287 */ /* 0x000fe4000d000000 */
[----:B------:R-:W-:Y:S02]  /*1570*/  @!UP0 USHF.R.U32.HI UR7, URZ, UR9, UR7 ;  /* 0x00000009ff078299 */ /* 0x000fe40008011607 */
[----:B------:R-:W-:Y:S02]  /*1580*/  UIADD3 UR9, UPT, UPT, -UR8, URZ, URZ ;  /* 0x000000ff08097290 */ /* 0x000fe4000fffe1ff */
[----:B------:R-:W-:Y:S02]  /*1590*/  @!UP0 USEL UR7, UR5, UR7, !UP2 ;  /* 0x0000000705078287 */ /* 0x000fe4000d000000 */
[----:B------:R-:W-:-:S02]  /*15a0*/  UIMAD UR9, UR21, UR9, UR4 ;  /* 0x00000009150972a4 */ /* 0x000fc4000f8e0204 */
[----:B------:R-:W-:Y:S02]  /*15b0*/  @!UP0 UIADD3 UR8, UPT, UPT, UR8, -UR7, URZ ;  /* 0x8000000708088290 */ /* 0x000fe4000fffe0ff */
[----:B------:R-:W-:Y:S02]  /*15c0*/  @!UP0 UIMAD UR6, UR9, UR6, UR7 ;  /* 0x00000006090682a4 */ /* 0x000fe4000f8e0207 */
[----:B------:R-:W-:Y:S02]  /*15d0*/  @!UP0 UIMAD UR4, UR8, UR21, UR5 ;  /* 0x00000015080482a4 */ /* 0x000fe4000f8e0205 */
[----:B------:R-:W-:Y:S02]  /*15e0*/  UIMAD UR16, UR26, UR11, UR16 ;  /* 0x0000000b1a1072a4 */ /* 0x000fe4000f8e0210 */
[----:B------:R-:W-:Y:S01]  /*15f0*/  UIMAD UR20, UR4, UR14, UR20 ;  /* 0x0000000e041472a4 */ /* 0x000fe2000f8e0214 */
[----:B------:R-:W-:Y:S02]  /*1600*/  @!UP0 UMOV UR5, UR6 ;  /* 0x0000000600058c82 */ /* 0x000fe40008000000 */
[----:B------:R-:W-:-:S12]  /*1610*/  UIMAD UR16, UR5, UR26, UR16 ;  /* 0x0000001a051072a4 */ /* 0x000fd8000f8e0210 */
.L_x_18:
[----:B------:R-:W-:Y:S02]  /*1620*/  UISETP.NE.AND UP1, UPT, UR27, 0x1, UPT ;  /* 0x000000011b00788c */ /* 0x000fe4000bf25270 */
[----:B------:R-:W-:Y:S02]  /*1630*/  UISETP.NE.AND UP0, UPT, UR17, 0x2, UPT ;  /* 0x000000021100788c */ /* 0x000fe4000bf05270 */
[----:B------:R-:W-:-:S05]  /*1640*/  ULOP3.LUT UR28, UR28, 0xe00, URZ, 0xc0, !UPT ;  /* 0x00000e001c1c7892 */ /* 0x000fca000f8ec0ff */
[----:B------:R-:W-:Y:S07]  /*1650*/  BRA.U UP1, `(.L_x_19) ;  /* 0x0000000101447547 */ /* 0x000fee000b800000 */
[----:B------:R-:W1:Y:S01]  /*1660*/  LDCU.128 UR8, c[0x0][0xb10] ;  /* 0x00016200ff0877ac */ /* 0x000e620008000c00 */
[----:B------:R-:W2:Y:S01]  /*1670*/  LDCU UR12, c[0x0][0xb0c] ;  /* 0x00016180ff0c77ac */ /* 0x000ea20008000800 */
[----:B------:R-:W3:Y:S01]  /*1680*/  LDCU UR13, c[0x0][0xb20] ;  /* 0x00016400ff0d77ac */ /* 0x000ee20008000800 */
[----:B-1----:R-:W-:Y:S02]  /*1690*/  UIMAD.WIDE.U32 UR6, UR16, UR8, URZ ;  /* 0x00000008100672a5 */ /* 0x002fe4000f8e00ff */
[----:B------:R-:W-:Y:S02]  /*16a0*/  UIMAD.WIDE.U32 UR4, UR20, UR11, URZ ;  /* 0x0000000b140472a5 */ /* 0x000fe4000f8e00ff */
[----:B--2---:R-:W-:Y:S02]  /*16b0*/  UISETP.NE.AND UP2, UPT, UR12, 0x1, UPT ;  /* 0x000000010c00788c */ /* 0x004fe4000bf45270 */
[----:B------:R-:W-:Y:S01]  /*16c0*/  UISETP.NE.AND UP1, UPT, UR10, 0x1, UPT ;  /* 0x000000010a00788c */ /* 0x000fe2000bf25270 */
[----:B------:R-:W-:-:S02]  /*16d0*/  UMOV UR6, UR7 ;  /* 0x0000000700067c82 */ /* 0x000fc40008000000 */
[----:B------:R-:W-:Y:S01]  /*16e0*/  UMOV UR4, UR5 ;  /* 0x0000000500047c82 */ /* 0x000fe20008000000 */
[----:B------:R-:W-:Y:S02]  /*16f0*/  USHF.R.U32.HI UR6, URZ, UR9, UR6 ;  /* 0x00000009ff067299 */ /* 0x000fe40008011606 */
[----:B---3--:R-:W-:Y:S02]  /*1700*/  USHF.R.U32.HI UR4, URZ, UR13, UR4 ;  /* 0x0000000dff047299 */ /* 0x008fe40008011604 */
[----:B------:R-:W-:Y:S02]  /*1710*/  USEL UR5, UR16, UR6, !UP2 ;  /* 0x0000000610057287 */ /* 0x000fe4000d000000 */
[----:B------:R-:W-:-:S04]  /*1720*/  USEL UR4, UR20, UR4, !UP1 ;  /* 0x0000000414047287 */ /* 0x000fc8000c800000 */
[----:B------:R-:W-:Y:S02]  /*1730*/  UIADD3 UR6, UPT, UPT, UR5, -UR4, URZ ;  /* 0x8000000405067290 */ /* 0x000fe4000fffe0ff */
[----:B------:R-:W-:Y:S02]  /*1740*/  UIADD3 UR4, UPT, UPT, -UR5, UR4, URZ ;  /* 0x0000000405047290 */ /* 0x000fe4000fffe1ff */
[----:B------:R-:W-:Y:S02]  /*1750*/  UIMAD UR20, UR6, UR10, UR20 ;  /* 0x0000000a061472a4 */ /* 0x000fe4000f8e0214 */
[----:B------:R-:W-:-:S12]  /*1760*/  UIMAD UR16, UR4, UR12, UR16 ;  /* 0x0000000c041072a4 */ /* 0x000fd8000f8e0210 */
.L_x_19:
[----:B------:R-:W-:Y:S05]  /*1770*/  BRA.U !UP5, `(.L_x_20) ;  /* 0x000000010d0c7547 */ /* 0x000fea000b800000 */
[----:B------:R-:W-:Y:S01]  /*1780*/  UCGABAR_WAIT ;  /* 0x0000000000007dc7 */ /* 0x000fe20008000000 */
[----:B------:R-:W-:Y:S01]  /*1790*/  CCTL.IVALL ;  /* 0x00000000ff00798f */ /* 0x000fe20002000000 */
[----:B------:R-:W-:Y:S05]  /*17a0*/  BRA `(.L_x_21) ;  /* 0x0000000000047947 */ /* 0x000fea0003800000 */
.L_x_20:
[----:B------:R-:W-:Y:S06]  /*17b0*/  BAR.SYNC.DEFER_BLOCKING 0x0 ;  /* 0x0000000000007b1d */ /* 0x000fec0000010000 */
.L_x_21:
[----:B------:R-:W-:Y:S05]  /*17c0*/  BRA.U UP0, `(.L_x_22) ;  /* 0x00000015000c7547 */ /* 0x000fea000b800000 */
[----:B------:R-:W1:Y:S01]  /*17d0*/  LDCU UR6, c[0x0][0x38c] ;  /* 0x00007180ff0677ac */ /* 0x000e620008000800 */
[----:B------:R-:W2:Y:S01]  /*17e0*/  S2UR UR8, SR_CgaCtaId ;  /* 0x00000000000879c3 */ /* 0x000ea20000008800 */
[----:B------:R-:W-:Y:S01]  /*17f0*/  PLOP3.LUT P1, PT, PT, PT, UP3, 0x80, 0x8 ;  /* 0x000000000008781c */ /* 0x000fe20003f2f038 */
[----:B------:R-:W-:Y:S01]  /*1800*/  IMAD.MOV.U32 R12, RZ, RZ, 0x1 ;  /* 0x00000001ff0c7424 */ /* 0x000fe200078e00ff */
[----:B------:R-:W-:Y:S01]  /*1810*/  UMOV UR7, 0x400 ;  /* 0x0000040000077882 */ /* 0x000fe20000000000 */
[----:B------:R-:W-:Y:S01]  /*1820*/  UISETP.NE.AND UP1, UPT, UR17, URZ, UPT ;  /* 0x000000ff1100728c */ /* 0x000fe2000bf25270 */
[----:B------:R-:W-:Y:S02]  /*1830*/  ISETP.EQ.OR P2, PT, R0, RZ, P3 ;  /* 0x000000ff0000720c */ /* 0x000fe40001f42670 */
[----:B------:R-:W-:Y:S02]  /*1840*/  CS2R R10, SRZ ;  /* 0x00000000000a7805 */ /* 0x000fe4000001ff00 */
[----:B------:R-:W-:Y:S01]  /*1850*/  PLOP3.LUT P1, PT, P1, PT, PT, 0x8, 0x80 ;  /* 0x000000000080781c */ /* 0x000fe20000f2e170 */
[----:B------:R-:W-:Y:S01]  /*1860*/  IMAD.MOV.U32 R9, RZ, RZ, RZ ;  /* 0x000000ffff097224 */ /* 0x000fe200078e00ff */
[----:B------:R-:W3:Y:S01]  /*1870*/  LDCU UR40, c[0x0][0x370] ;  /* 0x00006e00ff2877ac */ /* 0x000ee20008000800 */
[----:B------:R-:W-:Y:S01]  /*1880*/  IMAD.MOV.U32 R8, RZ, RZ, 0x1 ;  /* 0x00000001ff087424 */ /* 0x000fe200078e00ff */
[----:B------:R-:W4:Y:S01]  /*1890*/  LDCU.64 UR26, c[0x0][0x348] ;  /* 0x00006900ff1a77ac */ /* 0x000f220008000a00 */
[----:B-1----:R-:W-:-:S02]  /*18a0*/  UIADD3 UR5, UPT, UPT, UR6, 0x1f, URZ ;  /* 0x0000001f06057890 */ /* 0x002fc4000fffe0ff */
[----:B------:R-:W-:Y:S02]  /*18b0*/  USHF.R.U32.HI UR45, URZ, 0x5, UR28 ;  /* 0x00000005ff2d7899 */ /* 0x000fe4000801161c */
[----:B------:R-:W-:Y:S02]  /*18c0*/  USHF.R.S32.HI UR4, URZ, 0x1f, UR5 ;  /* 0x0000001fff047899 */ /* 0x000fe40008011405 */
[----:B------:R-:W-:Y:S02]  /*18d0*/  UIADD3 UR46, UPT, UPT, UR6, 0x3e, URZ ;  /* 0x0000003e062e7890 */ /* 0x000fe4000fffe0ff */
[----:B------:R-:W-:Y:S02]  /*18e0*/  ULEA.HI UR4, UR4, UR5, URZ, 0x5 ;  /* 0x0000000504047291 */ /* 0x000fe4000f8f28ff */
[----:B------:R-:W-:Y:S02]  /*18f0*/  UIADD3 UR5, UPT, UPT, UR6, -0x1, URZ ;  /* 0xffffffff06057890 */ /* 0x000fe4000fffe0ff */
[----:B------:R-:W-:-:S02]  /*1900*/  USHF.R.S32.HI UR43, URZ, 0x5, UR4 ;  /* 0x00000005ff2b7899 */ /* 0x000fc40008011404 */
[----:B------:R-:W-:Y:S02]  /*1910*/  UISETP.GE.U32.AND UP2, UPT, UR5, -0x3f, UPT ;  /* 0xffffffc10500788c */ /* 0x000fe4000bf46070 */
[----:B------:R-:W-:Y:S02]  /*1920*/  UISETP.LT.U32.AND UP0, UPT, UR43, 0x6, UPT ;  /* 0x000000062b00788c */ /* 0x000fe4000bf01070 */
[----:B--2---:R-:W-:Y:S02]  /*1930*/  ULEA UR7, UR8, UR7, 0x18 ;  /* 0x0000000708077291 */ /* 0x004fe4000f8ec0ff */
[----:B------:R-:W-:Y:S02]  /*1940*/  USEL UR41, UR43, 0x6, UP0 ;  /* 0x000000062b297887 */ /* 0x000fe40008000000 */
[----:B------:R-:W-:Y:S02]  /*1950*/  ULEA UR29, UR28, UR7, 0x1 ;  /* 0x000000071c1d7291 */ /* 0x000fe4000f8e08ff */
[----:B------:R-:W-:-:S02]  /*1960*/  UIADD3 UR21, UPT, UPT, UR41, -0x1, URZ ;  /* 0xffffffff29157890 */ /* 0x000fc4000fffe0ff */
[----:B------:R-:W-:Y:S01]  /*1970*/  @UP2 UIADD3 UR21, UPT, UPT, UR41, URZ, URZ ;  /* 0x000000ff29152290 */ /* 0x000fe2000fffe0ff */
[----:B------:R-:W1:Y:S01]  /*1980*/  LDCU UR39, c[0x0][0x374] ;  /* 0x00006e80ff2777ac */ /* 0x000e620008000800 */
[----:B------:R-:W-:Y:S02]  /*1990*/  USEL UR24, UR48, 0x2, UP1 ;  /* 0x0000000230187887 */ /* 0x000fe40008800000 */
[----:B------:R-:W-:Y:S02]  /*19a0*/  UIADD3 UR29, UPT, UPT, UR29, 0x10800, URZ ;  /* 0x000108001d1d7890 */ /* 0x000fe4000fffe0ff */
[----:B------:R-:W-:Y:S02]  /*19b0*/  UIADD3 UR44, UPT, UPT, UR43, -UR41, URZ ;  /* 0x800000292b2c7290 */ /* 0x000fe4000fffe0ff */
[----:B------:R-:W-:Y:S01]  /*19c0*/  UIADD3 UR21, UPT, UPT, UR21, 0x1, URZ ;  /* 0x0000000115157890 */ /* 0x000fe2000fffe0ff */
[----:B---34-:R-:W-:-:S11]  /*19d0*/  UMOV UR5, URZ ;  /* 0x000000ff00057c82 */ /* 0x018fd60008000000 */
.L_x_42:
[----:B------:R-:W2:Y:S02]  /*19e0*/  S2UR UR4, SR_CgaCtaId ;  /* 0x00000000000479c3 */ /* 0x000ea40000008800 */
[----:B--2---:R-:W-:-:S09]  /*19f0*/  UISETP.NE.AND UP0, UPT, UR4, URZ, UPT ;  /* 0x000000ff0400728c */ /* 0x004fd2000bf05270 */
[----:B------:R-:W-:Y:S05]  /*1a00*/  BRA.U UP0, `(.L_x_23) ;  /* 0x0000000100287547 */ /* 0x000fea000b800000 */
[----:B------:R-:W-:Y:S02]  /*1a10*/  LEA R0, R9, UR7, 0x3 ;  /* 0x0000000709007c11 */ /* 0x000fe4000f8e18ff */
[----:B------:R-:W-:-:S04]  /*1a20*/  SHF.L.U32 R2, R8, 0x1f, RZ ;  /* 0x0000001f08027819 */ /* 0x000fc800000006ff */
[----:B------:R-:W2:Y:S02]  /*1a30*/  SYNCS.PHASECHK.TRANS64.TRYWAIT P0, [R0+URZ+0x100], R2 ;  /* 0x00010002000075a7 */ /* 0x000ea400080011ff */
[----:B--2---:R-:W-:Y:S05]  /*1a40*/  @!P0 BRA `(.L_x_24) ;  /* 0x0000009800d48947 */ /* 0x004fea0003800000 */
.L_x_138:
[----:B------:R-:W-:Y:S01]  /*1a50*/  VIADD R9, R9, 0x1 ;  /* 0x0000000109097836 */ /* 0x000fe20000000000 */
[----:B------:R2:W-:Y:S04]  /*1a60*/  SYNCS.ARRIVE.TRANS64.A1T0 RZ, [R0+URZ+0xf0], RZ ;  /* 0x0000f0ff00ff79a7 */ /* 0x0005e800081000ff */
[----:B------:R-:W-:-:S04]  /*1a70*/  ISETP.NE.AND P0, PT, R9, 0x2, PT ;  /* 0x000000020900780c */ /* 0x000fc80003f05270 */
[----:B------:R-:W-:Y:S02]  /*1a80*/  SEL R9, R9, RZ, P0 ;  /* 0x000000ff09097207 */ /* 0x000fe40000000000 */
[----:B--2---:R-:W-:-:S04]  /*1a90*/  SEL R0, RZ, 0x1, P0 ;  /* 0x00000001ff007807 */ /* 0x004fc80000000000 */
[----:B------:R-:W-:-:S07]  /*1aa0*/  LOP3.LUT R8, R8, R0, RZ, 0x3c, !PT ;  /* 0x0000000008087212 */ /* 0x000fce00078e3cff */
.L_x_23:
[----:B------:R-:W-:Y:S01]  /*1ab0*/  ULEA UR4, UR5, UR7, 0x3 ;  /* 0x0000000705047291 */ /* 0x000fe2000f8e18ff */
[----:B------:R-:W-:Y:S01]  /*1ac0*/  SHF.L.U32 R0, R12, 0x1f, RZ ;  /* 0x0000001f0c007819 */ /* 0x000fe200000006ff */
[----:B------:R-:W-:Y:S02]  /*1ad0*/  UISETP.GE.U32.AND UP0, UPT, UR46, 0x3f, UPT ;  /* 0x0000003f2e00788c */ /* 0x000fe4000bf06070 */
[----:B------:R-:W-:Y:S02]  /*1ae0*/  USHF.L.U32 UR11, UR20, 0x8, URZ ;  /* 0x00000008140b7899 */ /* 0x000fe400080006ff */
[----:B------:R-:W-:Y:S01]  /*1af0*/  ULEA UR35, UR16, UR45, 0x7 ;  /* 0x0000002d10237291 */ /* 0x000fe2000f8e38ff */
[----:B------:R-:W-:Y:S02]  /*1b00*/  UMOV UR13, URZ ;  /* 0x000000ff000d7c82 */ /* 0x000fe40008000000 */
[----:B------:R2:W3:Y:S02]  /*1b10*/  SYNCS.PHASECHK.TRANS64.TRYWAIT P0, [UR4+0x30], R0 ;  /* 0x00003000ff0075a7 */ /* 0x0004e40008001104 */
[----:B------:R-:W-:Y:S07]  /*1b20*/  BRA.U !UP0, `(.L_x_25) ;  /* 0x0000000108c07547 */ /* 0x000fee000b800000 */
[----:B------:R-:W-:Y:S01]  /*1b30*/  UMOV UR6, URZ ;  /* 0x000000ff00067c82 */ /* 0x000fe20008000000 */
[----:B------:R-:W-:-:S05]  /*1b40*/  UMOV UR4, UR5 ;  /* 0x0000000500047c82 */ /* 0x000fca0008000000 */
.L_x_31:
[----:B------:R-:W-:Y:S01]  /*1b50*/  ULEA UR33, UR4, UR7, 0x3 ;  /* 0x0000000704217291 */ /* 0x000fe2000f8e18ff */
[----:B---3--:R-:W-:Y:S01]  /*1b60*/  @!P3 MOV R2, 0x6000 ;  /* 0x000060000002b802 */ /* 0x008fe20000000f00 */
[----:B-1-3--:R-:W-:Y:S10]  /*1b70*/  @P0 BRA `(.L_x_26) ;  /* 0x00000000000c0947 */ /* 0x00aff40003800000 */
[----:B------:R-:W-:-:S04]  /*1b80*/  SHF.L.U32 R3, R12, 0x1f, RZ ;  /* 0x0000001f0c037819 */ /* 0x000fc800000006ff */
[----:B------:R-:W3:Y:S02]  /*1b90*/  SYNCS.PHASECHK.TRANS64.TRYWAIT P0, [UR33+0x30], R3 ;  /* 0x00003003ff0075a7 */ /* 0x000ee40008001121 */
[----:B---3--:R-:W-:Y:S05]  /*1ba0*/  @!P0 BRA `(.L_x_27) ;  /* 0x0000009800908947 */ /* 0x008fea0003800000 */
.L_x_26:
[----:B------:R3:W-:Y:S01]  /*1bb0*/  @!P3 SYNCS.ARRIVE.TRANS64 RZ, [UR33], R2 ;  /* 0x00000002ffffb9a7 */ /* 0x0007e20008000021 */
[----:B------:R-:W-:-:S04]  /*1bc0*/  ULOP3.LUT UR5, UR24, 0x2, URZ, 0xfc, !UPT ;  /* 0x0000000218057892 */ /* 0x000fc8000f8efcff */
[----:B------:R-:W-:-:S09]  /*1bd0*/  UISETP.NE.AND UP0, UPT, UR5, 0x2, UPT ;  /* 0x000000020500788c */ /* 0x000fd2000bf05270 */
[----:B------:R-:W-:Y:S05]  /*1be0*/  BRA.U UP0, `(.L_x_28) ;  /* 0x0000000100047547 */ /* 0x000fea000b800000 */
[----:B-1----:R-:W-:Y:S05]  /*1bf0*/  BPT.TRAP 0x1 ;  /* 0x000000040000795c */ /* 0x002fea0000300000 */
.L_x_28:
[----:B------:R-:W-:Y:S04]  /*1c00*/  BSSY.RECONVERGENT B0, `(.L_x_29) ;  /* 0x0000003000007945 */ /* 0x000fe80003800200 */
[----:B------:R-:W-:Y:S05]  /*1c10*/  @P2 BRA `(.L_x_30) ;  /* 0x0000000000042947 */ /* 0x000fea0003800000 */
[----:B-1----:R-:W-:Y:S05]  /*1c20*/  BPT.TRAP 0x1 ;  /* 0x000000040000795c */ /* 0x002fea0000300000 */
.L_x_30:
[----:B-1----:R-:W-:Y:S05]  /*1c30*/  BSYNC.RECONVERGENT B0 ;  /* 0x0000000000007941 */ /* 0x002fea0003800200 */
.L_x_29:
[----:B------:R-:W-:Y:S02]  /*1c40*/  UIADD3 UR5, UPT, UPT, UR4, 0x1, URZ ;  /* 0x0000000104057890 */ /* 0x000fe4000fffe0ff */
[----:B------:R-:W-:Y:S02]  /*1c50*/  UIADD3 UR16, UP1, UPT, UR26, 0x80, URZ ;  /* 0x000000801a107890 */ /* 0x000fe4000ff3e0ff */
[----:B------:R-:W-:Y:S02]  /*1c60*/  UISETP.NE.AND UP0, UPT, UR5, 0x6, UPT ;  /* 0x000000060500788c */ /* 0x000fe4000bf05270 */
[----:B------:R-:W-:Y:S02]  /*1c70*/  USHF.L.U32 UR34, UR6, 0x5, URZ ;  /* 0x0000000506227899 */ /* 0x000fe400080006ff */
[----:B------:R-:W-:Y:S02]  /*1c80*/  USEL UR9, URZ, 0x1, UP0 ;  /* 0x00000001ff097887 */ /* 0x000fe40008000000 */
[----:B------:R-:W-:-:S02]  /*1c90*/  USEL UR5, UR5, URZ, UP0 ;  /* 0x000000ff05057287 */ /* 0x000fc40008000000 */
[----:B------:R-:W-:Y:S02]  /*1ca0*/  UIADD3 UR14, UP0, UPT, UR26, 0x180, URZ ;  /* 0x000001801a0e7890 */ /* 0x000fe4000ff1e0ff */
[----:B------:R-:W-:Y:S01]  /*1cb0*/  ULEA UR8, UR5, UR7, 0x3 ;  /* 0x0000000705087291 */ /* 0x000fe2000f8e18ff */
[----:B------:R-:W-:Y:S01]  /*1cc0*/  LOP3.LUT R12, R12, UR9, RZ, 0x3c, !PT ;  /* 0x000000090c0c7c12 */ /* 0x000fe2000f8e3cff */
[----:B------:R-:W-:Y:S02]  /*1cd0*/  ULEA UR9, UR4, UR28, 0xc ;  /* 0x0000001c04097291 */ /* 0x000fe4000f8e60ff */
[----:B------:R-:W-:Y:S01]  /*1ce0*/  UIADD3.X UR17, UPT, UPT, URZ, UR27, URZ, UP1, !UPT ;  /* 0x0000001bff117290 */ /* 0x000fe20008ffe4ff */
[----:B--2---:R-:W-:Y:S01]  /*1cf0*/  SHF.L.U32 R0, R12, 0x1f, RZ ;  /* 0x0000001f0c007819 */ /* 0x004fe200000006ff */
[----:B------:R-:W-:Y:S02]  /*1d00*/  ULEA UR9, UR9, UR7, 0x1 ;  /* 0x0000000709097291 */ /* 0x000fe4000f8e08ff */
[----:B------:R-:W-:Y:S01]  /*1d10*/  UIADD3.X UR15, UPT, UPT, URZ, UR27, URZ, UP0, !UPT ;  /* 0x0000001bff0f7290 */ /* 0x000fe200087fe4ff */
[----:B------:R4:W1:Y:S01]  /*1d20*/  SYNCS.PHASECHK.TRANS64.TRYWAIT P0, [UR8+0x30], R0 ;  /* 0x00003000ff0075a7 */ /* 0x0008620008001108 */
[----:B------:R-:W-:-:S02]  /*1d30*/  ULEA UR8, UR4, UR7, 0xe ;  /* 0x0000000704087291 */ /* 0x000fc4000f8e70ff */
[----:B------:R-:W-:Y:S02]  /*1d40*/  UIADD3 UR32, UPT, UPT, UR9, 0x10800, URZ ;  /* 0x0001080009207890 */ /* 0x000fe4000fffe0ff */
[----:B------:R-:W-:Y:S01]  /*1d50*/  UIADD3 UR8, UPT, UPT, UR8, 0x1c800, URZ ;  /* 0x0001c80008087890 */ /* 0x000fe2000fffe0ff */
[----:B------:R-:W-:Y:S01]  /*1d60*/  UMOV UR13, 0xff0000 ;  /* 0x00ff0000000d7882 */ /* 0x000fe20000000000 */
[----:B------:R-:W-:Y:S01]  /*1d70*/  UMOV UR18, 0x0 ;  /* 0x0000000000127882 */ /* 0x000fe20000000000 */
[----:B------:R-:W-:Y:S01]  /*1d80*/  UMOV UR19, 0x10000000 ;  /* 0x1000000000137882 */ /* 0x000fe20000000000 */
[----:B------:R-:W-:Y:S01]  /*1d90*/  UMOV UR12, UR36 ;  /* 0x00000024000c7c82 */ /* 0x000fe20008000000 */
[----:B------:R-:W-:Y:S01]  /*1da0*/  UMOV UR9, UR33 ;  /* 0x0000002100097c82 */ /* 0x000fe20008000000 */
[----:B------:R-:W-:Y:S01]  /*1db0*/  UMOV UR10, UR34 ;  /* 0x00000022000a7c82 */ /* 0x000fe20008000000 */
[----:B------:R2:W-:Y:S01]  /*1dc0*/  UTMALDG.3D.MULTICAST [UR32], [UR16], UR13, desc[UR18] ;  /* 0x00001220100073b4 */ /* 0x0005e2000801180d */
[----:B------:R-:W-:Y:S01]  /*1dd0*/  UIADD3 UR6, UPT, UPT, UR6, 0x1, URZ ;  /* 0x0000000106067890 */ /* 0x000fe2000fffe0ff */
[----:B------:R-:W-:-:S03]  /*1de0*/  UMOV UR4, UR5 ;  /* 0x0000000500047c82 */ /* 0x000fc60008000000 */
[----:B------:R-:W-:Y:S01]  /*1df0*/  UISETP.NE.AND UP0, UPT, UR6, UR21, UPT ;  /* 0x000000150600728c */ /* 0x000fe2000bf05270 */
[----:B------:R4:W-:Y:S01]  /*1e00*/  UTMALDG.3D [UR8], [UR14], desc[UR18] ;  /* 0x000012080e0075b4 */ /* 0x0009e20008011000 */
[----:B--2---:R-:W-:-:S07]  /*1e10*/  UMOV UR13, UR21 ;  /* 0x00000015000d7c82 */ /* 0x004fce0008000000 */
[----:B----4-:R-:W-:Y:S05]  /*1e20*/  BRA.U UP0, `(.L_x_31) ;  /* 0xfffffffd00487547 */ /* 0x010fea000b83ffff */
.L_x_25:
[----:B------:R-:W-:Y:S01]  /*1e30*/  ULEA UR4, UR5, UR7, 0x3 ;  /* 0x0000000705047291 */ /* 0x000fe2000f8e18ff */
[----:B--2---:R-:W-:Y:S01]  /*1e40*/  SHF.L.U32 R0, R12, 0x1f, RZ ;  /* 0x0000001f0c007819 */ /* 0x004fe200000006ff */
[----:B------:R-:W-:Y:S01]  /*1e50*/  @!P1 SYNCS.ARRIVE.TRANS64.A1T0 RZ, [UR7+0xa8], RZ ;  /* 0x0000a8ffffff99a7 */ /* 0x000fe20008100007 */
[----:B------:R-:W-:-:S06]  /*1e60*/  UISETP.GT.AND UP0, UPT, UR43, UR41, UPT ;  /* 0x000000292b00728c */ /* 0x000fcc000bf04270 */
[----:B-1-3--:R1:W2:Y:S03]  /*1e70*/  SYNCS.PHASECHK.TRANS64.TRYWAIT P0, [UR4+0x30], R0 ;  /* 0x00003000ff0075a7 */ /* 0x00a2a60008001104 */
[----:B------:R-:W-:Y:S05]  /*1e80*/  BRA.U !UP0, `(.L_x_32) ;  /* 0x0000000108bc7547 */ /* 0x000fea000b800000 */
[----:B------:R-:W-:Y:S01]  /*1e90*/  UIADD3 UR25, UPT, UPT, UR44, UR13, URZ ;  /* 0x0000000d2c197290 */ /* 0x000fe2000fffe0ff */
[----:B------:R-:W-:-:S11]  /*1ea0*/  UMOV UR4, UR5 ;  /* 0x0000000500047c82 */ /* 0x000fd60008000000 */
.L_x_38:
[----:B------:R-:W-:Y:S01]  /*1eb0*/  ULEA UR17, UR4, UR7, 0x3 ;  /* 0x0000000704117291 */ /* 0x000fe2000f8e18ff */
[----:B--2---:R-:W-:Y:S01]  /*1ec0*/  @!P3 MOV R2, 0x6000 ;  /* 0x000060000002b802 */ /* 0x004fe20000000f00 */
[----:B--2-4-:R-:W-:Y:S10]  /*1ed0*/  @P0 BRA `(.L_x_33) ;  /* 0x00000000000c0947 */ /* 0x014ff40003800000 */
[----:B------:R-:W-:-:S04]  /*1ee0*/  SHF.L.U32 R3, R12, 0x1f, RZ ;  /* 0x0000001f0c037819 */ /* 0x000fc800000006ff */
[----:B------:R-:W2:Y:S02]  /*1ef0*/  SYNCS.PHASECHK.TRANS64.TRYWAIT P0, [UR17+0x30], R3 ;  /* 0x00003003ff0075a7 */ /* 0x000ea40008001111 */
[----:B--2---:R-:W-:Y:S05]  /*1f00*/  @!P0 BRA `(.L_x_34) ;  /* 0x0000009400d08947 */ /* 0x004fea0003800000 */
.L_x_33:
[----:B------:R2:W-:Y:S01]  /*1f10*/  @!P3 SYNCS.ARRIVE.TRANS64 RZ, [UR17], R2 ;  /* 0x00000002ffffb9a7 */ /* 0x0005e20008000011 */
[----:B------:R-:W-:-:S04]  /*1f20*/  ULOP3.LUT UR5, UR24, 0x2, URZ, 0xfc, !UPT ;  /* 0x0000000218057892 */ /* 0x000fc8000f8efcff */
[----:B------:R-:W-:-:S09]  /*1f30*/  UISETP.NE.AND UP0, UPT, UR5, 0x2, UPT ;  /* 0x000000020500788c */ /* 0x000fd2000bf05270 */
[----:B------:R-:W-:Y:S05]  /*1f40*/  BRA.U UP0, `(.L_x_35) ;  /* 0x0000000100047547 */ /* 0x000fea000b800000 */
[----:B------:R-:W-:Y:S05]  /*1f50*/  BPT.TRAP 0x1 ;  /* 0x000000040000795c */ /* 0x000fea0000300000 */
.L_x_35:
[----:B------:R-:W-:Y:S04]  /*1f60*/  BSSY.RECONVERGENT B0, `(.L_x_36) ;  /* 0x0000003000007945 */ /* 0x000fe80003800200 */
[----:B------:R-:W-:Y:S05]  /*1f70*/  @P2 BRA `(.L_x_37) ;  /* 0x0000000000042947 */ /* 0x000fea0003800000 */
[----:B------:R-:W-:Y:S05]  /*1f80*/  BPT.TRAP 0x1 ;  /* 0x000000040000795c */ /* 0x000fea0000300000 */
.L_x_37:
[----:B------:R-:W-:Y:S05]  /*1f90*/  BSYNC.RECONVERGENT B0 ;  /* 0x0000000000007941 */ /* 0x000fea0003800200 */
.L_x_36:
[----:B------:R-:W-:Y:S02]  /*1fa0*/  UIADD3 UR5, UPT, UPT, UR4, 0x1, URZ ;  /* 0x0000000104057890 */ /* 0x000fe4000fffe0ff */
[----:B------:R-:W-:Y:S02]  /*1fb0*/  UIADD3 UR14, UP1, UPT, UR26, 0x80, URZ ;  /* 0x000000801a0e7890 */ /* 0x000fe4000ff3e0ff */
[----:B------:R-:W-:Y:S02]  /*1fc0*/  UISETP.NE.AND UP0, UPT, UR5, 0x6, UPT ;  /* 0x000000060500788c */ /* 0x000fe4000bf05270 */
[----:B------:R-:W-:Y:S02]  /*1fd0*/  USHF.L.U32 UR18, UR13, 0x5, URZ ;  /* 0x000000050d127899 */ /* 0x000fe400080006ff */
[----:B------:R-:W-:Y:S02]  /*1fe0*/  USEL UR8, URZ, 0x1, UP0 ;  /* 0x00000001ff087887 */ /* 0x000fe40008000000 */
[----:B------:R-:W-:-:S02]  /*1ff0*/  USEL UR5, UR5, URZ, UP0 ;  /* 0x000000ff05057287 */ /* 0x000fc40008000000 */
[----:B------:R-:W-:Y:S02]  /*2000*/  UIADD3 UR22, UP0, UPT, UR26, 0x180, URZ ;  /* 0x000001801a167890 */ /* 0x000fe4000ff1e0ff */
[----:B------:R-:W-:Y:S01]  /*2010*/  LOP3.LUT R12, R12, UR8, RZ, 0x3c, !PT ;  /* 0x000000080c0c7c12 */ /* 0x000fe2000f8e3cff */
[----:B------:R-:W-:Y:S02]  /*2020*/  ULEA UR6, UR5, UR7, 0x3 ;  /* 0x0000000705067291 */ /* 0x000fe4000f8e18ff */
[----:B------:R-:W-:Y:S01]  /*2030*/  ULEA UR8, UR4, UR7, 0xe ;  /* 0x0000000704087291 */ /* 0x000fe2000f8e70ff */
[----:B-1----:R-:W-:Y:S01]  /*2040*/  SHF.L.U32 R0, R12, 0x1f, RZ ;  /* 0x0000001f0c007819 */ /* 0x002fe200000006ff */
[----:B------:R-:W-:Y:S02]  /*2050*/  ULEA UR16, UR4, UR29, 0xd ;  /* 0x0000001d04107291 */ /* 0x000fe4000f8e68ff */
[----:B------:R-:W-:Y:S02]  /*2060*/  UIADD3.X UR15, UPT, UPT, URZ, UR27, URZ, UP1, !UPT ;  /* 0x0000001bff0f7290 */ /* 0x000fe40008ffe4ff */
[----:B------:R-:W-:Y:S01]  /*2070*/  UIADD3 UR8, UPT, UPT, UR8, 0x1c800, URZ ;  /* 0x0001c80008087890 */ /* 0x000fe2000fffe0ff */
[----:B------:R3:W4:Y:S01]  /*2080*/  SYNCS.PHASECHK.TRANS64.TRYWAIT P0, [UR6+0x30], R0 ;  /* 0x00003000ff0075a7 */ /* 0x0007220008001106 */
[----:B------:R-:W-:Y:S01]  /*2090*/  UIADD3.X UR23, UPT, UPT, URZ, UR27, URZ, UP0, !UPT ;  /* 0x0000001bff177290 */ /* 0x000fe200087fe4ff */
[----:B------:R-:W-:Y:S01]  /*20a0*/  UMOV UR6, 0xff0000 ;  /* 0x00ff000000067882 */ /* 0x000fe20000000000 */
[----:B------:R-:W-:Y:S01]  /*20b0*/  UMOV UR30, 0x0 ;  /* 0x00000000001e7882 */ /* 0x000fe20000000000 */
[----:B------:R-:W-:Y:S01]  /*20c0*/  UMOV UR31, 0x10000000 ;  /* 0x10000000001f7882 */ /* 0x000fe20000000000 */
[----:B------:R-:W-:Y:S01]  /*20d0*/  UMOV UR19, UR35 ;  /* 0x0000002300137c82 */ /* 0x000fe20008000000 */
[----:B------:R-:W-:Y:S01]  /*20e0*/  UMOV UR20, UR36 ;  /* 0x0000002400147c82 */ /* 0x000fe20008000000 */
[----:B------:R-:W-:Y:S01]  /*20f0*/  UMOV UR12, UR36 ;  /* 0x00000024000c7c82 */ /* 0x000fe20008000000 */
[----:B------:R-:W-:Y:S01]  /*2100*/  UMOV UR9, UR17 ;  /* 0x0000001100097c82 */ /* 0x000fe20008000000 */
[----:B------:R-:W-:Y:S01]  /*2110*/  UMOV UR10, UR18 ;  /* 0x00000012000a7c82 */ /* 0x000fe20008000000 */
[----:B------:R3:W-:Y:S01]  /*2120*/  UTMALDG.3D.MULTICAST [UR16], [UR14], UR6, desc[UR30] ;  /* 0x00001e100e0073b4 */ /* 0x0007e20008011806 */
[----:B------:R-:W-:Y:S01]  /*2130*/  UIADD3 UR13, UPT, UPT, UR13, 0x1, URZ ;  /* 0x000000010d0d7890 */ /* 0x000fe2000fffe0ff */
[----:B------:R-:W-:-:S03]  /*2140*/  UMOV UR4, UR5 ;  /* 0x0000000500047c82 */ /* 0x000fc60008000000 */
[----:B------:R-:W-:Y:S01]  /*2150*/  UISETP.NE.AND UP0, UPT, UR13, UR25, UPT ;  /* 0x000000190d00728c */ /* 0x000fe2000bf05270 */
[----:B------:R3:W-:Y:S08]  /*2160*/  UTMALDG.3D [UR8], [UR22], desc[UR30] ;  /* 0x00001e08160075b4 */ /* 0x0007f00008011000 */
[----:B---3--:R-:W-:Y:S05]  /*2170*/  BRA.U UP0, `(.L_x_38) ;  /* 0xfffffffd004c7547 */ /* 0x008fea000b83ffff */
.L_x_32:
[C---:B------:R-:W-:Y:S01]  /*2180*/  LEA R3, R11.reuse, UR7, 0x3 ;  /* 0x000000070b037c11 */ /* 0x040fe2000f8e18ff */
[----:B------:R-:W-:Y:S01]  /*2190*/  NOP ;  /* 0x0000000000007918 */ /* 0x000fe20000000000 */
[----:B-1----:R-:W-:Y:S02]  /*21a0*/  SHF.L.U32 R0, R10, 0x1f, RZ ;  /* 0x0000001f0a007819 */ /* 0x002fe400000006ff */
[----:B------:R-:W-:Y:S02]  /*21b0*/  LEA R4, R11, UR7, 0x4 ;  /* 0x000000070b047c11 */ /* 0x000fe4000f8e20ff */
[----:B--2-4-:R-:W1:Y:S02]  /*21c0*/  SYNCS.PHASECHK.TRANS64.TRYWAIT P0, [R3+URZ+0xb0], R0 ;  /* 0x0000b000030075a7 */ /* 0x014e6400080011ff */
[----:B-1----:R-:W-:Y:S05]  /*21d0*/  @!P0 BRA `(.L_x_39) ;  /* 0x0000009400348947 */ /* 0x002fea0003800000 */
.L_x_141:
[----:B------:R-:W2:Y:S01]  /*21e0*/  LDS.128 R4, [R4+0x120] ;  /* 0x0001200004047984 */ /* 0x000ea20000000c00 */
[----:B------:R-:W-:Y:S01]  /*21f0*/  UISETP.GE.AND UP0, UPT, UR42, 0x1, UPT ;  /* 0x000000012a00788c */ /* 0x000fe2000bf06270 */
[----:B------:R-:W-:Y:S01]  /*2200*/  @!PT LDS RZ, [RZ] ;  /* 0x00000000fffff984 */ /* 0x000fe20000000800 */
[----:B------:R-:W-:Y:S01]  /*2210*/  @!PT LDS RZ, [RZ] ;  /* 0x00000000fffff984 */ /* 0x000fe20000000800 */
[----:B------:R-:W-:Y:S01]  /*2220*/  @!PT LDS RZ, [RZ] ;  /* 0x00000000fffff984 */ /* 0x000fe20000000800 */
[----:B------:R-:W-:Y:S01]  /*2230*/  @!PT LDS RZ, [RZ] ;  /* 0x00000000fffff984 */ /* 0x000fe20000000800 */
[----:B------:R3:W-:Y:S06]  /*2240*/  MEMBAR.ALL.CTA ;  /* 0x0000000000007992 */ /* 0x0007ec0000008000 */
[----:B---3--:R-:W3:Y:S01]  /*2250*/  FENCE.VIEW.ASYNC.S ;  /* 0x00000000000073c6 */ /* 0x008ee20000000000 */
[----:B--2---:R-:W-:-:S13]  /*2260*/  LOP3.LUT P0, RZ, R6, 0x1, RZ, 0xc0, !PT ;  /* 0x0000000106ff7812 */ /* 0x004fda000780c0ff */
[----:B---3--:R-:W-:Y:S01]  /*2270*/  VOTEU.ANY UP1, P0 ;  /* 0x0000000000ff7886 */ /* 0x008fe20000020100 */
[----:B------:R-:W-:-:S13]  /*2280*/  PLOP3.LUT P0, PT, PT, PT, UP1, 0x80, 0x8 ;  /* 0x000000000008781c */ /* 0x000fda0003f0f018 */
[----:B-1----:R-:W-:Y:S02]  /*2290*/  @P0 LOP3.LUT R0, R5, 0xffff, RZ, 0xc0, !PT ;  /* 0x0000ffff05000812 */ /* 0x002fe400078ec0ff */
[----:B------:R-:W-:Y:S02]  /*22a0*/  @P0 MOV R2, R4 ;  /* 0x0000000400020202 */ /* 0x000fe40000000f00 */
[----:B------:R-:W-:Y:S01]  /*22b0*/  @P0 R2UR UR6, R0 ;  /* 0x00000000000602ca */ /* 0x000fe200000e0000 */
[----:B------:R-:W-:Y:S01]  /*22c0*/  VIADD R0, R3, 0xc0 ;  /* 0x000000c003007836 */ /* 0x000fe20000000000 */
[----:B------:R-:W-:Y:S02]  /*22d0*/  @P0 SHF.R.U32.HI R4, RZ, 0x10, R5 ;  /* 0x00000010ff040819 */ /* 0x000fe40000011605 */
[----:B------:R-:W-:Y:S02]  /*22e0*/  @P0 R2UR UR8, R2 ;  /* 0x00000000020802ca */ /* 0x000fe400000e0000 */
[----:B------:R-:W-:-:S02]  /*22f0*/  PRMT R0, RZ, 0x654, R0 ;  /* 0x00000654ff007816 */ /* 0x000fc40000000000 */
[----:B------:R-:W-:Y:S02]  /*2300*/  @P0 R2UR UR4, R4 ;  /* 0x00000000040402ca */ /* 0x000fe400000e0000 */
[----:B------:R1:W-:Y:S03]  /*2310*/  SYNCS.ARRIVE.TRANS64.RED.A1T0 RZ, [R0+URZ], RZ ;  /* 0x000000ff00ff79a7 */ /* 0x0003e600081004ff */
[----:B------:R-:W-:-:S04]  /*2320*/  @UP1 UMOV UR37, UR6 ;  /* 0x0000000600251c82 */ /* 0x000fc80008000000 */
[----:B------:R-:W-:-:S04]  /*2330*/  @UP1 UMOV UR38, UR8 ;  /* 0x0000000800261c82 */ /* 0x000fc80008000000 */
[----:B------:R-:W-:Y:S01]  /*2340*/  @UP1 UMOV UR36, UR4 ;  /* 0x0000000400241c82 */ /* 0x000fe20008000000 */
[----:B------:R-:W-:Y:S05]  /*2350*/  BRA.U !UP0, `(.L_x_40) ;  /* 0x0000000108d47547 */ /* 0x000fea000b800000 */
[----:B------:R-:W2:Y:S01]  /*2360*/  LDCU.128 UR12, c[0x0][0xb10] ;  /* 0x00016200ff0c77ac */ /* 0x000ea20008000c00 */
[----:B------:R-:W3:Y:S01]  /*2370*/  LDCU UR25, c[0x0][0xb20] ;  /* 0x00016400ff1977ac */ /* 0x000ee20008000800 */
[----:B------:R-:W4:Y:S01]  /*2380*/  LDCU UR20, c[0x0][0xb0c] ;  /* 0x00016180ff1477ac */ /* 0x000f220008000800 */
[----:B------:R-:W1:Y:S01]  /*2390*/  LDCU.64 UR10, c[0x0][0xb28] ;  /* 0x00016500ff0a77ac */ /* 0x000e620008000a00 */
[----:B------:R-:W-:Y:S02]  /*23a0*/  UISETP.NE.AND UP3, UPT, UR42, 0x1, UPT ;  /* 0x000000012a00788c */ /* 0x000fe4000bf65270 */
[----:B--2---:R-:W-:Y:S02]  /*23b0*/  UIMAD.WIDE.U32 UR16, UR39, UR15, URZ ;  /* 0x0000000f271072a5 */ /* 0x004fe4000f8e00ff */
[----:B------:R-:W-:Y:S02]  /*23c0*/  UIMAD.WIDE.U32 UR8, UR40, UR12, URZ ;  /* 0x0000000c280872a5 */ /* 0x000fe4000f8e00ff */
[----:B------:R-:W-:-:S02]  /*23d0*/  UISETP.NE.AND UP0, UPT, UR14, 0x1, UPT ;  /* 0x000000010e00788c */ /* 0x000fc4000bf05270 */
[----:B------:R-:W-:Y:S01]  /*23e0*/  UIMAD.WIDE.U32 UR22, UR37, UR15, URZ ;  /* 0x0000000f251672a5 */ /* 0x000fe2000f8e00ff */
[----:B------:R-:W-:Y:S02]  /*23f0*/  UMOV UR16, UR17 ;  /* 0x0000001100107c82 */ /* 0x000fe40008000000 */
[----:B------:R-:W-:Y:S01]  /*2400*/  UMOV UR8, UR9 ;  /* 0x0000000900087c82 */ /* 0x000fe20008000000 */
[----:B---3--:R-:W-:Y:S02]  /*2410*/  USHF.R.U32.HI UR16, URZ, UR25, UR16 ;  /* 0x00000019ff107299 */ /* 0x008fe40008011610 */
[----:B----4-:R-:W-:Y:S02]  /*2420*/  UISETP.NE.AND UP2, UPT, UR20, 0x1, UPT ;  /* 0x000000011400788c */ /* 0x010fe4000bf45270 */
[----:B------:R-:W-:Y:S02]  /*2430*/  USHF.R.U32.HI UR8, URZ, UR13, UR8 ;  /* 0x0000000dff087299 */ /* 0x000fe40008011608 */
[----:B------:R-:W-:-:S02]  /*2440*/  USEL UR6, UR39, UR16, !UP0 ;  /* 0x0000001027067287 */ /* 0x000fc4000c000000 */
[----:B------:R-:W-:Y:S02]  /*2450*/  USEL UR8, UR40, UR8, !UP2 ;  /* 0x0000000828087287 */ /* 0x000fe4000d000000 */
[----:B-1----:R-:W-:Y:S01]  /*2460*/  UIMAD.WIDE.U32 UR16, UR6, UR10, URZ ;  /* 0x0000000a061072a5 */ /* 0x002fe2000f8e00ff */
[----:B------:R-:W-:Y:S01]  /*2470*/  UMOV UR4, UR23 ;  /* 0x0000001700047c82 */ /* 0x000fe20008000000 */
[----:B------:R-:W-:Y:S02]  /*2480*/  UIMAD.WIDE.U32 UR18, UR38, UR12, URZ ;  /* 0x0000000c261272a5 */ /* 0x000fe4000f8e00ff */
[----:B------:R-:W-:-:S03]  /*2490*/  UIMAD.WIDE.U32 UR22, UR8, UR10, URZ ;  /* 0x0000000a081672a5 */ /* 0x000fc6000f8e00ff */
[----:B------:R-:W-:Y:S01]  /*24a0*/  UMOV UR16, UR17 ;  /* 0x0000001100107c82 */ /* 0x000fe20008000000 */
[----:B------:R-:W-:Y:S02]  /*24b0*/  USHF.R.U32.HI UR4, URZ, UR25, UR4 ;  /* 0x00000019ff047299 */ /* 0x000fe40008011604 */
[----:B------:R-:W-:Y:S01]  /*24c0*/  @UP3 USHF.R.U32.HI UR6, URZ, UR11, UR16 ;  /* 0x0000000bff063299 */ /* 0x000fe20008011610 */
[----:B------:R-:W-:Y:S01]  /*24d0*/  UMOV UR18, UR19 ;  /* 0x0000001300127c82 */ /* 0x000fe20008000000 */
[----:B------:R-:W-:Y:S01]  /*24e0*/  UMOV UR22, UR23 ;  /* 0x0000001700167c82 */ /* 0x000fe20008000000 */
[----:B------:R-:W-:Y:S02]  /*24f0*/  USHF.R.U32.HI UR13, URZ, UR13, UR18 ;  /* 0x0000000dff0d7299 */ /* 0x000fe40008011612 */
[----:B------:R-:W-:Y:S02]  /*2500*/  USEL UR4, UR37, UR4, !UP0 ;  /* 0x0000000425047287 */ /* 0x000fe4000c000000 */
[----:B------:R-:W-:-:S02]  /*2510*/  @UP3 USHF.R.U32.HI UR8, URZ, UR11, UR22 ;  /* 0x0000000bff083299 */ /* 0x000fc40008011616 */
[----:B------:R-:W-:Y:S02]  /*2520*/  UIMAD UR9, UR42, UR6, URZ ;  /* 0x000000062a0972a4 */ /* 0x000fe4000f8e02ff */
[----:B------:R-:W-:Y:S02]  /*2530*/  USEL UR6, UR38, UR13, !UP2 ;  /* 0x0000000d26067287 */ /* 0x000fe4000d000000 */
[----:B------:R-:W-:Y:S02]  /*2540*/  UIMAD UR12, UR42, UR8, URZ ;  /* 0x000000082a0c72a4 */ /* 0x000fe4000f8e02ff */
[----:B------:R-:W-:Y:S02]  /*2550*/  UISETP.GE.AND UP0, UPT, UR4, UR9, UPT ;  /* 0x000000090400728c */ /* 0x000fe4000bf06270 */
[----:B------:R-:W-:Y:S02]  /*2560*/  UIMAD.WIDE.U32 UR16, UR4, UR10, URZ ;  /* 0x0000000a041072a5 */ /* 0x000fe4000f8e00ff */
[----:B------:R-:W-:-:S02]  /*2570*/  UISETP.GE.OR UP0, UPT, UR6, UR12, UP0 ;  /* 0x0000000c0600728c */ /* 0x000fc40008706670 */
        /* <DEDUP_REMOVED lines=19> */
.L_x_40:
[----:B------:R-:W2:Y:S02]  /*26b0*/  LDCU UR4, c[0x0][0xb30] ;  /* 0x00016600ff0477ac */ /* 0x000ea40008000800 */
[----:B--2---:R-:W-:-:S09]  /*26c0*/  UISETP.NE.AND UP0, UPT, UR4, 0x1, UPT ;  /* 0x000000010400788c */ /* 0x004fd2000bf05270 */
[----:B------:R-:W-:Y:S05]  /*26d0*/  BRA.U UP0, `(.L_x_41) ;  /* 0x0000000100447547 */ /* 0x000fea000b800000 */
[----:B------:R-:W2:Y:S01]  /*26e0*/  LDCU.128 UR12, c[0x0][0xb10] ;  /* 0x00016200ff0c77ac */ /* 0x000ea20008000c00 */
[----:B------:R-:W3:Y:S01]  /*26f0*/  LDCU UR16, c[0x0][0xb0c] ;  /* 0x00016180ff1077ac */ /* 0x000ee20008000800 */
[----:B------:R-:W4:Y:S01]  /*2700*/  LDCU UR17, c[0x0][0xb20] ;  /* 0x00016400ff1177ac */ /* 0x000f220008000800 */
[----:B--2---:R-:W-:Y:S02]  /*2710*/  UIMAD.WIDE.U32 UR10, UR38, UR12, URZ ;  /* 0x0000000c260a72a5 */ /* 0x004fe4000f8e00ff */
[----:B------:R-:W-:Y:S02]  /*2720*/  UIMAD.WIDE.U32 UR8, UR37, UR15, URZ ;  /* 0x0000000f250872a5 */ /* 0x000fe4000f8e00ff */
[----:B---3--:R-:W-:Y:S02]  /*2730*/  UISETP.NE.AND UP2, UPT, UR16, 0x1, UPT ;  /* 0x000000011000788c */ /* 0x008fe4000bf45270 */
[----:B------:R-:W-:Y:S01]  /*2740*/  UISETP.NE.AND UP0, UPT, UR14, 0x1, UPT ;  /* 0x000000010e00788c */ /* 0x000fe2000bf05270 */
[----:B------:R-:W-:-:S02]  /*2750*/  UMOV UR6, UR11 ;  /* 0x0000000b00067c82 */ /* 0x000fc40008000000 */
[----:B------:R-:W-:Y:S01]  /*2760*/  UMOV UR4, UR9 ;  /* 0x0000000900047c82 */ /* 0x000fe20008000000 */
[----:B------:R-:W-:Y:S02]  /*2770*/  USHF.R.U32.HI UR6, URZ, UR13, UR6 ;  /* 0x0000000dff067299 */ /* 0x000fe40008011606 */
[----:B----4-:R-:W-:Y:S02]  /*2780*/  USHF.R.U32.HI UR4, URZ, UR17, UR4 ;  /* 0x00000011ff047299 */ /* 0x010fe40008011604 */
[----:B------:R-:W-:Y:S02]  /*2790*/  USEL UR6, UR38, UR6, !UP2 ;  /* 0x0000000626067287 */ /* 0x000fe4000d000000 */
[----:B------:R-:W-:-:S04]  /*27a0*/  USEL UR4, UR37, UR4, !UP0 ;  /* 0x0000000425047287 */ /* 0x000fc8000c000000 */
[----:B------:R-:W-:Y:S02]  /*27b0*/  UIADD3 UR8, UPT, UPT, UR6, -UR4, URZ ;  /* 0x8000000406087290 */ /* 0x000fe4000fffe0ff */
[----:B------:R-:W-:Y:S02]  /*27c0*/  UIADD3 UR4, UPT, UPT, -UR6, UR4, URZ ;  /* 0x0000000406047290 */ /* 0x000fe4000fffe1ff */
[----:B------:R-:W-:Y:S02]  /*27d0*/  UIMAD UR37, UR8, UR14, UR37 ;  /* 0x0000000e082572a4 */ /* 0x000fe4000f8e0225 */
[----:B------:R-:W-:-:S12]  /*27e0*/  UIMAD UR38, UR4, UR16, UR38 ;  /* 0x00000010042672a4 */ /* 0x000fd8000f8e0226 */
.L_x_41:
[----:B------:R-:W-:Y:S01]  /*27f0*/  VIADD R11, R11, 0x1 ;  /* 0x000000010b0b7836 */ /* 0x000fe20000000000 */
[----:B------:R-:W-:Y:S02]  /*2800*/  R2UR UR6, R145 ;  /* 0x00000000910672ca */ /* 0x000fe400000e0000 */
[----:B------:R-:W-:Y:S02]  /*2810*/  R2UR UR4, R144 ;  /* 0x00000000900472ca */ /* 0x000fe400000e0000 */
[C---:B------:R-:W-:Y:S02]  /*2820*/  ISETP.NE.AND P0, PT, R11.reuse, 0x2, PT ;  /* 0x000000020b00780c */ /* 0x040fe40003f05270 */
[----:B------:R-:W-:Y:S02]  /*2830*/  PLOP3.LUT P1, PT, PT, PT, PT, 0x80, 0x8 ;  /* 0x000000000008781c */ /* 0x000fe40003f2f070 */
[----:B-1----:R-:W-:Y:S02]  /*2840*/  SEL R0, RZ, 0x1, P0 ;  /* 0x00000001ff007807 */ /* 0x002fe40000000000 */
[----:B------:R-:W-:-:S02]  /*2850*/  SEL R11, R11, RZ, P0 ;  /* 0x000000ff0b0b7207 */ /* 0x000fc40000000000 */
[----:B------:R-:W-:Y:S01]  /*2860*/  LOP3.LUT R10, R10, R0, RZ, 0x3c, !PT ;  /* 0x000000000a0a7212 */ /* 0x000fe200078e3cff */
[----:B------:R-:W-:Y:S02]  /*2870*/  UIADD3 UR16, UPT, UPT, UR38, UR6, URZ ;  /* 0x0000000626107290 */ /* 0x000fe4000fffe0ff */
[----:B------:R-:W-:Y:S01]  /*2880*/  UIADD3 UR20, UPT, UPT, UR37, UR4, URZ ;  /* 0x0000000425147290 */ /* 0x000fe2000fffe0ff */
[----:B------:R-:W-:Y:S11]  /*2890*/  BRA.U UP1, `(.L_x_42) ;  /* 0xfffffff101507547 */ /* 0x000ff6000b83ffff */
[----:B------:R-:W-:Y:S01]  /*28a0*/  UIADD3 UR7, UPT, UPT, UR7, 0x30, URZ ;  /* 0x0000003007077890 */ /* 0x000fe2000fffe0ff */
[----:B------:R-:W-:-:S03]  /*28b0*/  SHF.L.U32 R2, R12, 0x1f, RZ ;  /* 0x0000001f0c027819 */ /* 0x000fc600000006ff */
[----:B------:R-:W-:-:S09]  /*28c0*/  ULEA UR4, UR5, UR7, 0x3 ;  /* 0x0000000705047291 */ /* 0x000fd2000f8e18ff */
[----:B------:R-:W1:Y:S02]  /*28d0*/  SYNCS.PHASECHK.TRANS64.TRYWAIT P0, [UR4], R2 ;  /* 0x00000002ff0075a7 */ /* 0x000e640008001104 */
[----:B-1----:R-:W-:Y:S05]  /*28e0*/  @!P0 BRA `(.L_x_43) ;  /* 0x0000008c00848947 */ /* 0x002fea0003800000 */
.L_x_143:
[----:B------:R-:W-:-:S04]  /*28f0*/  UIADD3 UR4, UPT, UPT, UR5, 0x1, URZ ;  /* 0x0000000105047890 */ /* 0x000fc8000fffe0ff */
[----:B------:R-:W-:-:S04]  /*2900*/  UISETP.NE.AND UP0, UPT, UR4, 0x6, UPT ;  /* 0x000000060400788c */ /* 0x000fc8000bf05270 */
[----:B------:R-:W-:Y:S02]  /*2910*/  USEL UR6, URZ, 0x1, UP0 ;  /* 0x00000001ff067887 */ /* 0x000fe40008000000 */
[----:B------:R-:W-:-:S04]  /*2920*/  USEL UR4, UR4, URZ, UP0 ;  /* 0x000000ff04047287 */ /* 0x000fc80008000000 */
[----:B------:R-:W-:Y:S01]  /*2930*/  ULEA UR5, UR4, UR7, 0x3 ;  /* 0x0000000704057291 */ /* 0x000fe2000f8e18ff */
[----:B-1----:R-:W-:-:S04]  /*2940*/  LOP3.LUT R2, R12, UR6, RZ, 0x3c, !PT ;  /* 0x000000060c027c12 */ /* 0x002fc8000f8e3cff */
[----:B------:R-:W-:-:S04]  /*2950*/  SHF.L.U32 R3, R2, 0x1f, RZ ;  /* 0x0000001f02037819 */ /* 0x000fc800000006ff */
[----:B------:R-:W1:Y:S02]  /*2960*/  SYNCS.PHASECHK.TRANS64.TRYWAIT P0, [UR5], R3 ;  /* 0x00000003ff0075a7 */ /* 0x000e640008001105 */
[----:B-1----:R-:W-:Y:S05]  /*2970*/  @!P0 BRA `(.L_x_44) ;  /* 0x0000008c00788947 */ /* 0x002fea0003800000 */
.L_x_145:
[----:B------:R-:W-:-:S04]  /*2980*/  UIADD3 UR4, UPT, UPT, UR4, 0x1, URZ ;  /* 0x0000000104047890 */ /* 0x000fc8000fffe0ff */
[----:B------:R-:W-:-:S04]  /*2990*/  UISETP.NE.AND UP0, UPT, UR4, 0x6, UPT ;  /* 0x000000060400788c */ /* 0x000fc8000bf05270 */
[----:B------:R-:W-:Y:S02]  /*29a0*/  USEL UR6, URZ, 0x1, UP0 ;  /* 0x00000001ff067887 */ /* 0x000fe40008000000 */
[----:B------:R-:W-:-:S04]  /*29b0*/  USEL UR4, UR4, URZ, UP0 ;  /* 0x000000ff04047287 */ /* 0x000fc80008000000 */
[----:B------:R-:W-:Y:S01]  /*29c0*/  ULEA UR5, UR4, UR7, 0x3 ;  /* 0x0000000704057291 */ /* 0x000fe2000f8e18ff */
[----:B------:R-:W-:-:S04]  /*29d0*/  LOP3.LUT R2, R2, UR6, RZ, 0x3c, !PT ;  /* 0x0000000602027c12 */ /* 0x000fc8000f8e3cff */
[----:B-1----:R-:W-:-:S04]  /*29e0*/  SHF.L.U32 R3, R2, 0x1f, RZ ;  /* 0x0000001f02037819 */ /* 0x002fc800000006ff */
[----:B------:R-:W1:Y:S02]  /*29f0*/  SYNCS.PHASECHK.TRANS64.TRYWAIT P0, [UR5], R3 ;  /* 0x00000003ff0075a7 */ /* 0x000e640008001105 */
[----:B-1----:R-:W-:Y:S05]  /*2a00*/  @!P0 BRA `(.L_x_45) ;  /* 0x0000008c006c8947 */ /* 0x002fea0003800000 */
.L_x_147:
        /* <DEDUP_REMOVED lines=9> */
.L_x_149:
        /* <DEDUP_REMOVED lines=9> */
.L_x_151:
[----:B------:R-:W-:-:S04]  /*2b30*/  UIADD3 UR4, UPT, UPT, UR4, 0x1, URZ ;  /* 0x0000000104047890 */ /* 0x000fc8000fffe0ff */
[----:B------:R-:W-:-:S04]  /*2b40*/  UISETP.NE.AND UP0, UPT, UR4, 0x6, UPT ;  /* 0x000000060400788c */ /* 0x000fc8000bf05270 */
[----:B------:R-:W-:Y:S02]  /*2b50*/  USEL UR5, URZ, 0x1, UP0 ;  /* 0x00000001ff057887 */ /* 0x000fe40008000000 */
[----:B------:R-:W-:-:S04]  /*2b60*/  USEL UR4, UR4, URZ, UP0 ;  /* 0x000000ff04047287 */ /* 0x000fc80008000000 */
[----:B------:R-:W-:Y:S01]  /*2b70*/  ULEA UR4, UR4, UR7, 0x3 ;  /* 0x0000000704047291 */ /* 0x000fe2000f8e18ff */
[----:B------:R-:W-:-:S04]  /*2b80*/  LOP3.LUT R2, R2, UR5, RZ, 0x3c, !PT ;  /* 0x0000000502027c12 */ /* 0x000fc8000f8e3cff */
[----:B------:R-:W-:Y:S01]  /*2b90*/  SHF.L.U32 R2, R2, 0x1f, RZ ;  /* 0x0000001f02027819 */ /* 0x000fe200000006ff */
[----:B-1----:R-:W-:-:S07]  /*2ba0*/  IMAD.U32 R0, RZ, RZ, UR4 ;  /* 0x00000004ff007e24 */ /* 0x002fce000f8e00ff */
.L_x_48:
[----:B-1----:R1:W2:Y:S02]  /*2bb0*/  SYNCS.PHASECHK.TRANS64.TRYWAIT P0, [R0+URZ], R2 ;  /* 0x00000002000075a7 */ /* 0x0022a400080011ff */
[----:B--2---:R-:W-:Y:S05]  /*2bc0*/  @!P0 NANOSLEEP.SYNCS 0x989680 ;  /* 0x009896800000895d */ /* 0x004fea0003900000 */
[----:B------:R-:W2:Y:S02]  /*2bd0*/  @!P0 SYNCS.PHASECHK.TRANS64 P0, [R0+URZ], R2 ;  /* 0x00000002000085a7 */ /* 0x000ea400080010ff */
[----:B--2---:R-:W-:Y:S05]  /*2be0*/  @P0 EXIT ;  /* 0x000000000000094d */ /* 0x004fea0003800000 */
[----:B------:R-:W-:Y:S05]  /*2bf0*/  BRA `(.L_x_48) ;  /* 0xfffffffc00ec7947 */ /* 0x000fea000383ffff */
.L_x_22:
[----:B------:R-:W1:Y:S02]  /*2c00*/  S2UR UR4, SR_CgaCtaId ;  /* 0x00000000000479c3 */ /* 0x000e640000008800 */
[----:B-1----:R-:W-:-:S04]  /*2c10*/  UISETP.NE.AND UP0, UPT, UR4, URZ, UPT ;  /* 0x000000ff0400728c */ /* 0x002fc8000bf05270 */
[----:B------:R-:W-:-:S09]  /*2c20*/  UISETP.NE.OR UP0, UPT, UR17, 0x1, UP0 ;  /* 0x000000011100788c */ /* 0x000fd20008705670 */
[----:B------:R-:W-:Y:S05]  /*2c30*/  BRA.U UP0, `(.L_x_49) ;  /* 0x00000005004c7547 */ /* 0x000fea000b800000 */
[----:B------:R-:W1:Y:S01]  /*2c40*/  S2UR UR5, SR_CgaCtaId ;  /* 0x00000000000579c3 */ /* 0x000e620000008800 */
[----:B------:R-:W-:Y:S01]  /*2c50*/  UMOV UR4, 0x400 ;  /* 0x0000040000047882 */ /* 0x000fe20000000000 */
[----:B------:R-:W-:Y:S01]  /*2c60*/  ISETP.GE.U32.AND P2, PT, R0, 0x8, PT ;  /* 0x000000080000780c */ /* 0x000fe20003f46070 */
[----:B------:R-:W-:Y:S01]  /*2c70*/  IMAD.MOV.U32 R12, RZ, RZ, 0x1 ;  /* 0x00000001ff0c7424 */ /* 0x000fe200078e00ff */
[----:B------:R-:W-:Y:S02]  /*2c80*/  CS2R R10, SRZ ;  /* 0x00000000000a7805 */ /* 0x000fe4000001ff00 */
[----:B------:R-:W-:Y:S01]  /*2c90*/  CS2R R8, SRZ ;  /* 0x0000000000087805 */ /* 0x000fe2000001ff00 */
[----:B-1----:R-:W-:-:S03]  /*2ca0*/  ULEA UR6, UR5, UR4, 0x18 ;  /* 0x0000000405067291 */ /* 0x002fc6000f8ec0ff */
[----:B------:R-:W-:-:S09]  /*2cb0*/  UMOV UR5, URZ ;  /* 0x000000ff00057c82 */ /* 0x000fd20008000000 */
.L_x_53:
[----:B------:R-:W-:Y:S02]  /*2cc0*/  LEA R2, R8, UR6, 0x3 ;  /* 0x0000000608027c11 */ /* 0x000fe4000f8e18ff */
[----:B------:R-:W-:-:S03]  /*2cd0*/  SHF.L.U32 R4, R9, 0x1f, RZ ;  /* 0x0000001f09047819 */ /* 0x000fc600000006ff */
[----:B------:R-:W-:Y:S01]  /*2ce0*/  VIADD R5, R2, 0x100 ;  /* 0x0000010002057836 */ /* 0x000fe20000000000 */
[----:B------:R-:W1:Y:S02]  /*2cf0*/  SYNCS.PHASECHK.TRANS64.TRYWAIT P0, [R2+URZ+0xf0], R4 ;  /* 0x0000f004020075a7 */ /* 0x000e6400080011ff */
[----:B-1----:R-:W-:Y:S05]  /*2d00*/  @!P0 BRA `(.L_x_50) ;  /* 0x0000008800f48947 */ /* 0x002fea0003800000 */
.L_x_152:
[----:B------:R-:W-:Y:S01]  /*2d10*/  ULEA UR4, UR5, UR6, 0x3 ;  /* 0x0000000605047291 */ /* 0x000fe2000f8e18ff */
[----:B-1----:R-:W-:Y:S01]  /*2d20*/  PRMT R2, RZ, 0x654, R5 ;  /* 0x00000654ff027816 */ /* 0x002fe20000000005 */
[----:B------:R-:W-:Y:S01]  /*2d30*/  @!P2 IMAD.MOV.U32 R4, RZ, RZ, 0x10 ;  /* 0x00000010ff04a424 */ /* 0x000fe200078e00ff */
[----:B------:R-:W-:Y:S01]  /*2d40*/  SHF.L.U32 R5, R12, 0x1f, RZ ;  /* 0x0000001f0c057819 */ /* 0x000fe200000006ff */
[----:B------:R-:W-:Y:S01]  /*2d50*/  UIADD3 UR7, UPT, UPT, UR4, 0xb0, URZ ;  /* 0x000000b004077890 */ /* 0x000fe2000fffe0ff */
[----:B------:R1:W-:Y:S05]  /*2d60*/  SYNCS.ARRIVE.TRANS64.RED.A1T0 RZ, [R2+URZ], RZ ;  /* 0x000000ff02ff79a7 */ /* 0x0003ea00081004ff */
[----:B------:R-:W-:Y:S01]  /*2d70*/  IMAD.U32 R6, RZ, RZ, UR7 ;  /* 0x00000007ff067e24 */ /* 0x000fe2000f8e00ff */
[----:B------:R-:W2:Y:S04]  /*2d80*/  SYNCS.PHASECHK.TRANS64.TRYWAIT P0, [UR4+0xc0], R5 ;  /* 0x0000c005ff0075a7 */ /* 0x000ea80008001104 */
[----:B------:R-:W-:Y:S01]  /*2d90*/  PRMT R6, R0, 0x654, R6 ;  /* 0x0000065400067816 */ /* 0x000fe20000000006 */
[----:B-12---:R-:W-:Y:S06]  /*2da0*/  @!P0 BRA `(.L_x_51) ;  /* 0x0000008800e08947 */ /* 0x006fec0003800000 */
.L_x_154:
[----:B------:R-:W-:Y:S01]  /*2db0*/  ULEA UR8, UR5, UR6, 0x4 ;  /* 0x0000000605087291 */ /* 0x000fe2000f8e20ff */
[----:B------:R-:W-:Y:S01]  /*2dc0*/  SEL R3, R6, R3, !P2 ;  /* 0x0000000306037207 */ /* 0x000fe20005000000 */
[----:B------:R-:W-:Y:S01]  /*2dd0*/  UIADD3 UR9, UPT, UPT, UR4, 0xb0, URZ ;  /* 0x000000b004097890 */ /* 0x000fe2000fffe0ff */
[----:B-1----:R-:W-:Y:S01]  /*2de0*/  LEA R2, R11, UR6, 0x3 ;  /* 0x000000060b027c11 */ /* 0x002fe2000f8e18ff */
[----:B------:R-:W-:Y:S01]  /*2df0*/  UIADD3 UR8, UPT, UPT, UR8, 0x120, URZ ;  /* 0x0000012008087890 */ /* 0x000fe2000fffe0ff */
[----:B------:R1:W-:Y:S01]  /*2e00*/  @!P2 SYNCS.ARRIVE.TRANS64.RED RZ, [R3+URZ], R4 ;  /* 0x0000000403ffa9a7 */ /* 0x0003e200080004ff */
[----:B------:R-:W-:Y:S01]  /*2e10*/  UIADD3 UR4, UPT, UPT, UR5, 0x1, URZ ;  /* 0x0000000105047890 */ /* 0x000fe2000fffe0ff */
[----:B------:R-:W-:-:S03]  /*2e20*/  VIADD R8, R8, 0x1 ;  /* 0x0000000108087836 */ /* 0x000fc60000000000 */
[----:B------:R-:W-:Y:S02]  /*2e30*/  UISETP.NE.AND UP0, UPT, UR4, 0x2, UPT ;  /* 0x000000020400788c */ /* 0x000fe4000bf05270 */
[----:B------:R-:W-:Y:S01]  /*2e40*/  ISETP.NE.AND P0, PT, R8, 0x2, PT ;  /* 0x000000020800780c */ /* 0x000fe20003f05270 */
[----:B------:R-:W-:Y:S06]  /*2e50*/  UGETNEXTWORKID.BROADCAST [UR8], [UR9] ;  /* 0x00000000080073ca */ /* 0x000fec0008000100 */
[----:B------:R-:W-:Y:S02]  /*2e60*/  USEL UR7, URZ, 0x1, UP0 ;  /* 0x00000001ff077887 */ /* 0x000fe40008000000 */
[----:B------:R-:W-:-:S04]  /*2e70*/  USEL UR5, UR4, URZ, UP0 ;  /* 0x000000ff04057287 */ /* 0x000fc80008000000 */
[----:B------:R-:W-:Y:S02]  /*2e80*/  LOP3.LUT R12, R12, UR7, RZ, 0x3c, !PT ;  /* 0x000000070c0c7c12 */ /* 0x000fe4000f8e3cff */
[----:B-1----:R-:W-:-:S04]  /*2e90*/  SHF.L.U32 R4, R10, 0x1f, RZ ;  /* 0x0000001f0a047819 */ /* 0x002fc800000006ff */
[----:B------:R-:W1:Y:S02]  /*2ea0*/  SYNCS.PHASECHK.TRANS64.TRYWAIT P1, [R2+URZ+0xb0], R4 ;  /* 0x0000b004020075a7 */ /* 0x000e6400080211ff */
[----:B-1----:R-:W-:Y:S05]  /*2eb0*/  @!P1 BRA `(.L_x_52) ;  /* 0x0000008800b49947 */ /* 0x002fea0003800000 */
.L_x_155:
[C---:B-1----:R-:W-:Y:S01]  /*2ec0*/  LEA R4, R11.reuse, UR6, 0x4 ;  /* 0x000000060b047c11 */ /* 0x042fe2000f8e20ff */
[----:B------:R-:W-:Y:S01]  /*2ed0*/  VIADD R2, R2, 0xc0 ;  /* 0x000000c002027836 */ /* 0x000fe20000000000 */
[----:B------:R-:W-:Y:S01]  /*2ee0*/  SEL R8, R8, RZ, P0 ;  /* 0x000000ff08087207 */ /* 0x000fe20000000000 */
[----:B------:R-:W-:-:S03]  /*2ef0*/  VIADD R11, R11, 0x1 ;  /* 0x000000010b0b7836 */ /* 0x000fc60000000000 */
[----:B------:R-:W1:Y:S01]  /*2f00*/  LDS.128 R4, [R4+0x120] ;  /* 0x0001200004047984 */ /* 0x000e620000000c00 */
[----:B------:R-:W-:Y:S02]  /*2f10*/  PRMT R2, RZ, 0x654, R2 ;  /* 0x00000654ff027816 */ /* 0x000fe40000000002 */
[C---:B------:R-:W-:Y:S01]  /*2f20*/  ISETP.NE.AND P1, PT, R11.reuse, 0x2, PT ;  /* 0x000000020b00780c */ /* 0x040fe20003f25270 */
[----:B------:R-:W-:Y:S01]  /*2f30*/  @!PT LDS RZ, [RZ] ;  /* 0x00000000fffff984 */ /* 0x000fe20000000800 */
[----:B------:R-:W-:Y:S01]  /*2f40*/  @!PT LDS RZ, [RZ] ;  /* 0x00000000fffff984 */ /* 0x000fe20000000800 */
[----:B------:R-:W-:Y:S01]  /*2f50*/  @!PT LDS RZ, [RZ] ;  /* 0x00000000fffff984 */ /* 0x000fe20000000800 */
[----:B------:R-:W-:Y:S01]  /*2f60*/  @!PT LDS RZ, [RZ] ;  /* 0x00000000fffff984 */ /* 0x000fe20000000800 */
[----:B------:R2:W-:Y:S06]  /*2f70*/  MEMBAR.ALL.CTA ;  /* 0x0000000000007992 */ /* 0x0005ec0000008000 */
[----:B--2---:R-:W2:Y:S01]  /*2f80*/  FENCE.VIEW.ASYNC.S ;  /* 0x00000000000073c6 */ /* 0x004ea20000000000 */
[----:B------:R-:W-:Y:S01]  /*2f90*/  SEL R11, R11, RZ, P1 ;  /* 0x000000ff0b0b7207 */ /* 0x000fe20000800000 */
[----:B--2---:R2:W-:Y:S01]  /*2fa0*/  SYNCS.ARRIVE.TRANS64.RED.A1T0 RZ, [R2+URZ], RZ ;  /* 0x000000ff02ff79a7 */ /* 0x0045e200081004ff */
[----:B-1----:R-:W-:-:S02]  /*2fb0*/  LOP3.LUT P3, RZ, R6, 0x1, RZ, 0xc0, !PT ;  /* 0x0000000106ff7812 */ /* 0x002fc4000786c0ff */
[----:B------:R-:W-:-:S04]  /*2fc0*/  SEL R4, RZ, 0x1, P1 ;  /* 0x00000001ff047807 */ /* 0x000fc80000800000 */
[----:B------:R-:W-:Y:S02]  /*2fd0*/  LOP3.LUT R10, R10, R4, RZ, 0x3c, !PT ;  /* 0x000000040a0a7212 */ /* 0x000fe400078e3cff */
[----:B--2---:R-:W-:-:S04]  /*2fe0*/  SEL R2, RZ, 0x1, P0 ;  /* 0x00000001ff027807 */ /* 0x004fc80000000000 */
[----:B------:R-:W-:Y:S01]  /*2ff0*/  LOP3.LUT R9, R9, R2, RZ, 0x3c, !PT ;  /* 0x0000000209097212 */ /* 0x000fe200078e3cff */
[----:B------:R-:W-:Y:S06]  /*3000*/  @P3 BRA `(.L_x_53) ;  /* 0xfffffffc002c3947 */ /* 0x000fec000383ffff */
[----:B------:R-:W-:Y:S01]  /*3010*/  ULEA UR4, UR5, UR6, 0x3 ;  /* 0x0000000605047291 */ /* 0x000fe2000f8e18ff */
[----:B------:R-:W-:-:S08]  /*3020*/  SHF.L.U32 R2, R12, 0x1f, RZ ;  /* 0x0000001f0c027819 */ /* 0x000fd000000006ff */
[----:B------:R-:W1:Y:S02]  /*3030*/  SYNCS.PHASECHK.TRANS64 P0, [UR4+0xc0], R2 ;  /* 0x0000c002ff0075a7 */ /* 0x000e640008001004 */
[----:B-1----:R-:W-:Y:S05]  /*3040*/  @P0 BRA `(.L_x_54) ;  /* 0x0000000000080947 */ /* 0x002fea0003800000 */
[----:B------:R-:W1:Y:S02]  /*3050*/  SYNCS.PHASECHK.TRANS64.TRYWAIT P0, [UR4+0xc0], R2 ;  /* 0x0000c002ff0075a7 */ /* 0x000e640008001104 */
[----:B-1----:R-:W-:Y:S05]  /*3060*/  @!P0 BRA `(.L_x_55) ;  /* 0x00000088005c8947 */ /* 0x002fea0003800000 */
.L_x_54:
[----:B------:R-:W-:-:S04]  /*3070*/  UIADD3 UR7, UPT, UPT, UR5, 0x1, URZ ;  /* 0x0000000105077890 */ /* 0x000fc8000fffe0ff */
[----:B------:R-:W-:-:S04]  /*3080*/  UISETP.NE.AND UP0, UPT, UR7, 0x2, UPT ;  /* 0x000000020700788c */ /* 0x000fc8000bf05270 */
[----:B------:R-:W-:Y:S02]  /*3090*/  USEL UR8, URZ, 0x1, UP0 ;  /* 0x00000001ff087887 */ /* 0x000fe40008000000 */
[----:B------:R-:W-:-:S04]  /*30a0*/  USEL UR7, UR7, URZ, UP0 ;  /* 0x000000ff07077287 */ /* 0x000fc80008000000 */
[----:B------:R-:W-:Y:S01]  /*30b0*/  ULEA UR7, UR7, UR6, 0x3 ;  /* 0x0000000607077291 */ /* 0x000fe2000f8e18ff */
[----:B-1----:R-:W-:-:S04]  /*30c0*/  LOP3.LUT R2, R12, UR8, RZ, 0x3c, !PT ;  /* 0x000000080c027c12 */ /* 0x002fc8000f8e3cff */
[----:B------:R-:W-:-:S04]  /*30d0*/  SHF.L.U32 R0, R2, 0x1f, RZ ;  /* 0x0000001f02007819 */ /* 0x000fc800000006ff */
[----:B------:R-:W1:Y:S02]  /*30e0*/  SYNCS.PHASECHK.TRANS64 P0, [UR7+0xc0], R0 ;  /* 0x0000c000ff0075a7 */ /* 0x000e640008001007 */
[----:B-1----:R-:W-:Y:S05]  /*30f0*/  @P0 EXIT ;  /* 0x000000000000094d */ /* 0x002fea0003800000 */
[----:B------:R-:W-:Y:S02]  /*3100*/  SHF.L.U32 R2, R2, 0x1f, RZ ;  /* 0x0000001f02027819 */ /* 0x000fe400000006ff */
[----:B------:R-:W-:-:S07]  /*3110*/  MOV R0, UR7 ;  /* 0x0000000700007c02 */ /* 0x000fce0008000f00 */
.L_x_56:
[----:B-1----:R1:W2:Y:S02]  /*3120*/  SYNCS.PHASECHK.TRANS64.TRYWAIT P0, [R0+URZ+0xc0], R2 ;  /* 0x0000c002000075a7 */ /* 0x0022a400080011ff */
[----:B--2---:R-:W-:Y:S05]  /*3130*/  @!P0 NANOSLEEP.SYNCS 0x989680 ;  /* 0x009896800000895d */ /* 0x004fea0003900000 */
[----:B------:R-:W2:Y:S02]  /*3140*/  @!P0 SYNCS.PHASECHK.TRANS64 P0, [R0+URZ+0xc0], R2 ;  /* 0x0000c002000085a7 */ /* 0x000ea400080010ff */
[----:B--2---:R-:W-:Y:S05]  /*3150*/  @P0 EXIT ;  /* 0x000000000000094d */ /* 0x004fea0003800000 */
[----:B------:R-:W-:Y:S05]  /*3160*/  BRA `(.L_x_56) ;  /* 0xfffffffc00ec7947 */ /* 0x000fea000383ffff */
.L_x_49:
[----:B------:R-:W-:Y:S05]  /*3170*/  BRA.U UP4, `(.L_x_57) ;  /* 0x0000000d04407547 */ /* 0x000fea000b800000 */
[----:B------:R-:W1:Y:S01]  /*3180*/  S2UR UR7, SR_CgaCtaId ;  /* 0x00000000000779c3 */ /* 0x000e620000008800 */
[----:B------:R-:W-:Y:S01]  /*3190*/  UMOV UR4, 0x40 ;  /* 0x0000004000047882 */ /* 0x000fe20000000000 */
[----:B------:R-:W-:Y:S01]  /*31a0*/  NOP ;  /* 0x0000000000007918 */ /* 0x000fe20000000000 */
[----:B------:R-:W-:Y:S01]  /*31b0*/  UMOV UR6, 0x400 ;  /* 0x0000040000067882 */ /* 0x000fe20000000000 */
[----:B-1----:R-:W-:Y:S02]  /*31c0*/  ULEA UR5, UR7, UR4, 0x18 ;  /* 0x0000000407057291 */ /* 0x002fe4000f8ec0ff */
[----:B------:R-:W-:-:S07]  /*31d0*/  ULEA UR6, UR7, UR6, 0x18 ;  /* 0x0000000607067291 */ /* 0x000fce000f8ec0ff */
[----:B------:R-:W1:Y:S02]  /*31e0*/  LDS.U8 R0, [UR5+0x1c] ;  /* 0x00001c05ff007984 */ /* 0x000e640008000000 */
[----:B-1----:R-:W-:-:S13]  /*31f0*/  ISETP.NE.AND P0, PT, R0, RZ, PT ;  /* 0x000000ff0000720c */ /* 0x002fda0003f05270 */
[----:B------:R-:W-:Y:S05]  /*3200*/  @P0 BRA `(.L_x_58) ;  /* 0x0000000000580947 */ /* 0x000fea0003800000 */
[----:B------:R-:W-:-:S13]  /*3210*/  ELECT P0, URZ, PT ;  /* 0x0000000000ff782f */ /* 0x000fda0003800000 */
[----:B------:R-:W-:Y:S05]  /*3220*/  @!P0 BRA `(.L_x_59) ;  /* 0x0000000000608947 */ /* 0x000fea0003800000 */
[----:B------:R-:W-:Y:S01]  /*3230*/  UMOV UR4, 0x10 ;  /* 0x0000001000047882 */ /* 0x000fe20000000000 */
[----:B------:R-:W-:Y:S01]  /*3240*/  HFMA2 R0, -RZ, RZ, 0, 5.9604644775390625e-08 ;  /* 0x00000001ff007431 */ /* 0x000fe200000001ff */
[----:B------:R-:W-:-:S03]  /*3250*/  MOV R3, 0xffff ;  /* 0x0000ffff00037802 */ /* 0x000fc60000000f00 */
[----:B------:R-:W-:Y:S04]  /*3260*/  DEPBAR.LE SB1, 0x36 ;  /* 0x00009d800000791a */ /* 0x000fe80000000000 */
[----:B------:R-:W1:Y:S02]  /*3270*/  UTCATOMSWS.FIND_AND_SET.ALIGN UP0, UR4, UR4 ;  /* 0x00000004000475e3 */ /* 0x000e640008000800 */
[----:B-1----:R-:W-:Y:S01]  /*3280*/  MOV R4, UR4 ;  /* 0x0000000400047c02 */ /* 0x002fe20008000f00 */
[----:B------:R-:W-:Y:S06]  /*3290*/  BRA.U UP0, `(.L_x_60) ;  /* 0x0000000100187547 */ /* 0x000fec000b800000 */
.L_x_61:
[----:B------:R-:W-:Y:S05]  /*32a0*/  NANOSLEEP 0x64 ;  /* 0x000000640000795d */ /* 0x000fea0003800000 */
[----:B------:R-:W-:-:S05]  /*32b0*/  UMOV UR4, 0x10 ;  /* 0x0000001000047882 */ /* 0x000fca0000000000 */
[----:B------:R-:W-:Y:S04]  /*32c0*/  DEPBAR.LE SB1, 0x36 ;  /* 0x00009d800000791a */ /* 0x000fe80000000000 */
[----:B------:R-:W1:Y:S02]  /*32d0*/  UTCATOMSWS.FIND_AND_SET.ALIGN UP0, UR4, UR4 ;  /* 0x00000004000475e3 */ /* 0x000e640008000800 */
[----:B-1----:R-:W-:Y:S01]  /*32e0*/  MOV R4, UR4 ;  /* 0x0000000400047c02 */ /* 0x002fe20008000f00 */
[----:B------:R-:W-:Y:S05]  /*32f0*/  BRA.U !UP0, `(.L_x_61) ;  /* 0xfffffffd08e87547 */ /* 0x000fea000b83ffff */
.L_x_60:
[-C--:B------:R-:W-:Y:S02]  /*3300*/  SHF.L.U32 R3, R3, R4.reuse, RZ ;  /* 0x0000000403037219 */ /* 0x080fe400000006ff */
[----:B------:R-:W-:Y:S01]  /*3310*/  SHF.L.U32 R0, R0, R4, RZ ;  /* 0x0000000400007219 */ /* 0x000fe200000006ff */
[----:B------:R-:W-:Y:S02]  /*3320*/  IMAD.SHL.U32 R4, R4, 0x20, RZ ;  /* 0x0000002004047824 */ /* 0x000fe400078e00ff */
[----:B------:R1:W-:Y:S04]  /*3330*/  ATOMS.OR RZ, [UR5+0x14], R3 ;  /* 0x00001403ffff798c */ /* 0x0003e8000b000005 */
[----:B------:R1:W-:Y:S04]  /*3340*/  ATOMS.OR RZ, [UR5+0x18], R0 ;  /* 0x00001800ffff798c */ /* 0x0003e8000b000005 */
[----:B------:R1:W-:Y:S01]  /*3350*/  STS [UR6+0x140], R4 ;  /* 0x00014004ff007988 */ /* 0x0003e20008000806 */
[----:B------:R-:W-:Y:S05]  /*3360*/  BRA `(.L_x_59) ;  /* 0x0000000000107947 */ /* 0x000fea0003800000 */
.L_x_58:
[----:B------:R-:W-:Y:S02]  /*3370*/  MOV R0, 0xffffffff ;  /* 0xffffffff00007802 */ /* 0x000fe40000000f00 */
[----:B------:R-:W-:-:S03]  /*3380*/  MOV R4, 0x33b0 ;  /* 0x000033b000047802 */ /* 0x000fc60000000f00 */
[----:B------:R1:W-:Y:S04]  /*3390*/  STS [UR6+0x140], R0 ;  /* 0x00014000ff007988 */ /* 0x0003e80008000806 */
[----:B-1---5:R-:W-:Y:S05]  /*33a0*/  CALL.REL.NOINC `($__internal_1_$__cuda_sm10x_tcgen05_guardrail_trap_phase_invalid_during_alloc) ;  /* 0x0000008c00747944 */ /* 0x022fea0003c00000 */
.L_x_59:
[----:B------:R-:W-:Y:S05]  /*33b0*/  WARPSYNC.ALL ;  /* 0x0000000000007948 */ /* 0x000fea0003800000 */
[----:B------:R-:W2:Y:S01]  /*33c0*/  S2UR UR4, SR_CgaCtaId ;  /* 0x00000000000479c3 */ /* 0x000ea20000008800 */
[----:B------:R-:W-:Y:S01]  /*33d0*/  UMOV UR17, 0x400 ;  /* 0x0000040000117882 */ /* 0x000fe20000000000 */
[----:B------:R-:W-:-:S06]  /*33e0*/  NOP ;  /* 0x0000000000007918 */ /* 0x000fcc0000000000 */
[----:B------:R-:W-:Y:S06]  /*33f0*/  BAR.ARV 0x6, 0xa0 ;  /* 0x0182800000007b1d */ /* 0x000fec0000002000 */
[----:B------:R-:W3:Y:S01]  /*3400*/  LDCU UR5, c[0x0][0x38c] ;  /* 0x00007180ff0577ac */ /* 0x000ee20008000800 */
[----:B------:R-:W-:Y:S01]  /*3410*/  LOP3.LUT R2, R2, 0xffff, RZ, 0xc0, !PT ;  /* 0x0000ffff02027812 */ /* 0x000fe200078ec0ff */
[----:B------:R-:W-:Y:S01]  /*3420*/  IMAD.MOV.U32 R11, RZ, RZ, 0x1 ;  /* 0x00000001ff0b7424 */ /* 0x000fe200078e00ff */
[----:B------:R-:W-:Y:S01]  /*3430*/  CS2R R8, SRZ ;  /* 0x0000000000087805 */ /* 0x000fe2000001ff00 */
[----:B------:R-:W4:Y:S01]  /*3440*/  LDCU UR8, c[0x0][0x38c] ;  /* 0x00007180ff0877ac */ /* 0x000f220008000800 */
[----:B------:R-:W-:Y:S01]  /*3450*/  R2UR UR19, R2 ;  /* 0x00000000021372ca */ /* 0x000fe200000e0000 */
[----:B------:R-:W-:Y:S01]  /*3460*/  IMAD.MOV.U32 R10, RZ, RZ, RZ ;  /* 0x000000ffff0a7224 */ /* 0x000fe200078e00ff */
[----:B------:R-:W-:Y:S01]  /*3470*/  UMOV UR23, URZ ;  /* 0x000000ff00177c82 */ /* 0x000fe20008000000 */
[----:B------:R-:W-:Y:S01]  /*3480*/  UMOV UR14, URZ ;  /* 0x000000ff000e7c82 */ /* 0x000fe20008000000 */
[----:B--2---:R-:W-:Y:S01]  /*3490*/  ULEA UR17, UR4, UR17, 0x18 ;  /* 0x0000001104117291 */ /* 0x004fe2000f8ec0ff */
[----:B------:R-:W-:Y:S01]  /*34a0*/  UMOV UR26, 0x0 ;  /* 0x00000000001a7882 */ /* 0x000fe20000000000 */
[----:B------:R-:W-:-:S02]  /*34b0*/  UMOV UR27, 0x8400490 ;  /* 0x08400490001b7882 */ /* 0x000fc40000000000 */
[----:B------:R-:W-:Y:S02]  /*34c0*/  UIADD3 UR6, UPT, UPT, UR17, 0x10800, URZ ;  /* 0x0001080011067890 */ /* 0x000fe4000fffe0ff */
[----:B------:R-:W-:Y:S02]  /*34d0*/  UIADD3 UR7, UPT, UPT, UR17, 0x1c800, URZ ;  /* 0x0001c80011077890 */ /* 0x000fe4000fffe0ff */
[----:B---3--:R-:W-:Y:S01]  /*34e0*/  UIADD3 UR5, UPT, UPT, UR5, 0x1f, URZ ;  /* 0x0000001f05057890 */ /* 0x008fe2000fffe0ff */
[----:B-1----:R-:W1:Y:S01]  /*34f0*/  LDS R0, [UR17+0x140] ;  /* 0x00014011ff007984 */ /* 0x002e620008000800 */
[----:B------:R-:W-:Y:S02]  /*3500*/  USHF.R.U32.HI UR6, URZ, 0x4, UR6 ;  /* 0x00000004ff067899 */ /* 0x000fe40008011606 */
[----:B------:R-:W-:Y:S02]  /*3510*/  USHF.R.S32.HI UR4, URZ, 0x1f, UR5 ;  /* 0x0000001fff047899 */ /* 0x000fe40008011405 */
[----:B------:R-:W-:-:S02]  /*3520*/  ULOP3.LUT UR6, UR6, 0x3fff, URZ, 0xc0, !UPT ;  /* 0x00003fff06067892 */ /* 0x000fc4000f8ec0ff */
[----:B------:R-:W-:Y:S02]  /*3530*/  ULEA.HI UR4, UR4, UR5, URZ, 0x5 ;  /* 0x0000000504047291 */ /* 0x000fe4000f8f28ff */
[----:B------:R-:W-:Y:S02]  /*3540*/  USHF.R.U32.HI UR5, URZ, 0x4, UR7 ;  /* 0x00000004ff057899 */ /* 0x000fe40008011607 */
[----:B------:R-:W-:Y:S02]  /*3550*/  USHF.R.S32.HI UR28, URZ, 0x5, UR4 ;  /* 0x00000005ff1c7899 */ /* 0x000fe40008011404 */
[----:B------:R-:W-:Y:S02]  /*3560*/  ULOP3.LUT UR5, UR5, 0x3fff, URZ, 0xc0, !UPT ;  /* 0x00003fff05057892 */ /* 0x000fe4000f8ec0ff */
[----:B------:R-:W-:Y:S02]  /*3570*/  UISETP.LT.AND UP0, UPT, UR28, 0x1, UPT ;  /* 0x000000011c00788c */ /* 0x000fe4000bf01270 */
[----:B------:R-:W-:-:S02]  /*3580*/  ULOP3.LUT UR20, UR6, 0x10000, URZ, 0xfc, !UPT ;  /* 0x0001000006147892 */ /* 0x000fc4000f8efcff */
[----:B------:R-:W-:Y:S02]  /*3590*/  USEL UR29, UR28, 0x1, !UP0 ;  /* 0x000000011c1d7887 */ /* 0x000fe4000c000000 */
[----:B------:R-:W-:Y:S02]  /*35a0*/  ULOP3.LUT UR21, UR5, 0x10000, URZ, 0xfc, !UPT ;  /* 0x0001000005157892 */ /* 0x000fe4000f8efcff */
[----:B------:R-:W-:Y:S02]  /*35b0*/  UIADD3 UR29, UPT, UPT, -UR29, URZ, URZ ;  /* 0x000000ff1d1d7290 */ /* 0x000fe4000fffe1ff */
[----:B----4-:R-:W-:Y:S01]  /*35c0*/  UISETP.GE.AND UP4, UPT, UR8, 0x1, UPT ;  /* 0x000000010800788c */ /* 0x010fe2000bf86270 */
[----:B------:R-:W-:Y:S01]  /*35d0*/  UMOV UR24, 0x0 ;  /* 0x0000000000187882 */ /* 0x000fe20000000000 */
[----:B------:R-:W-:Y:S01]  /*35e0*/  UMOV UR25, 0x8400490 ;  /* 0x0840049000197882 */ /* 0x000fe20000000000 */
[----:B-1----:R-:W-:-:S15]  /*35f0*/  R2UR UR30, R0 ;  /* 0x00000000001e72ca */ /* 0x002fde00000e0000 */
.L_x_68:
[----:B------:R-:W-:Y:S02]  /*3600*/  LEA R0, R10, UR17, 0x3 ;  /* 0x000000110a007c11 */ /* 0x000fe4000f8e18ff */
[----:B------:R-:W-:Y:S02]  /*3610*/  SHF.L.U32 R2, R9, 0x1f, RZ ;  /* 0x0000001f09027819 */ /* 0x000fe400000006ff */
[----:B------:R-:W-:Y:S01]  /*3620*/  PLOP3.LUT P0, PT, PT, PT, UP4, 0x80, 0x8 ;  /* 0x000000000008781c */ /* 0x000fe20003f0f048 */
[----:B------:R-:W-:Y:S01]  /*3630*/  VIADD R3, R0, 0xc0 ;  /* 0x000000c000037836 */ /* 0x000fe20000000000 */
[----:B-1----:R-:W1:Y:S02]  /*3640*/  SYNCS.PHASECHK.TRANS64.TRYWAIT P1, [R0+URZ+0xb0], R2 ;  /* 0x0000b002000075a7 */ /* 0x002e6400080211ff */
[----:B-1-3--:R-:W-:Y:S09]  /*3650*/  @!P1 BRA `(.L_x_62) ;  /* 0x0000008000f89947 */ /* 0x00aff20003800000 */
.L_x_157:
[----:B------:R-:W-:Y:S01]  /*3660*/  LEA R4, R10, UR17, 0x4 ;  /* 0x000000110a047c11 */ /* 0x000fe2000f8e20ff */
[----:B------:R-:W-:Y:S01]  /*3670*/  @UP4 ULEA UR4, UR14, UR17, 0x3 ;  /* 0x000000110e044291 */ /* 0x000fe2000f8e18ff */
[----:B------:R-:W-:Y:S01]  /*3680*/  PLOP3.LUT P2, PT, PT, PT, PT, 0x80, 0x8 ;  /* 0x000000000008781c */ /* 0x000fe20003f4f070 */
[----:B------:R-:W-:Y:S01]  /*3690*/  ULEA UR22, UR23, UR17, 0x3 ;  /* 0x0000001117167291 */ /* 0x000fe2000f8e18ff */
[----:B------:R-:W-:Y:S01]  /*36a0*/  PRMT R3, RZ, 0x654, R3 ;  /* 0x00000654ff037816 */ /* 0x000fe20000000003 */
[----:B------:R-:W-:Y:S01]  /*36b0*/  ULEA UR18, UR23, UR30, 0x8 ;  /* 0x0000001e17127291 */ /* 0x000fe2000f8e40ff */
[----:B------:R-:W2:Y:S01]  /*36c0*/  LDS.128 R4, [R4+0x120] ;  /* 0x0001200004047984 */ /* 0x000ea20000000c00 */
[----:B-1----:R-:W-:Y:S02]  /*36d0*/  @P0 SHF.L.U32 R2, R8, 0x1f, RZ ;  /* 0x0000001f08020819 */ /* 0x002fe400000006ff */
[----:B------:R-:W-:Y:S01]  /*36e0*/  SHF.L.U32 R0, R11, 0x1f, RZ ;  /* 0x0000001f0b007819 */ /* 0x000fe200000006ff */
[----:B------:R-:W-:Y:S01]  /*36f0*/  @!PT LDS RZ, [RZ] ;  /* 0x00000000fffff984 */ /* 0x000fe20000000800 */
[----:B------:R-:W-:Y:S01]  /*3700*/  @!PT LDS RZ, [RZ] ;  /* 0x00000000fffff984 */ /* 0x000fe20000000800 */
[----:B------:R-:W-:Y:S01]  /*3710*/  @!PT LDS RZ, [RZ] ;  /* 0x00000000fffff984 */ /* 0x000fe20000000800 */
[----:B------:R-:W-:Y:S01]  /*3720*/  @!PT LDS RZ, [RZ] ;  /* 0x00000000fffff984 */ /* 0x000fe20000000800 */
[----:B------:R1:W-:Y:S06]  /*3730*/  MEMBAR.ALL.CTA ;  /* 0x0000000000007992 */ /* 0x0003ec0000008000 */
[----:B-1----:R-:W1:Y:S02]  /*3740*/  FENCE.VIEW.ASYNC.S ;  /* 0x00000000000073c6 */ /* 0x002e640000000000 */
[----:B-1----:R1:W-:Y:S01]  /*3750*/  SYNCS.ARRIVE.TRANS64.RED.A1T0 RZ, [R3+URZ], RZ ;  /* 0x000000ff03ff79a7 */ /* 0x0023e200081004ff */
[----:B------:R1:W3:Y:S01]  /*3760*/  @P0 SYNCS.PHASECHK.TRANS64.TRYWAIT P2, [UR4], R2 ;  /* 0x00000002ff0005a7 */ /* 0x0002e20008041104 */
[----:B--2---:R-:W-:Y:S01]  /*3770*/  LOP3.LUT P1, RZ, R6, 0x1, RZ, 0xc0, !PT ;  /* 0x0000000106ff7812 */ /* 0x004fe2000782c0ff */
[----:B------:R-:W2:Y:S02]  /*3780*/  SYNCS.PHASECHK.TRANS64.TRYWAIT P0, [UR22+0xe0], R0 ;  /* 0x0000e000ff0075a7 */ /* 0x000ea40008001116 */
[----:B-123--:R-:W-:Y:S10]  /*3790*/  @!P0 BRA `(.L_x_63) ;  /* 0x0000008000bc8947 */ /* 0x00eff40003800000 */
.L_x_159:
[----:B------:R-:W-:Y:S01]  /*37a0*/  IADD3 R10, PT, PT, R10, 0x1, RZ ;  /* 0x000000010a0a7810 */ /* 0x000fe20007ffe0ff */
[----:B------:R-:W-:Y:S06]  /*37b0*/  BRA.U !UP4, `(.L_x_64) ;  /* 0x000000010c987547 */ /* 0x000fec000b800000 */
[----:B------:R-:W-:Y:S01]  /*37c0*/  UPLOP3.LUT UP2, UPT, UPT, UPT, UPT, 0x40, 0x4 ;  /* 0x000000000004789c */ /* 0x000fe20003f4e870 */
[----:B------:R-:W-:Y:S01]  /*37d0*/  UMOV UR16, UR29 ;  /* 0x0000001d00107c82 */ /* 0x000fe20008000000 */
[----:B------:R-:W-:Y:S01]  /*37e0*/  UMOV UR15, UR28 ;  /* 0x0000001c000f7c82 */ /* 0x000fe20008000000 */
[----:B------:R-:W-:-:S08]  /*37f0*/  UMOV UR6, UR14 ;  /* 0x0000000e00067c82 */ /* 0x000fd00008000000 */
.L_x_67:
[----:B------:R-:W-:Y:S02]  /*3800*/  UIADD3 UR16, UPT, UPT, UR16, 0x1, URZ ;  /* 0x0000000110107890 */ /* 0x000fe4000fffe0ff */
[----:B--2---:R-:W-:Y:S02]  /*3810*/  ULEA UR5, UR6, UR17, 0x3 ;  /* 0x0000001106057291 */ /* 0x004fe4000f8e18ff */
[----:B------:R-:W-:Y:S01]  /*3820*/  UISETP.NE.AND UP3, UPT, UR16, URZ, UPT ;  /* 0x000000ff1000728c */ /* 0x000fe2000bf65270 */
[----:B---3--:R-:W-:Y:S10]  /*3830*/  @P2 BRA `(.L_x_65) ;  /* 0x00000000000c2947 */ /* 0x008ff40003800000 */
[----:B-1----:R-:W-:Y:S04]  /*3840*/  SHF.L.U32 R2, R8, 0x1f, RZ ;  /* 0x0000001f08027819 */ /* 0x002fe800000006ff */
[----:B------:R-:W1:Y:S02]  /*3850*/  SYNCS.PHASECHK.TRANS64.TRYWAIT P0, [UR5], R2 ;  /* 0x00000002ff0075a7 */ /* 0x000e640008001105 */
[----:B-1----:R-:W-:Y:S05]  /*3860*/  @!P0 BRA `(.L_x_66) ;  /* 0x0000008000a08947 */ /* 0x002fea0003800000 */
.L_x_65:
[----:B------:R-:W-:Y:S01]  /*3870*/  UISETP.NE.AND UP0, UPT, UR15, 0x1, UPT ;  /* 0x000000010f00788c */ /* 0x000fe2000bf05270 */
[----:B------:R-:W-:Y:S01]  /*3880*/  PLOP3.LUT P2, PT, PT, PT, PT, 0x80, 0x8 ;  /* 0x000000000008781c */ /* 0x000fe20003f4f070 */
[----:B------:R-:W-:Y:S02]  /*3890*/  UIADD3 UR4, UPT, UPT, UR6, 0x1, URZ ;  /* 0x0000000106047890 */ /* 0x000fe4000fffe0ff */
[----:B------:R-:W-:Y:S02]  /*38a0*/  ULEA UR12, UR6, UR21, 0xa ;  /* 0x00000015060c7291 */ /* 0x000fe4000f8e50ff */
[----:B------:R-:W-:Y:S01]  /*38b0*/  UISETP.NE.AND UP1, UPT, UR4, 0x6, UPT ;  /* 0x000000060400788c */ /* 0x000fe2000bf25270 */
[----:B------:R-:W-:Y:S01]  /*38c0*/  PLOP3.LUT P0, PT, PT, PT, UP0, 0x80, 0x8 ;  /* 0x000000000008781c */ /* 0x000fe20003f0f008 */
[----:B------:R-:W-:Y:S02]  /*38d0*/  UIADD3 UR10, UPT, UPT, UR12, 0x2, URZ ;  /* 0x000000020c0a7890 */ /* 0x000fe4000fffe0ff */
[----:B------:R-:W-:Y:S02]  /*38e0*/  USEL UR7, URZ, 0x1, UP1 ;  /* 0x00000001ff077887 */ /* 0x000fe40008800000 */
[----:B------:R-:W-:Y:S02]  /*38f0*/  USEL UR14, UR4, URZ, UP1 ;  /* 0x000000ff040e7287 */ /* 0x000fe40008800000 */
[----:B------:R-:W-:Y:S02]  /*3900*/  UIADD3 UR15, UPT, UPT, UR15, -0x1, URZ ;  /* 0xffffffff0f0f7890 */ /* 0x000fe4000fffe0ff */
[----:B------:R-:W-:Y:S01]  /*3910*/  @UP0 ULEA UR4, UR14, UR17, 0x3 ;  /* 0x000000110e040291 */ /* 0x000fe2000f8e18ff */
[----:B------:R-:W-:Y:S01]  /*3920*/  LOP3.LUT R8, R8, UR7, RZ, 0x3c, !PT ;  /* 0x0000000708087c12 */ /* 0x000fe2000f8e3cff */
[----:B------:R-:W-:Y:S01]  /*3930*/  UIADD3 UR7, UPT, UPT, UR5, 0x30, URZ ;  /* 0x0000003005077890 */ /* 0x000fe2000fffe0ff */
[----:B------:R-:W-:Y:S02]  /*3940*/  UMOV UR13, 0x80004020 ;  /* 0x80004020000d7882 */ /* 0x000fe40000000000 */
[----:B-1----:R-:W-:Y:S01]  /*3950*/  @P0 SHF.L.U32 R0, R8, 0x1f, RZ ;  /* 0x0000001f08000819 */ /* 0x002fe200000006ff */
[----:B------:R-:W-:Y:S01]  /*3960*/  UMOV UR5, 0x80004020 ;  /* 0x8000402000057882 */ /* 0x000fe20000000000 */
[----:B------:R-:W-:Y:S01]  /*3970*/  UMOV UR11, 0x80004020 ;  /* 0x80004020000b7882 */ /* 0x000fe20000000000 */
[----:B------:R-:W-:Y:S01]  /*3980*/  UMOV UR9, 0x80004020 ;  /* 0x8000402000097882 */ /* 0x000fe20000000000 */
[----:B------:R2:W3:Y:S01]  /*3990*/  @P0 SYNCS.PHASECHK.TRANS64.TRYWAIT P2, [UR4], R0 ;  /* 0x00000000ff0005a7 */ /* 0x0004e20008041104 */
[----:B------:R-:W-:Y:S03]  /*39a0*/  ULEA UR4, UR6, UR20, 0x9 ;  /* 0x0000001406047291 */ /* 0x000fe6000f8e48ff */
[----:B------:R-:W-:Y:S01]  /*39b0*/  UMOV UR6, UR14 ;  /* 0x0000000e00067c82 */ /* 0x000fe20008000000 */
[----:B------:R-:W-:Y:S05]  /*39c0*/  UIADD3 UR8, UPT, UPT, UR4, 0x2, URZ ;  /* 0x0000000204087890 */ /* 0x000fea000fffe0ff */
[----:B------:R2:W-:Y:S01]  /*39d0*/  UTCHMMA gdesc[UR4], gdesc[UR12], tmem[UR18], tmem[UR26], idesc[UR27], UP2 ;  /* 0x00ff1a0c040075ea */ /* 0x0005e20009000012 */
[----:B------:R-:W-:Y:S03]  /*39e0*/  UPLOP3.LUT UP2, UPT, UPT, UPT, UPT, 0x80, 0x8 ;  /* 0x000000000008789c */ /* 0x000fe60003f4f070 */
[----:B------:R2:W-:Y:S01]  /*39f0*/  UTCHMMA gdesc[UR8], gdesc[UR10], tmem[UR18], tmem[UR24], idesc[UR25], UPT ;  /* 0x00ff180a080075ea */ /* 0x0005e2000b800012 */
[----:B------:R2:W-:Y:S01]  /*3a00*/  UTCBAR.MULTICAST [UR7], URZ, UR19 ;  /* 0x000000ff070073e9 */ /* 0x0005e20008000813 */
[----:B------:R-:W-:Y:S06]  /*3a10*/  BRA.U UP3, `(.L_x_67) ;  /* 0xfffffffd03787547 */ /* 0x000fec000b83ffff */
.L_x_64:
[----:B--2---:R-:W-:Y:S01]  /*3a20*/  UIADD3 UR4, UPT, UPT, UR23, 0x1, URZ ;  /* 0x0000000117047890 */ /* 0x004fe2000fffe0ff */
[C---:B------:R-:W-:Y:S01]  /*3a30*/  ISETP.NE.AND P0, PT, R10.reuse, 0x2, PT ;  /* 0x000000020a00780c */ /* 0x040fe20003f05270 */
[----:B------:R-:W-:Y:S02]  /*3a40*/  UIADD3 UR5, UPT, UPT, UR22, 0xd0, URZ ;  /* 0x000000d016057890 */ /* 0x000fe4000fffe0ff */
[----:B------:R-:W-:Y:S01]  /*3a50*/  UISETP.NE.AND UP0, UPT, UR4, 0x2, UPT ;  /* 0x000000020400788c */ /* 0x000fe2000bf05270 */
[----:B-1----:R-:W-:Y:S02]  /*3a60*/  SEL R0, RZ, 0x1, P0 ;  /* 0x00000001ff007807 */ /* 0x002fe40000000000 */
[----:B------:R-:W-:Y:S01]  /*3a70*/  SEL R10, R10, RZ, P0 ;  /* 0x000000ff0a0a7207 */ /* 0x000fe20000000000 */
[----:B------:R-:W-:Y:S01]  /*3a80*/  USEL UR6, URZ, 0x1, UP0 ;  /* 0x00000001ff067887 */ /* 0x000fe20008000000 */
[----:B------:R-:W-:Y:S01]  /*3a90*/  LOP3.LUT R9, R9, R0, RZ, 0x3c, !PT ;  /* 0x0000000009097212 */ /* 0x000fe200078e3cff */
[----:B------:R-:W-:Y:S01]  /*3aa0*/  USEL UR23, UR4, URZ, UP0 ;  /* 0x000000ff04177287 */ /* 0x000fe20008000000 */
[----:B------:R1:W-:Y:S03]  /*3ab0*/  UTCBAR [UR5], URZ ;  /* 0x000000ff050073e9 */ /* 0x0003e600080000ff */
[----:B------:R-:W-:Y:S01]  /*3ac0*/  LOP3.LUT R11, R11, UR6, RZ, 0x3c, !PT ;  /* 0x000000060b0b7c12 */ /* 0x000fe2000f8e3cff */
[----:B------:R-:W-:Y:S07]  /*3ad0*/  @P1 BRA `(.L_x_68) ;  /* 0xfffffff800c81947 */ /* 0x000fee000383ffff */
[----:B------:R-:W2:Y:S01]  /*3ae0*/  S2UR UR7, SR_CgaCtaId ;  /* 0x00000000000779c3 */ /* 0x000ea20000008800 */
[----:B------:R-:W-:Y:S01]  /*3af0*/  ELECT P0, URZ, PT ;  /* 0x0000000000ff782f */ /* 0x000fe20003800000 */
[----:B------:R-:W-:Y:S01]  /*3b00*/  IMAD.MOV.U32 R0, RZ, RZ, 0x1 ;  /* 0x00000001ff007424 */ /* 0x000fe200078e00ff */
[----:B------:R-:W-:Y:S01]  /*3b10*/  UIADD3 UR17, UPT, UPT, UR17, 0xe0, URZ ;  /* 0x000000e011117890 */ /* 0x000fe2000fffe0ff */
[----:B------:R-:W-:Y:S01]  /*3b20*/  SHF.L.U32 R2, R11, 0x1f, RZ ;  /* 0x0000001f0b027819 */ /* 0x000fe200000006ff */
[----:B------:R-:W-:-:S03]  /*3b30*/  UMOV UR4, 0x40 ;  /* 0x0000004000047882 */ /* 0x000fc60000000000 */
[----:B------:R-:W-:Y:S01]  /*3b40*/  UVIRTCOUNT.DEALLOC.SMPOOL 0x80 ;  /* 0x000000800000784c */ /* 0x000fe20000000000 */
[----:B--2---:R-:W-:Y:S02]  /*3b50*/  ULEA UR7, UR7, UR4, 0x18 ;  /* 0x0000000407077291 */ /* 0x004fe4000f8ec0ff */
[----:B------:R-:W-:-:S07]  /*3b60*/  ULEA UR4, UR23, UR17, 0x3 ;  /* 0x0000001117047291 */ /* 0x000fce000f8e18ff */
[----:B------:R2:W-:Y:S02]  /*3b70*/  @P0 STS.U8 [UR7+0x1c], R0 ;  /* 0x00001c00ff000988 */ /* 0x0005e40008000007 */
[----:B------:R-:W4:Y:S02]  /*3b80*/  SYNCS.PHASECHK.TRANS64.TRYWAIT P0, [UR4], R2 ;  /* 0x00000002ff0075a7 */ /* 0x000f240008001104 */
[----:B--2-4-:R-:W-:Y:S05]  /*3b90*/  @!P0 BRA `(.L_x_69) ;  /* 0x0000007c00ec8947 */ /* 0x014fea0003800000 */
.L_x_162:
[----:B------:R-:W-:-:S04]  /*3ba0*/  UIADD3 UR4, UPT, UPT, UR23, 0x1, URZ ;  /* 0x0000000117047890 */ /* 0x000fc8000fffe0ff */
[----:B------:R-:W-:-:S04]  /*3bb0*/  UISETP.NE.AND UP0, UPT, UR4, 0x2, UPT ;  /* 0x000000020400788c */ /* 0x000fc8000bf05270 */
[----:B-1----:R-:W-:Y:S02]  /*3bc0*/  USEL UR5, URZ, 0x1, UP0 ;  /* 0x00000001ff057887 */ /* 0x002fe40008000000 */
[----:B------:R-:W-:-:S04]  /*3bd0*/  USEL UR4, UR4, URZ, UP0 ;  /* 0x000000ff04047287 */ /* 0x000fc80008000000 */
[----:B------:R-:W-:Y:S01]  /*3be0*/  ULEA UR4, UR4, UR17, 0x3 ;  /* 0x0000001104047291 */ /* 0x000fe2000f8e18ff */
[----:B--2---:R-:W-:-:S04]  /*3bf0*/  LOP3.LUT R2, R11, UR5, RZ, 0x3c, !PT ;  /* 0x000000050b027c12 */ /* 0x004fc8000f8e3cff */
[----:B------:R-:W-:-:S04]  /*3c00*/  SHF.L.U32 R2, R2, 0x1f, RZ ;  /* 0x0000001f02027819 */ /* 0x000fc800000006ff */
[----:B------:R-:W1:Y:S02]  /*3c10*/  SYNCS.PHASECHK.TRANS64.TRYWAIT P0, [UR4], R2 ;  /* 0x00000002ff0075a7 */ /* 0x000e640008001104 */
[----:B-1----:R-:W-:Y:S05]  /*3c20*/  @!P0 BRA `(.L_x_70) ;  /* 0x0000007c00e08947 */ /* 0x002fea0003800000 */
.L_x_164:
[----:B------:R-:W-:Y:S01]  /*3c30*/  NOP ;  /* 0x0000000000007918 */ /* 0x000fe20000000000 */
[----:B-1----:R-:W1:Y:S01]  /*3c40*/  LDS R0, [UR7+0x14] ;  /* 0x00001407ff007984 */ /* 0x002e620008000800 */
[----:B------:R-:W-:Y:S01]  /*3c50*/  ULOP3.LUT UR4, UR30, 0xffff, URZ, 0xc0, !UPT ;  /* 0x0000ffff1e047892 */ /* 0x000fe2000f8ec0ff */
[----:B------:R-:W-:Y:S01]  /*3c60*/  UMOV UR5, 0xffff ;  /* 0x0000ffff00057882 */ /* 0x000fe20000000000 */
[----:B------:R-:W-:Y:S02]  /*3c70*/  UMOV UR6, 0x1 ;  /* 0x0000000100067882 */ /* 0x000fe40000000000 */
[----:B------:R-:W-:-:S04]  /*3c80*/  USHF.R.U32.HI UR4, URZ, 0x5, UR4 ;  /* 0x00000005ff047899 */ /* 0x000fc80008011604 */
[----:B------:R-:W-:Y:S02]  /*3c90*/  USHF.L.U32 UR5, UR5, UR4, URZ ;  /* 0x0000000405057299 */ /* 0x000fe400080006ff */
[----:B------:R-:W-:-:S04]  /*3ca0*/  USHF.L.U32 UR4, UR6, UR4, URZ ;  /* 0x0000000406047299 */ /* 0x000fc800080006ff */
[----:B-1----:R-:W-:-:S04]  /*3cb0*/  LOP3.LUT R0, R0, UR5, RZ, 0xc0, !PT ;  /* 0x0000000500007c12 */ /* 0x002fc8000f8ec0ff */
[----:B------:R-:W-:-:S13]  /*3cc0*/  ISETP.NE.AND P0, PT, R0, UR5, PT ;  /* 0x0000000500007c0c */ /* 0x000fda000bf05270 */
[----:B------:R-:W-:Y:S05]  /*3cd0*/  @P0 BRA `(.L_x_71) ;  /* 0x0000000000580947 */ /* 0x000fea0003800000 */
[----:B------:R-:W1:Y:S02]  /*3ce0*/  LDS R0, [UR7+0x18] ;  /* 0x00001807ff007984 */ /* 0x000e640008000800 */
[----:B-1----:R-:W-:-:S04]  /*3cf0*/  LOP3.LUT R0, R0, UR4, RZ, 0xc0, !PT ;  /* 0x0000000400007c12 */ /* 0x002fc8000f8ec0ff */
[----:B------:R-:W-:-:S13]  /*3d00*/  ISETP.NE.AND P0, PT, R0, UR4, PT ;  /* 0x0000000400007c0c */ /* 0x000fda000bf05270 */
[----:B------:R-:W-:Y:S05]  /*3d10*/  @P0 BRA `(.L_x_72) ;  /* 0x00000000003c0947 */ /* 0x000fea0003800000 */
[----:B------:R-:W1:Y:S01]  /*3d20*/  S2R R2, SR_LANEID ;  /* 0x0000000000027919 */ /* 0x000e620000000000 */
[----:B------:R-:W-:-:S06]  /*3d30*/  ULOP3.LUT UR5, URZ, UR5, URZ, 0x33, !UPT ;  /* 0x00000005ff057292 */ /* 0x000fcc000f8e33ff */
[----:B------:R-:W-:-:S04]  /*3d40*/  IMAD.U32 R0, RZ, RZ, UR5 ;  /* 0x00000005ff007e24 */ /* 0x000fc8000f8e00ff */
[----:B------:R2:W4:Y:S02]  /*3d50*/  REDUX UR8, R0 ;  /* 0x00000000000873c4 */ /* 0x0005240000000000 */
[----:B------:R1:W-:Y:S01]  /*3d60*/  UTCATOMSWS.AND URZ, UR5 ;  /* 0x0000000500ff79e3 */ /* 0x0003e20008000000 */
[----:B--2---:R-:W-:Y:S01]  /*3d70*/  LOP3.LUT R0, RZ, UR4, RZ, 0x33, !PT ;  /* 0x00000004ff007c12 */ /* 0x004fe2000f8e33ff */
[----:B------:R-:W-:Y:S02]  /*3d80*/  VOTEU.ANY UR4, UPT, PT ;  /* 0x0000000000047886 */ /* 0x000fe400038e0100 */
[----:B------:R-:W-:Y:S02]  /*3d90*/  UFLO.U32 UR4, UR4 ;  /* 0x00000004000472bd */ /* 0x000fe400080e0000 */
[----:B------:R-:W2:Y:S04]  /*3da0*/  REDUX UR6, R0 ;  /* 0x00000000000673c4 */ /* 0x000ea80000000000 */
[----:B-1----:R-:W-:-:S02]  /*3db0*/  ISETP.EQ.U32.AND P0, PT, R2, UR4, PT ;  /* 0x0000000402007c0c */ /* 0x002fc4000bf02070 */
[----:B----4-:R-:W-:-:S11]  /*3dc0*/  MOV R2, UR8 ;  /* 0x0000000800027c02 */ /* 0x010fd60008000f00 */
[----:B------:R1:W-:Y:S01]  /*3dd0*/  @P0 ATOMS.AND RZ, [UR7+0x14], R2 ;  /* 0x00001402ffff098c */ /* 0x0003e2000a800007 */
[----:B--2---:R-:W-:-:S05]  /*3de0*/  IMAD.U32 R0, RZ, RZ, UR6 ;  /* 0x00000006ff007e24 */ /* 0x004fca000f8e00ff */
[----:B------:R1:W-:Y:S01]  /*3df0*/  @P0 ATOMS.AND RZ, [UR7+0x18], R0 ;  /* 0x00001800ffff098c */ /* 0x0003e2000a800007 */
[----:B------:R-:W-:Y:S05]  /*3e00*/  BRA `(.L_x_73) ;  /* 0x0000000000147947 */ /* 0x000fea0003800000 */
.L_x_72:
[----:B------:R-:W-:Y:S02]  /*3e10*/  MOV R2, 0x3e30 ;  /* 0x00003e3000027802 */ /* 0x000fe40000000f00 */
[----:B---3-5:R-:W-:Y:S05]  /*3e20*/  CALL.REL.NOINC `($__internal_0_$__cuda_sm10x_tcgen05_guardrail_trap_col_being_dealloced_not_returned_by_alloc) ;  /* 0x0000008000c87944 */ /* 0x028fea0003c00000 */
[----:B------:R-:W-:Y:S05]  /*3e30*/  BRA `(.L_x_73) ;  /* 0x0000000000087947 */ /* 0x000fea0003800000 */
.L_x_71:
[----:B------:R-:W-:Y:S02]  /*3e40*/  MOV R2, 0x3e60 ;  /* 0x00003e6000027802 */ /* 0x000fe40000000f00 */
[----:B---3-5:R-:W-:Y:S05]  /*3e50*/  CALL.REL.NOINC `($__internal_2_$__cuda_sm10x_tcgen05_guardrail_trap_unallocated_columns_being_dealloced) ;  /* 0x0000008000d47944 */ /* 0x028fea0003c00000 */
.L_x_73:
[----:B------:R-:W-:Y:S01]  /*3e60*/  NOP ;  /* 0x0000000000007918 */ /* 0x000fe20000000000 */
[----:B------:R-:W-:Y:S05]  /*3e70*/  EXIT ;  /* 0x000000000000794d */ /* 0x000fea0003800000 */
.L_x_57:
[----:B------:R-:W-:-:S09]  /*3e80*/  UISETP.NE.OR UP0, UPT, UR17, 0x3, !UP3 ;  /* 0x000000031100788c */ /* 0x000fd2000df05670 */
[----:B------:R-:W-:Y:S05]  /*3e90*/  BRA.U UP0, `(.L_x_74) ;  /* 0x00000011005c7547 */ /* 0x000fea000b800000 */
[----:B------:R-:W1:Y:S01]  /*3ea0*/  S2UR UR10, SR_CgaCtaId ;  /* 0x00000000000a79c3 */ /* 0x000e620000008800 */
[----:B------:R-:W2:Y:S01]  /*3eb0*/  LDCU UR31, c[0x0][0x370] ;  /* 0x00006e00ff1f77ac */ /* 0x000ea20008000800 */
[----:B------:R-:W-:Y:S02]  /*3ec0*/  HFMA2 R13, -RZ, RZ, 0, 0 ;  /* 0x00000000ff0d7431 */ /* 0x000fe400000001ff */
[----:B------:R-:W-:Y:S01]  /*3ed0*/  IMAD.MOV.U32 R15, RZ, RZ, 0x1 ;  /* 0x00000001ff0f7424 */ /* 0x000fe200078e00ff */
[----:B------:R-:W-:Y:S01]  /*3ee0*/  MOV R7, 0x4000 ;  /* 0x0000400000077802 */ /* 0x000fe20000000f00 */
[----:B------:R-:W2:Y:S01]  /*3ef0*/  LDCU.128 UR44, c[0x0][0xb10] ;  /* 0x00016200ff2c77ac */ /* 0x000ea20008000c00 */
[----:B------:R-:W-:Y:S01]  /*3f00*/  IMAD.MOV.U32 R14, RZ, RZ, RZ ;  /* 0x000000ffff0e7224 */ /* 0x000fe200078e00ff */
[----:B------:R-:W3:Y:S01]  /*3f10*/  LDC.64 R16, c[0x0][0x348] ;  /* 0x0000d200ff107b82 */ /* 0x000ee20000000a00 */
[----:B------:R-:W4:Y:S01]  /*3f20*/  LDCU UR30, c[0x0][0x374] ;  /* 0x00006e80ff1e77ac */ /* 0x000f220008000800 */
[----:B------:R-:W1:Y:S06]  /*3f30*/  LDCU UR15, c[0x0][0xb0c] ;  /* 0x00016180ff0f77ac */ /* 0x000e6c0008000800 */
[----:B------:R-:W3:Y:S01]  /*3f40*/  LDC.64 R2, c[0x0][0x888] ;  /* 0x00022200ff027b82 */ /* 0x000ee20000000a00 */
[----:B------:R-:W3:Y:S01]  /*3f50*/  LDCU UR49, c[0x0][0xb20] ;  /* 0x00016400ff3177ac */ /* 0x000ee20008000800 */
[----:B------:R-:W3:Y:S06]  /*3f60*/  LDCU UR4, c[0x0][0xb30] ;  /* 0x00016600ff0477ac */ /* 0x000eec0008000800 */
[----:B------:R-:W3:Y:S01]  /*3f70*/  LDC.64 R4, c[0x0][0x890] ;  /* 0x00022400ff047b82 */ /* 0x000ee20000000a00 */
[----:B------:R-:W-:Y:S01]  /*3f80*/  UMOV UR21, 0x400 ;  /* 0x0000040000157882 */ /* 0x000fe20000000000 */
[----:B--2---:R-:W-:-:S02]  /*3f90*/  UIMAD.WIDE.U32 UR6, UR31, UR44, URZ ;  /* 0x0000002c1f0672a5 */ /* 0x004fc4000f8e00ff */
[----:B----4-:R-:W-:Y:S02]  /*3fa0*/  UIMAD.WIDE.U32 UR8, UR30, UR47, URZ ;  /* 0x0000002f1e0872a5 */ /* 0x010fe4000f8e00ff */
[----:B-1----:R-:W-:Y:S02]  /*3fb0*/  ULEA UR21, UR10, UR21, 0x18 ;  /* 0x000000150a157291 */ /* 0x002fe4000f8ec0ff */
[----:B------:R-:W-:Y:S02]  /*3fc0*/  UPLOP3.LUT UP3, UPT, UPT, UPT, UPT, 0x40, 0x4 ;  /* 0x000000000004789c */ /* 0x000fe40003f6e870 */
[----:B------:R-:W-:Y:S02]  /*3fd0*/  UIADD3 UR37, UPT, UPT, UR21, 0x78, URZ ;  /* 0x0000007815257890 */ /* 0x000fe4000fffe0ff */
[----:B------:R-:W-:Y:S02]  /*3fe0*/  UIADD3 UR33, UPT, UPT, UR21, 0x60, URZ ;  /* 0x0000006015217890 */ /* 0x000fe4000fffe0ff */
[----:B------:R-:W-:-:S02]  /*3ff0*/  UIADD3 UR25, UPT, UPT, UR21, 0x68, URZ ;  /* 0x0000006815197890 */ /* 0x000fc4000fffe0ff */
[----:B------:R-:W-:Y:S01]  /*4000*/  UIADD3 UR17, UPT, UPT, UR21, 0x70, URZ ;  /* 0x0000007015117890 */ /* 0x000fe2000fffe0ff */
[----:B------:R-:W-:Y:S01]  /*4010*/  UMOV UR6, UR7 ;  /* 0x0000000700067c82 */ /* 0x000fe20008000000 */
[----:B------:R-:W-:Y:S01]  /*4020*/  UMOV UR41, UR9 ;  /* 0x0000000900297c82 */ /* 0x000fe20008000000 */
[----:B------:R-:W-:Y:S02]  /*4030*/  UISETP.GE.AND UP0, UPT, UR42, 0x1, UPT ;  /* 0x000000012a00788c */ /* 0x000fe4000bf06270 */
[----:B------:R-:W-:Y:S01]  /*4040*/  UISETP.NE.AND UP4, UPT, UR42, 0x1, UPT ;  /* 0x000000012a00788c */ /* 0x000fe2000bf85270 */
[----:B------:R-:W1:Y:S01]  /*4050*/  LDCU.64 UR22, c[0x0][0xb28] ;  /* 0x00016500ff1677ac */ /* 0x000e620008000a00 */
[----:B------:R-:W-:Y:S02]  /*4060*/  UISETP.NE.AND UP6, UPT, UR15, 0x1, UPT ;  /* 0x000000010f00788c */ /* 0x000fe4000bfc5270 */
[----:B------:R-:W-:Y:S02]  /*4070*/  UISETP.NE.AND UP5, UPT, UR46, 0x1, UPT ;  /* 0x000000012e00788c */ /* 0x000fe4000bfa5270 */
[----:B------:R-:W-:-:S02]  /*4080*/  UPRMT UR37, UR10, 0x654, UR37 ;  /* 0x000006540a257896 */ /* 0x000fc40008000025 */
[----:B------:R-:W-:Y:S02]  /*4090*/  USHF.R.U32.HI UR43, URZ, UR45, UR6 ;  /* 0x0000002dff2b7299 */ /* 0x000fe40008011606 */
[----:B------:R-:W-:Y:S02]  /*40a0*/  UPRMT UR40, UR10, 0x654, UR33 ;  /* 0x000006540a287896 */ /* 0x000fe40008000021 */
[----:B------:R-:W-:Y:S02]  /*40b0*/  UPRMT UR39, UR10, 0x654, UR25 ;  /* 0x000006540a277896 */ /* 0x000fe40008000019 */
[----:B------:R-:W-:Y:S02]  /*40c0*/  UPRMT UR38, UR10, 0x654, UR17 ;  /* 0x000006540a267896 */ /* 0x000fe40008000011 */
[----:B---3--:R-:W-:Y:S02]  /*40d0*/  USHF.R.U32.HI UR41, URZ, UR49, UR41 ;  /* 0x00000031ff297299 */ /* 0x008fe40008011629 */
[----:B------:R-:W-:-:S11]  /*40e0*/  UISETP.NE.AND UP2, UPT, UR4, 0x1, UPT ;  /* 0x000000010400788c */ /* 0x000fd6000bf45270 */
.L_x_85:
[C---:B------:R-:W-:Y:S02]  /*40f0*/  LEA R12, R14.reuse, UR21, 0x3 ;  /* 0x000000150e0c7c11 */ /* 0x040fe4000f8e18ff */
[----:B------:R-:W-:Y:S02]  /*4100*/  SHF.L.U32 R0, R13, 0x1f, RZ ;  /* 0x0000001f0d007819 */ /* 0x000fe400000006ff */
[----:B------:R-:W-:Y:S02]  /*4110*/  LEA R8, R14, UR21, 0x4 ;  /* 0x000000150e087c11 */ /* 0x000fe4000f8e20ff */
[----:B--2---:R-:W2:Y:S02]  /*4120*/  SYNCS.PHASECHK.TRANS64.TRYWAIT P0, [R12+URZ+0xb0], R0 ;  /* 0x0000b0000c0075a7 */ /* 0x004ea400080011ff */
[----:B--2---:R-:W-:Y:S05]  /*4130*/  @!P0 BRA `(.L_x_75) ;  /* 0x0000007800b48947 */ /* 0x004fea0003800000 */
.L_x_165:
[----:B------:R-:W3:Y:S01]  /*4140*/  LDS.128 R8, [R8+0x120] ;  /* 0x0001200008087984 */ /* 0x000ee20000000c00 */
[----:B------:R-:W-:Y:S01]  /*4150*/  UISETP.GE.AND UP0, UPT, UR42, 0x1, UPT ;  /* 0x000000012a00788c */ /* 0x000fe2000bf06270 */
[----:B------:R-:W-:Y:S01]  /*4160*/  @!PT LDS RZ, [RZ] ;  /* 0x00000000fffff984 */ /* 0x000fe20000000800 */
[----:B------:R-:W-:Y:S01]  /*4170*/  @!PT LDS RZ, [RZ] ;  /* 0x00000000fffff984 */ /* 0x000fe20000000800 */
[----:B------:R-:W-:Y:S01]  /*4180*/  @!PT LDS RZ, [RZ] ;  /* 0x00000000fffff984 */ /* 0x000fe20000000800 */
[----:B------:R-:W-:Y:S01]  /*4190*/  @!PT LDS RZ, [RZ] ;  /* 0x00000000fffff984 */ /* 0x000fe20000000800 */
[----:B------:R4:W-:Y:S06]  /*41a0*/  MEMBAR.ALL.CTA ;  /* 0x0000000000007992 */ /* 0x0009ec0000008000 */
[----:B----4-:R-:W4:Y:S01]  /*41b0*/  FENCE.VIEW.ASYNC.S ;  /* 0x00000000000073c6 */ /* 0x010f220000000000 */
[----:B---3--:R-:W-:Y:S11]  /*41c0*/  LOP3.LUT P0, RZ, R10, 0x1, RZ, 0xc0, !PT ;  /* 0x000000010aff7812 */ /* 0x008ff6000780c0ff */
[----:B------:R-:W-:Y:S02]  /*41d0*/  @!UPT UIADD3 URZ, UPT, UPT, URZ, URZ, URZ ;  /* 0x000000fffffff290 */ /* 0x000fe4000fffe0ff */
[----:B----4-:R-:W-:Y:S01]  /*41e0*/  VOTEU.ANY UP1, P0 ;  /* 0x0000000000ff7886 */ /* 0x010fe20000020100 */
[----:B------:R-:W-:Y:S11]  /*41f0*/  PLOP3.LUT P0, PT, PT, PT, UP1, 0x80, 0x8 ;  /* 0x000000000008781c */ /* 0x000ff60003f0f018 */
[----:B------:R-:W-:Y:S02]  /*4200*/  @!UPT UIADD3 URZ, UPT, UPT, URZ, URZ, URZ ;  /* 0x000000fffffff290 */ /* 0x000fe4000fffe0ff */
[----:B--2---:R-:W-:Y:S02]  /*4210*/  @P0 SHF.R.U32.HI R0, RZ, 0x10, R9 ;  /* 0x00000010ff000819 */ /* 0x004fe40000011609 */
[----:B------:R-:W-:Y:S02]  /*4220*/  @P0 MOV R6, R8 ;  /* 0x0000000800060202 */ /* 0x000fe40000000f00 */
[----:B------:R-:W-:Y:S01]  /*4230*/  @P0 R2UR UR4, R0 ;  /* 0x00000000000402ca */ /* 0x000fe200000e0000 */
[----:B------:R-:W-:Y:S01]  /*4240*/  VIADD R0, R12, 0xc0 ;  /* 0x000000c00c007836 */ /* 0x000fe20000000000 */
[----:B------:R-:W-:Y:S02]  /*4250*/  @P0 LOP3.LUT R8, R9, 0xffff, RZ, 0xc0, !PT ;  /* 0x0000ffff09080812 */ /* 0x000fe400078ec0ff */
[----:B------:R-:W-:Y:S02]  /*4260*/  @P0 R2UR UR6, R6 ;  /* 0x00000000060602ca */ /* 0x000fe400000e0000 */
[----:B------:R-:W-:Y:S02]  /*4270*/  PRMT R0, RZ, 0x654, R0 ;  /* 0x00000654ff007816 */ /* 0x000fe40000000000 */
[----:B------:R-:W-:Y:S02]  /*4280*/  @P0 R2UR UR5, R8 ;  /* 0x00000000080502ca */ /* 0x000fe400000e0000 */
[----:B------:R2:W-:Y:S03]  /*4290*/  SYNCS.ARRIVE.TRANS64.RED.A1T0 RZ, [R0+URZ], RZ ;  /* 0x000000ff00ff79a7 */ /* 0x0005e600081004ff */
[----:B------:R-:W-:Y:S04]  /*42a0*/  @UP1 UMOV UR29, UR4 ;  /* 0x00000004001d1c82 */ /* 0x000fe80008000000 */
[----:B------:R-:W-:Y:S04]  /*42b0*/  @UP1 UMOV UR14, UR6 ;  /* 0x00000006000e1c82 */ /* 0x000fe80008000000 */
[----:B------:R-:W-:Y:S01]  /*42c0*/  @UP1 UMOV UR13, UR5 ;  /* 0x00000005000d1c82 */ /* 0x000fe20008000000 */
[----:B------:R-:W-:Y:S05]  /*42d0*/  BRA.U !UP0, `(.L_x_76) ;  /* 0x0000000108a47547 */ /* 0x000fea000b800000 */
[----:B------:R-:W-:Y:S02]  /*42e0*/  UIMAD.WIDE.U32 UR18, UR13, UR47, URZ ;  /* 0x0000002f0d1272a5 */ /* 0x000fe4000f8e00ff */
[----:B------:R-:W-:Y:S02]  /*42f0*/  UIMAD.WIDE.U32 UR26, UR14, UR44, URZ ;  /* 0x0000002c0e1a72a5 */ /* 0x000fe4000f8e00ff */
[----:B------:R-:W-:Y:S02]  /*4300*/  USEL UR4, UR30, UR41, !UP5 ;  /* 0x000000291e047287 */ /* 0x000fe4000e800000 */
[----:B------:R-:W-:Y:S02]  /*4310*/  USEL UR7, UR31, UR43, !UP6 ;  /* 0x0000002b1f077287 */ /* 0x000fe4000f000000 */
[----:B-1----:R-:W-:Y:S02]  /*4320*/  UIMAD.WIDE.U32 UR8, UR4, UR22, URZ ;  /* 0x00000016040872a5 */ /* 0x002fe4000f8e00ff */
[----:B------:R-:W-:Y:S01]  /*4330*/  UIMAD.WIDE.U32 UR10, UR7, UR22, URZ ;  /* 0x00000016070a72a5 */ /* 0x000fe2000f8e00ff */
[----:B------:R-:W-:Y:S02]  /*4340*/  UMOV UR5, UR19 ;  /* 0x0000001300057c82 */ /* 0x000fe40008000000 */
[----:B------:R-:W-:Y:S03]  /*4350*/  USHF.R.U32.HI UR6, URZ, UR49, UR5 ;  /* 0x00000031ff067299 */ /* 0x000fe60008011605 */
[----:B------:R-:W-:Y:S01]  /*4360*/  UMOV UR5, UR27 ;  /* 0x0000001b00057c82 */ /* 0x000fe20008000000 */
[----:B------:R-:W-:Y:S02]  /*4370*/  USEL UR6, UR13, UR6, !UP5 ;  /* 0x000000060d067287 */ /* 0x000fe4000e800000 */
[----:B------:R-:W-:Y:S03]  /*4380*/  USHF.R.U32.HI UR12, URZ, UR45, UR5 ;  /* 0x0000002dff0c7299 */ /* 0x000fe60008011605 */
[----:B------:R-:W-:Y:S02]  /*4390*/  UMOV UR5, UR9 ;  /* 0x0000000900057c82 */ /* 0x000fe40008000000 */
[----:B------:R-:W-:Y:S03]  /*43a0*/  @UP4 USHF.R.U32.HI UR4, URZ, UR23, UR5 ;  /* 0x00000017ff044299 */ /* 0x000fe60008011605 */
[----:B------:R-:W-:Y:S01]  /*43b0*/  UMOV UR5, UR11 ;  /* 0x0000000b00057c82 */ /* 0x000fe20008000000 */
[----:B------:R-:W-:Y:S02]  /*43c0*/  UIMAD UR4, UR42, UR4, URZ ;  /* 0x000000042a0472a4 */ /* 0x000fe4000f8e02ff */
[----:B------:R-:W-:Y:S02]  /*43d0*/  @UP4 USHF.R.U32.HI UR7, URZ, UR23, UR5 ;  /* 0x00000017ff074299 */ /* 0x000fe40008011605 */
[----:B------:R-:W-:Y:S02]  /*43e0*/  UIMAD.WIDE.U32 UR10, UR6, UR22, URZ ;  /* 0x00000016060a72a5 */ /* 0x000fe4000f8e00ff */
[----:B------:R-:W-:Y:S02]  /*43f0*/  USEL UR5, UR14, UR12, !UP6 ;  /* 0x0000000c0e057287 */ /* 0x000fe4000f000000 */
[----:B------:R-:W-:Y:S02]  /*4400*/  UIMAD UR8, UR42, UR7, URZ ;  /* 0x000000072a0872a4 */ /* 0x000fe4000f8e02ff */
[----:B------:R-:W-:Y:S03]  /*4410*/  UISETP.GE.AND UP0, UPT, UR6, UR4, UPT ;  /* 0x000000040600728c */ /* 0x000fe6000bf06270 */
[----:B------:R-:W-:Y:S01]  /*4420*/  UMOV UR4, UR11 ;  /* 0x0000000b00047c82 */ /* 0x000fe20008000000 */
[----:B------:R-:W-:Y:S02]  /*4430*/  UISETP.GE.OR UP0, UPT, UR5, UR8, UP0 ;  /* 0x000000080500728c */ /* 0x000fe40008706670 */
[----:B------:R-:W-:Y:S02]  /*4440*/  USHF.R.U32.HI UR4, URZ, UR23, UR4 ;  /* 0x00000017ff047299 */ /* 0x000fe40008011604 */
[----:B------:R-:W-:Y:S02]  /*4450*/  UIMAD.WIDE.U32 UR8, UR5, UR22, URZ ;  /* 0x00000016050872a5 */ /* 0x000fe4000f8e00ff */
[----:B------:R-:W-:Y:S04]  /*4460*/  USEL UR10, UR6, UR4, !UP4 ;  /* 0x00000004060a7287 */ /* 0x000fe8000e000000 */
[----:B------:R-:W-:Y:S01]  /*4470*/  UIADD3 UR11, UPT, UPT, -UR10, URZ, URZ ;  /* 0x000000ff0a0b7290 */ /* 0x000fe2000fffe1ff */
[----:B------:R-:W-:Y:S02]  /*4480*/  @!UP0 UMOV UR4, UR9 ;  /* 0x0000000900048c82 */ /* 0x000fe40008000000 */
[----:B------:R-:W-:Y:S02]  /*4490*/  @!UP0 USHF.R.U32.HI UR4, URZ, UR23, UR4 ;  /* 0x00000017ff048299 */ /* 0x000fe40008011604 */
[----:B------:R-:W-:Y:S02]  /*44a0*/  UIMAD UR8, UR42, UR11, UR6 ;  /* 0x0000000b2a0872a4 */ /* 0x000fe4000f8e0206 */
[----:B------:R-:W-:Y:S04]  /*44b0*/  @!UP0 USEL UR4, UR5, UR4, !UP4 ;  /* 0x0000000405048287 */ /* 0x000fe8000e000000 */
[----:B------:R-:W-:Y:S02]  /*44c0*/  @!UP0 UIMAD UR8, UR7, UR8, UR4 ;  /* 0x00000008070882a4 */ /* 0x000fe4000f8e0204 */
[----:B------:R-:W-:Y:S02]  /*44d0*/  @!UP0 UIADD3 UR9, UPT, UPT, UR10, -UR4, URZ ;  /* 0x800000040a098290 */ /* 0x000fe4000fffe0ff */
[----:B------:R-:W-:Y:S02]  /*44e0*/  UIADD3 UR4, UPT, UPT, -UR5, URZ, URZ ;  /* 0x000000ff05047290 */ /* 0x000fe4000fffe1ff */
[----:B------:R-:W-:Y:S02]  /*44f0*/  UIADD3 UR7, UPT, UPT, -UR6, URZ, URZ ;  /* 0x000000ff06077290 */ /* 0x000fe4000fffe1ff */
[----:B------:R-:W-:Y:S02]  /*4500*/  @!UP0 UIMAD UR6, UR9, UR42, UR5 ;  /* 0x0000002a090682a4 */ /* 0x000fe4000f8e0205 */
[----:B------:R-:W-:Y:S02]  /*4510*/  UIMAD UR14, UR15, UR4, UR14 ;  /* 0x000000040f0e72a4 */ /* 0x000fe4000f8e020e */
[----:B------:R-:W-:Y:S01]  /*4520*/  UIMAD UR13, UR46, UR7, UR13 ;  /* 0x000000072e0d72a4 */ /* 0x000fe2000f8e020d */
[----:B------:R-:W-:Y:S02]  /*4530*/  @!UP0 UMOV UR5, UR8 ;  /* 0x0000000800058c82 */ /* 0x000fe40008000000 */
[----:B------:R-:W-:Y:S02]  /*4540*/  UIMAD UR14, UR5, UR15, UR14 ;  /* 0x0000000f050e72a4 */ /* 0x000fe4000f8e020e */
[----:B------:R-:W-:Y:S11]  /*4550*/  UIMAD UR13, UR6, UR46, UR13 ;  /* 0x0000002e060d72a4 */ /* 0x000ff6000f8e020d */
[----:B------:R-:W-:Y:S01]  /*4560*/  @!UPT UIADD3 URZ, UPT, UPT, URZ, URZ, URZ ;  /* 0x000000fffffff290 */ /* 0x000fe2000fffe0ff */
.L_x_76:
[----:B------:R-:W3:Y:S01]  /*4570*/  @!UP2 LDCU.128 UR8, c[0x0][0xb10] ;  /* 0x00016200ff08a7ac */ /* 0x000ee20008000c00 */
[C---:B------:R-:W-:Y:S02]  /*4580*/  ISETP.NE.U32.AND P1, PT, R4.reuse, RZ, PT ;  /* 0x000000ff0400720c */ /* 0x040fe40003f25070 */
[----:B------:R-:W-:Y:S02]  /*4590*/  ISETP.NE.U32.AND P0, PT, R4, RZ, PT ;  /* 0x000000ff0400720c */ /* 0x000fe40003f05070 */
[C---:B------:R-:W-:Y:S02]  /*45a0*/  ISETP.NE.AND.EX P1, PT, R5.reuse, RZ, PT, P1 ;  /* 0x000000ff0500720c */ /* 0x040fe40003f25310 */
[----:B------:R-:W-:Y:S01]  /*45b0*/  ISETP.NE.AND.EX P0, PT, R5, RZ, PT, P0 ;  /* 0x000000ff0500720c */ /* 0x000fe20003f05300 */
[----:B------:R-:W4:Y:S01]  /*45c0*/  @!UP2 LDCU UR5, c[0x0][0xb0c] ;  /* 0x00016180ff05a7ac */ /* 0x000f220008000800 */
[----:B------:R-:W-:Y:S01]  /*45d0*/  SHF.L.U32 R9, R15, 0x1f, RZ ;  /* 0x0000001f0f097819 */ /* 0x000fe200000006ff */
[----:B------:R-:W-:Y:S02]  /*45e0*/  USHF.L.U32 UR35, UR16, 0x7, URZ ;  /* 0x0000000710237899 */ /* 0x000fe400080006ff */
[----:B------:R-:W-:Y:S02]  /*45f0*/  USHF.L.U32 UR34, UR20, 0x8, URZ ;  /* 0x0000000814227899 */ /* 0x000fe400080006ff */
[----:B---3--:R-:W-:Y:S07]  /*4600*/  UIMAD.WIDE.U32 UR6, UR14, UR8, URZ ;  /* 0x000000080e0672a5 */ /* 0x008fee000f8e00ff */
[----:B------:R-:W-:Y:S01]  /*4610*/  @!UP2 UMOV UR4, UR7 ;  /* 0x000000070004ac82 */ /* 0x000fe20008000000 */
[----:B----4-:R-:W-:Y:S02]  /*4620*/  @!UP2 UISETP.NE.AND UP0, UPT, UR5, 0x1, UPT ;  /* 0x000000010500a88c */ /* 0x010fe4000bf05270 */
[----:B------:R-:W-:Y:S02]  /*4630*/  @!UP2 USHF.R.U32.HI UR4, URZ, UR9, UR4 ;  /* 0x00000009ff04a299 */ /* 0x000fe40008011604 */
[----:B------:R-:W-:Y:S02]  /*4640*/  UIMAD.WIDE.U32 UR6, UR13, UR11, URZ ;  /* 0x0000000b0d0672a5 */ /* 0x000fe4000f8e00ff */
[----:B------:R-:W-:Y:S02]  /*4650*/  @!UP2 USEL UR8, UR14, UR4, !UP0 ;  /* 0x000000040e08a287 */ /* 0x000fe4000c000000 */
[----:B------:R-:W-:Y:S03]  /*4660*/  @!UP2 UISETP.NE.AND UP0, UPT, UR10, 0x1, UPT ;  /* 0x000000010a00a88c */ /* 0x000fe6000bf05270 */
[----:B------:R-:W-:Y:S02]  /*4670*/  @!UP2 UMOV UR6, UR7 ;  /* 0x000000070006ac82 */ /* 0x000fe40008000000 */
[----:B------:R-:W3:Y:S02]  /*4680*/  @!UP2 LDCU UR4, c[0x0][0xb20] ;  /* 0x00016400ff04a7ac */ /* 0x000ee40008000800 */
[----:B---3--:R-:W-:Y:S04]  /*4690*/  @!UP2 USHF.R.U32.HI UR6, URZ, UR4, UR6 ;  /* 0x00000004ff06a299 */ /* 0x008fe80008011606 */
[----:B------:R-:W-:Y:S04]  /*46a0*/  @!UP2 USEL UR6, UR13, UR6, !UP0 ;  /* 0x000000060d06a287 */ /* 0x000fe8000c000000 */
[----:B------:R-:W-:Y:S02]  /*46b0*/  @!UP2 UIADD3 UR4, UPT, UPT, -UR8, UR6, URZ ;  /* 0x000000060804a290 */ /* 0x000fe4000fffe1ff */
[----:B------:R-:W-:Y:S02]  /*46c0*/  @!UP2 UIADD3 UR6, UPT, UPT, UR8, -UR6, URZ ;  /* 0x800000060806a290 */ /* 0x000fe4000fffe0ff */
[----:B------:R-:W-:Y:S02]  /*46d0*/  @!UP2 UIMAD UR14, UR4, UR5, UR14 ;  /* 0x00000005040ea2a4 */ /* 0x000fe4000f8e020e */
[----:B------:R-:W-:Y:S01]  /*46e0*/  @!UP2 UIMAD UR13, UR6, UR10, UR13 ;  /* 0x0000000a060da2a4 */ /* 0x000fe2000f8e020d */
[----:B------:R-:W-:Y:S11]  /*46f0*/  BRA.U UP3, `(.L_x_77) ;  /* 0x0000000103107547 */ /* 0x000ff6000b800000 */
[----:B------:R-:W-:Y:S04]  /*4700*/  MOV R6, UR48 ;  /* 0x0000003000067c02 */ /* 0x000fe80008000f00 */
[----:B------:R-:W-:Y:S04]  /*4710*/  SHF.L.U32 R6, R6, 0x1f, RZ ;  /* 0x0000001f06067819 */ /* 0x000fe800000006ff */
[----:B------:R-:W3:Y:S02]  /*4720*/  SYNCS.PHASECHK.TRANS64.TRYWAIT P2, [UR21+0xa8], R6 ;  /* 0x0000a806ff0075a7 */ /* 0x000ee40008041115 */
[----:B---3--:R-:W-:Y:S05]  /*4730*/  @!P2 BRA `(.L_x_78) ;  /* 0x000000740048a947 */ /* 0x008fea0003800000 */
.L_x_77:
[----:B------:R-:W-:Y:S05]  /*4740*/  @!P1 BRA `(.L_x_79) ;  /* 0x0000000000309947 */ /* 0x000fea0003800000 */
[----:B------:R-:W-:Y:S01]  /*4750*/  ISETP.NE.U32.AND P1, PT, R2, RZ, PT ;  /* 0x000000ff0200720c */ /* 0x000fe20003f25070 */
[----:B------:R-:W3:Y:S01]  /*4760*/  LDCU.64 UR4, c[0x0][0x358] ;  /* 0x00006b00ff0477ac */ /* 0x000ee20008000a00 */
[----:B------:R-:W-:Y:S02]  /*4770*/  IMAD.MOV.U32 R142, RZ, RZ, 0x1 ;  /* 0x00000001ff8e7424 */ /* 0x000fe400078e00ff */
[----:B------:R-:W-:Y:S11]  /*4780*/  ISETP.NE.AND.EX P1, PT, R3, RZ, PT, P1 ;  /* 0x000000ff0300720c */ /* 0x000ff60003f25310 */
[----:B------:R-:W-:Y:S02]  /*4790*/  @!UPT UIADD3 URZ, UPT, UPT, URZ, URZ, URZ ;  /* 0x000000fffffff290 */ /* 0x000fe4000fffe0ff */
[----:B------:R-:W4:Y:S01]  /*47a0*/  @P1 LDC.64 R10, c[0x0][0x888] ;  /* 0x00022200ff0a1b82 */ /* 0x000f220000000a00 */
[----:B--2---:R-:W-:Y:S04]  /*47b0*/  @P1 IMAD R0, R4, UR36, RZ ;  /* 0x0000002404001c24 */ /* 0x004fe8000f8e02ff */
[----:B----4-:R-:W-:Y:S04]  /*47c0*/  @P1 IMAD.WIDE R10, R0, 0x4, R10 ;  /* 0x00000004000a1825 */ /* 0x010fe800078e020a */
[----:B------:R-:W-:Y:S01]  /*47d0*/  HFMA2 R0, -RZ, RZ, 0, 5.9604644775390625e-08 ;  /* 0x00000001ff007431 */ /* 0x000fe200000001ff */
[----:B---3-5:R3:W5:Y:S04]  /*47e0*/  @P1 LDG.E R73, desc[UR4][R10.64] ;  /* 0x000000040a491981 */ /* 0x028768000c1e1900 */
[----:B------:R-:W-:Y:S01]  /*47f0*/  @!P1 PRMT R142, R0, 0x7610, R142 ;  /* 0x00007610008e9816 */ /* 0x000fe2000000008e */
[----:B---3--:R-:W4:Y:S06]  /*4800*/  @!P1 LDC R73, c[0x0][0x880] ;  /* 0x00022000ff499b82 */ /* 0x008f2c0000000800 */
.L_x_79:
[----:B----45:R-:W-:Y:S01]  /*4810*/  @!P0 FSETP.EQ.AND P1, PT, R73, RZ, PT ;  /* 0x000000ff4900820b */ /* 0x030fe20003f22000 */
[----:B------:R-:W-:Y:S01]  /*4820*/  @!UPT UIADD3 URZ, UPT, UPT, URZ, URZ, URZ ;  /* 0x000000fffffff290 */ /* 0x000fe2000fffe0ff */
[----:B------:R-:W-:Y:S11]  /*4830*/  @!P0 BRA `(.L_x_80) ;  /* 0x0000000000188947 */ /* 0x000ff60003800000 */
[----:B------:R-:W-:Y:S02]  /*4840*/  LOP3.LUT P0, RZ, R142, 0xff, RZ, 0xc0, !PT ;  /* 0x000000ff8eff7812 */ /* 0x000fe4000780c0ff */
[----:B------:R-:W-:Y:S04]  /*4850*/  ISETP.NE.U32.AND P1, PT, R2, RZ, PT ;  /* 0x000000ff0200720c */ /* 0x000fe80003f25070 */
[----:B------:R-:W-:Y:S04]  /*4860*/  ISETP.NE.AND.EX P1, PT, R3, RZ, PT, P1 ;  /* 0x000000ff0300720c */ /* 0x000fe80003f25310 */
[----:B------:R-:W-:Y:S03]  /*4870*/  PLOP3.LUT P1, PT, P1, PT, PT, 0x8, 0x80 ;  /* 0x000000000080781c */ /* 0x000fe60000f2e170 */
[----:B------:R-:W-:Y:S11]  /*4880*/  @P0 FSETP.EQ.AND P1, PT, R73, RZ, PT ;  /* 0x000000ff4900020b */ /* 0x000ff60003f22000 */
[----:B------:R-:W-:Y:S02]  /*4890*/  @!UPT UIADD3 URZ, UPT, UPT, URZ, URZ, URZ ;  /* 0x000000fffffff290 */ /* 0x000fe4000fffe0ff */
.L_x_80:
[----:B------:R-:W3:Y:S01]  /*48a0*/  SYNCS.PHASECHK.TRANS64.TRYWAIT P2, [UR21+0x80], R9 ;  /* 0x00008009ff0075a7 */ /* 0x000ee20008041115 */
[----:B------:R-:W-:Y:S04]  /*48b0*/  ELECT P0, URZ, PT ;  /* 0x0000000000ff782f */ /* 0x000fe80003800000 */
[----:B------:R-:W-:Y:S11]  /*48c0*/  PLOP3.LUT P1, PT, P1, P0, PT, 0xf2, 0x2f ;  /* 0x00000000002f781c */ /* 0x000ff60000f21e72 */
[----:B------:R-:W-:Y:S02]  /*48d0*/  @!UPT UIADD3 URZ, UPT, UPT, URZ, URZ, URZ ;  /* 0x000000fffffff290 */ /* 0x000fe4000fffe0ff */
[----:B------:R-:W-:Y:S05]  /*48e0*/  @!P1 IADD3 R8, P0, PT, R16, 0x580, RZ ;  /* 0x0000058010089810 */ /* 0x000fea0007f1e0ff */
[----:B--2---:R-:W-:Y:S01]  /*48f0*/  @!P1 IMAD.X R6, RZ, RZ, R17, P0 ;  /* 0x000000ffff069224 */ /* 0x004fe200000e0611 */
[----:B---3--:R-:W-:Y:S07]  /*4900*/  @!P2 BRA `(.L_x_81) ;  /* 0x0000007000eca947 */ /* 0x008fee0003800000 */
.L_x_168:
[----:B------:R-:W-:Y:S01]  /*4910*/  @!P1 R2UR UR5, R8 ;  /* 0x00000000080592ca */ /* 0x000fe200000e0000 */
[----:B------:R-:W-:Y:S01]  /*4920*/  VOTEU.ALL UP0, P1 ;  /* 0x0000000000ff7886 */ /* 0x000fe20000800000 */
[----:B------:R-:W-:Y:S01]  /*4930*/  @!P1 R2UR UR4, R6 ;  /* 0x00000000060492ca */ /* 0x000fe200000e0000 */
[----:B--2---:R-:W-:Y:S01]  /*4940*/  @!P1 IMAD.MOV.U32 R0, RZ, RZ, 0x4000 ;  /* 0x00004000ff009424 */ /* 0x004fe200078e00ff */
[----:B------:R-:W-:Y:S01]  /*4950*/  UMOV UR6, 0x0 ;  /* 0x0000000000067882 */ /* 0x000fe20000000000 */
[----:B------:R-:W-:Y:S01]  /*4960*/  UMOV UR7, 0x10000000 ;  /* 0x1000000000077882 */ /* 0x000fe20000000000 */
[----:B------:R-:W-:Y:S01]  /*4970*/  @!UP0 UIADD3 UR32, UPT, UPT, UR21, 0x400, URZ ;  /* 0x0000040015208890 */ /* 0x000fe2000fffe0ff */
[----:B------:R-:W-:Y:S01]  /*4980*/  @!P1 IADD3 R8, P0, PT, R16, 0x580, RZ ;  /* 0x0000058010089810 */ /* 0x000fe20007f1e0ff */
[----:B------:R-:W-:Y:S04]  /*4990*/  VOTEU.ALL UP0, P1 ;  /* 0x0000000000ff7886 */ /* 0x000fe80000800000 */
[----:B------:R-:W-:Y:S02]  /*49a0*/  @!P1 IMAD.X R6, RZ, RZ, R17, P0 ;  /* 0x000000ffff069224 */ /* 0x000fe400000e0611 */
[----:B------:R-:W-:Y:S02]  /*49b0*/  IMAD.U32 R10, RZ, RZ, UR5 ;  /* 0x00000005ff0a7e24 */ /* 0x000fe4000f8e00ff */
[----:B------:R-:W-:Y:S03]  /*49c0*/  IMAD.U32 R11, RZ, RZ, UR4 ;  /* 0x00000004ff0b7e24 */ /* 0x000fe6000f8e00ff */
[----:B------:R-:W-:Y:S02]  /*49d0*/  @!P1 R2UR UR4, R10 ;  /* 0x000000000a0492ca */ /* 0x000fe400000e0000 */
[----:B------:R-:W-:Y:S11]  /*49e0*/  @!P1 R2UR UR5, R11 ;  /* 0x000000000b0592ca */ /* 0x000ff600000e0000 */
[----:B------:R-:W-:Y:S02]  /*49f0*/  @!UPT UIADD3 URZ, UPT, UPT, URZ, URZ, URZ ;  /* 0x000000fffffff290 */ /* 0x000fe4000fffe0ff */
[----:B------:R2:W-:Y:S01]  /*4a00*/  @!UP0 UTMALDG.3D [UR32], [UR4], desc[UR6] ;  /* 0x00000620040085b4 */ /* 0x0005e20008011000 */
[----:B------:R2:W-:Y:S01]  /*4a10*/  @!P1 SYNCS.ARRIVE.TRANS64.RED.A0TR RZ, [UR21+0x60], R0 ;  /* 0x00006000ffff99a7 */ /* 0x0005e20008300415 */
[----:B------:R-:W-:Y:S01]  /*4a20*/  SYNCS.ARRIVE.TRANS64.RED.A1T0 RZ, [UR40], RZ ;  /* 0x000000ffffff79a7 */ /* 0x000fe20008100428 */
[----:B------:R-:W3:Y:S02]  /*4a30*/  SYNCS.PHASECHK.TRANS64.TRYWAIT P2, [UR21+0x88], R9 ;  /* 0x00008809ff0075a7 */ /* 0x000ee40008041115 */
[----:B--23--:R-:W-:Y:S05]  /*4a40*/  @!P2 BRA `(.L_x_82) ;  /* 0x0000007000b4a947 */ /* 0x00cfea0003800000 */
.L_x_170:
        /* <DEDUP_REMOVED lines=8> */
[----:B------:R-:W-:Y:S01]  /*4ad0*/  @!UP0 UIADD3 UR24, UPT, UPT, UR21, 0x4400, URZ ;  /* 0x0000440015188890 */ /* 0x000fe2000fffe0ff */
[----:B------:R-:W-:Y:S01]  /*4ae0*/  VOTEU.ALL UP0, P1 ;  /* 0x0000000000ff7886 */ /* 0x000fe20000800000 */
[----:B------:R-:W-:Y:S01]  /*4af0*/  UMOV UR27, UR35 ;  /* 0x00000023001b7c82 */ /* 0x000fe20008000000 */
[----:B------:R-:W-:Y:S02]  /*4b00*/  UMOV UR28, UR36 ;  /* 0x00000024001c7c82 */ /* 0x000fe40008000000 */
[----:B------:R-:W-:Y:S02]  /*4b10*/  IMAD.U32 R10, RZ, RZ, UR5 ;  /* 0x00000005ff0a7e24 */ /* 0x000fe4000f8e00ff */
[----:B------:R-:W-:Y:S02]  /*4b20*/  IMAD.U32 R11, RZ, RZ, UR4 ;  /* 0x00000004ff0b7e24 */ /* 0x000fe4000f8e00ff */
[----:B------:R-:W-:Y:S01]  /*4b30*/  @!P1 IMAD.X R6, RZ, RZ, R17, P0 ;  /* 0x000000ffff069224 */ /* 0x000fe200000e0611 */
        /* <DEDUP_REMOVED lines=8> */
.L_x_172:
[----:B------:R-:W-:Y:S01]  /*4bc0*/  @!P1 R2UR UR5, R8 ;  /* 0x00000000080592ca */ /* 0x000fe200000e0000 */
[----:B------:R-:W-:Y:S01]  /*4bd0*/  VOTEU.ALL UP0, P1 ;  /* 0x0000000000ff7886 */ /* 0x000fe20000800000 */
[----:B------:R-:W-:Y:S01]  /*4be0*/  @!P1 R2UR UR4, R6 ;  /* 0x00000000060492ca */ /* 0x000fe200000e0000 */
[----:B--2---:R-:W-:Y:S01]  /*4bf0*/  @!P1 IMAD.MOV.U32 R0, RZ, RZ, 0x4000 ;  /* 0x00004000ff009424 */ /* 0x004fe200078e00ff */
[----:B------:R-:W-:Y:S01]  /*4c00*/  UMOV UR6, 0x0 ;  /* 0x0000000000067882 */ /* 0x000fe20000000000 */
[----:B------:R-:W-:Y:S01]  /*4c10*/  UMOV UR7, 0x10000000 ;  /* 0x1000000000077882 */ /* 0x000fe20000000000 */
[----:B------:R-:W-:Y:S01]  /*4c20*/  @!UP0 UIADD3 UR18, UPT, UPT, UR34, 0x80, URZ ;  /* 0x0000008022128890 */ /* 0x000fe2000fffe0ff */
[----:B------:R-:W-:Y:S01]  /*4c30*/  VIADD R14, R14, 0x1 ;  /* 0x000000010e0e7836 */ /* 0x000fe20000000000 */
[----:B------:R-:W-:Y:S01]  /*4c40*/  @!UP0 UIADD3 UR16, UPT, UPT, UR21, 0x8400, URZ ;  /* 0x0000840015108890 */ /* 0x000fe2000fffe0ff */
[----:B------:R-:W-:Y:S01]  /*4c50*/  VOTEU.ALL UP0, P1 ;  /* 0x0000000000ff7886 */ /* 0x000fe20000800000 */
[----:B------:R-:W-:Y:S01]  /*4c60*/  UMOV UR19, UR35 ;  /* 0x0000002300137c82 */ /* 0x000fe20008000000 */
[----:B------:R-:W-:Y:S02]  /*4c70*/  UMOV UR20, UR36 ;  /* 0x0000002400147c82 */ /* 0x000fe40008000000 */
        /* <DEDUP_REMOVED lines=10> */
.L_x_174:
[----:B------:R-:W-:Y:S01]  /*4d20*/  @!P1 IADD3 R6, P0, PT, R16, 0x580, RZ ;  /* 0x0000058010069810 */ /* 0x000fe20007f1e0ff */
[----:B------:R-:W-:Y:S01]  /*4d30*/  VOTEU.ALL UP0, P1 ;  /* 0x0000000000ff7886 */ /* 0x000fe20000800000 */
[----:B------:R-:W-:Y:S01]  /*4d40*/  UMOV UR6, 0x0 ;  /* 0x0000000000067882 */ /* 0x000fe20000000000 */
[----:B------:R-:W-:Y:S01]  /*4d50*/  UMOV UR7, 0x10000000 ;  /* 0x1000000000077882 */ /* 0x000fe20000000000 */
[----:B------:R-:W-:Y:S01]  /*4d60*/  @!P1 R2UR UR5, R6 ;  /* 0x00000000060592ca */ /* 0x000fe200000e0000 */
[----:B--2---:R-:W-:Y:S01]  /*4d70*/  @!P1 IMAD.X R0, RZ, RZ, R17, P0 ;  /* 0x000000ffff009224 */ /* 0x004fe200000e0611 */
[----:B------:R-:W-:Y:S01]  /*4d80*/  @!UP0 UIADD3 UR10, UPT, UPT, UR34, 0xc0, URZ ;  /* 0x000000c0220a8890 */ /* 0x000fe2000fffe0ff */
[----:B------:R-:W-:Y:S01]  /*4d90*/  R2UR UR18, R144 ;  /* 0x00000000901272ca */ /* 0x000fe200000e0000 */
[----:B------:R-:W-:Y:S01]  /*4da0*/  @!UP0 UIADD3 UR8, UPT, UPT, UR21, 0xc400, URZ ;  /* 0x0000c40015088890 */ /* 0x000fe2000fffe0ff */
[----:B------:R-:W-:Y:S01]  /*4db0*/  R2UR UR16, R145 ;  /* 0x00000000911072ca */ /* 0x000fe200000e0000 */
[----:B------:R-:W-:Y:S01]  /*4dc0*/  @!UP0 UIADD3 UR9, UPT, UPT, UR21, 0x78, URZ ;  /* 0x0000007815098890 */ /* 0x000fe2000fffe0ff */
[----:B------:R-:W-:Y:S01]  /*4dd0*/  @!P1 R2UR UR4, R0 ;  /* 0x00000000000492ca */ /* 0x000fe200000e0000 */
[----:B------:R-:W-:Y:S01]  /*4de0*/  VOTEU.ALL UP0, P1 ;  /* 0x0000000000ff7886 */ /* 0x000fe20000800000 */
[----:B------:R-:W-:Y:S01]  /*4df0*/  UMOV UR11, UR35 ;  /* 0x00000023000b7c82 */ /* 0x000fe20008000000 */
[----:B------:R-:W-:Y:S01]  /*4e00*/  UMOV UR12, UR36 ;  /* 0x00000024000c7c82 */ /* 0x000fe20008000000 */
[C---:B------:R-:W-:Y:S01]  /*4e10*/  ISETP.NE.AND P0, PT, R14.reuse, 0x2, PT ;  /* 0x000000020e00780c */ /* 0x040fe20003f05270 */
[----:B------:R-:W-:Y:S01]  /*4e20*/  UPLOP3.LUT UP3, UPT, UPT, UPT, UPT, 0x80, 0x8 ;  /* 0x000000000008789c */ /* 0x000fe20003f6f070 */
[----:B------:R-:W-:Y:S01]  /*4e30*/  IMAD.U32 R8, RZ, RZ, UR5 ;  /* 0x00000005ff087e24 */ /* 0x000fe2000f8e00ff */
[----:B------:R-:W-:Y:S01]  /*4e40*/  LOP3.LUT R15, R15, 0x1, RZ, 0x3c, !PT ;  /* 0x000000010f0f7812 */ /* 0x000fe200078e3cff */
[----:B------:R-:W-:Y:S01]  /*4e50*/  UMOV UR36, UR29 ;  /* 0x0000001d00247c82 */ /* 0x000fe20008000000 */
[----:B------:R-:W-:Y:S01]  /*4e60*/  SEL R0, RZ, 0x1, P0 ;  /* 0x00000001ff007807 */ /* 0x000fe20000000000 */
[----:B------:R-:W-:Y:S01]  /*4e70*/  UIADD3 UR20, UPT, UPT, UR13, UR18, URZ ;  /* 0x000000120d147290 */ /* 0x000fe2000fffe0ff */
[----:B------:R-:W-:Y:S01]  /*4e80*/  SEL R14, R14, RZ, P0 ;  /* 0x000000ff0e0e7207 */ /* 0x000fe20000000000 */
[----:B------:R-:W-:Y:S01]  /*4e90*/  UIADD3 UR16, UPT, UPT, UR14, UR16, URZ ;  /* 0x000000100e107290 */ /* 0x000fe2000fffe0ff */
[----:B------:R-:W-:Y:S01]  /*4ea0*/  IMAD.U32 R9, RZ, RZ, UR4 ;  /* 0x00000004ff097e24 */ /* 0x000fe2000f8e00ff */
[----:B------:R-:W-:Y:S02]  /*4eb0*/  @!P1 R2UR UR4, R8 ;  /* 0x00000000080492ca */ /* 0x000fe400000e0000 */
[----:B------:R-:W-:Y:S02]  /*4ec0*/  LOP3.LUT R13, R13, R0, RZ, 0x3c, !PT ;  /* 0x000000000d0d7212 */ /* 0x000fe400078e3cff */
[----:B------:R-:W-:Y:S11]  /*4ed0*/  @!P1 R2UR UR5, R9 ;  /* 0x00000000090592ca */ /* 0x000ff600000e0000 */
[----:B------:R-:W-:Y:S02]  /*4ee0*/  @!UPT UIADD3 URZ, UPT, UPT, URZ, URZ, URZ ;  /* 0x000000fffffff290 */ /* 0x000fe4000fffe0ff */
[----:B------:R2:W-:Y:S01]  /*4ef0*/  @!UP0 UTMALDG.3D [UR8], [UR4], desc[UR6] ;  /* 0x00000608040085b4 */ /* 0x0005e20008011000 */
[----:B------:R2:W-:Y:S01]  /*4f00*/  @!P1 SYNCS.ARRIVE.TRANS64.RED.A0TR RZ, [UR21+0x78], R7 ;  /* 0x00007807ffff99a7 */ /* 0x0005e20008300415 */
[----:B------:R-:W-:Y:S01]  /*4f10*/  SYNCS.ARRIVE.TRANS64.RED.A1T0 RZ, [UR37], RZ ;  /* 0x000000ffffff79a7 */ /* 0x000fe20008100425 */
[----:B------:R-:W-:Y:S05]  /*4f20*/  BRA.U UP1, `(.L_x_85) ;  /* 0xfffffff101707547 */ /* 0x000fea000b83ffff */
[----:B------:R-:W-:-:S04]  /*4f30*/  SHF.L.U32 R2, R15, 0x1f, RZ ;  /* 0x0000001f0f027819 */ /* 0x000fc800000006ff */
[----:B------:R-:W3:Y:S02]  /*4f40*/  SYNCS.PHASECHK.TRANS64.TRYWAIT P0, [UR21+0x80], R2 ;  /* 0x00008002ff0075a7 */ /* 0x000ee40008001115 */
[----:B---3--:R-:W-:Y:S05]  /*4f50*/  @!P0 BRA `(.L_x_86) ;  /* 0x0000006c00b88947 */ /* 0x008fea0003800000 */
.L_x_176:
[----:B------:R-:W4:Y:S02]  /*4f60*/  SYNCS.PHASECHK.TRANS64.TRYWAIT P0, [UR21+0x88], R2 ;  /* 0x00008802ff0075a7 */ /* 0x000f240008001115 */
[----:B----4-:R-:W-:Y:S05]  /*4f70*/  @!P0 BRA `(.L_x_87) ;  /* 0x0000006c00c88947 */ /* 0x010fea0003800000 */
.L_x_178:
[----:B------:R-:W4:Y:S02]  /*4f80*/  SYNCS.PHASECHK.TRANS64.TRYWAIT P0, [UR21+0x90], R2 ;  /* 0x00009002ff0075a7 */ /* 0x000f240008001115 */
[----:B----4-:R-:W-:Y:S05]  /*4f90*/  @!P0 BRA `(.L_x_88) ;  /* 0x0000006c00d88947 */ /* 0x010fea0003800000 */
.L_x_180:
[----:B---3--:R-:W-:-:S07]  /*4fa0*/  MOV R0, UR21 ;  /* 0x0000001500007c02 */ /* 0x008fce0008000f00 */
.L_x_89:
[----:B---3--:R-:W-:-:S04]  /*4fb0*/  SHF.L.U32 R2, R15, 0x1f, RZ ;  /* 0x0000001f0f027819 */ /* 0x008fc800000006ff */
[----:B------:R3:W4:Y:S03]  /*4fc0*/  SYNCS.PHASECHK.TRANS64.TRYWAIT P0, [R0+URZ+0x98], R2 ;  /* 0x00009802000075a7 */ /* 0x00072600080011ff */
[----:B----4-:R-:W-:Y:S05]  /*4fd0*/  @!P0 NANOSLEEP.SYNCS 0x989680 ;  /* 0x009896800000895d */ /* 0x010fea0003900000 */
[----:B------:R-:W4:Y:S02]  /*4fe0*/  @!P0 SYNCS.PHASECHK.TRANS64 P0, [R0+URZ+0x98], R2 ;  /* 0x00009802000085a7 */ /* 0x000f2400080010ff */
[----:B-12-4-:R-:W-:Y:S05]  /*4ff0*/  @P0 EXIT ;  /* 0x000000000000094d */ /* 0x016fea0003800000 */
[----:B------:R-:W-:Y:S05]  /*5000*/  BRA `(.L_x_89) ;  /* 0xfffffffc00e87947 */ /* 0x000fea000383ffff */
.L_x_74:
[----:B------:R-:W-:-:S06]  /*5010*/  UISETP.GE.AND UP0, UPT, UR17, 0x4, UPT ;  /* 0x000000041100788c */ /* 0x000fcc000bf06270 */
[----:B------:R-:W-:-:S13]  /*5020*/  PLOP3.LUT P0, PT, PT, PT, UP0, 0x80, 0x8 ;  /* 0x000000000008781c */ /* 0x000fda0003f0f008 */
[----:B------:R-:W-:Y:S05]  /*5030*/  @!P0 EXIT ;  /* 0x000000000000894d */ /* 0x000fea0003800000 */
[----:B------:R-:W1:Y:S08]  /*5040*/  S2UR UR4, SR_CgaCtaId ;  /* 0x00000000000479c3 */ /* 0x000e700000008800 */
[----:B------:R-:W-:Y:S01]  /*5050*/  BAR.SYNC.DEFER_BLOCKING 0x6, 0xa0 ;  /* 0x0182800000007b1d */ /* 0x000fe20000010000 */
[C---:B------:R-:W-:Y:S01]  /*5060*/  IMAD.SHL.U32 R2, R160.reuse, 0x40, RZ ;  /* 0x00000040a0027824 */ /* 0x040fe200078e00ff */
[C---:B------:R-:W-:Y:S01]  /*5070*/  LOP3.LUT R141, R160.reuse, 0x1, RZ, 0xc0, !PT ;  /* 0x00000001a08d7812 */ /* 0x040fe200078ec0ff */
[----:B------:R-:W-:-:S02]  /*5080*/  IMAD.SHL.U32 R140, R160, 0x8, RZ ;  /* 0x00000008a08c7824 */ /* 0x000fc400078e00ff */
[----:B------:R-:W-:Y:S02]  /*5090*/  HFMA2 R157, -RZ, RZ, 0, 5.9604644775390625e-08 ;  /* 0x00000001ff9d7431 */ /* 0x000fe400000001ff */
[----:B------:R-:W-:Y:S01]  /*50a0*/  IMAD.U32 R69, R160, 0x10000, RZ ;  /* 0x00010000a0457824 */ /* 0x000fe200078e00ff */
[----:B------:R-:W-:Y:S01]  /*50b0*/  UMOV UR44, 0x400 ;  /* 0x00000400002c7882 */ /* 0x000fe20000000000 */
[----:B------:R-:W2:Y:S01]  /*50c0*/  LDC.64 R138, c[0x0][0x8b0] ;  /* 0x00022c00ff8a7b82 */ /* 0x000ea20000000a00 */
[----:B------:R-:W-:Y:S01]  /*50d0*/  LOP3.LUT R3, R2, 0x1c0, RZ, 0xc0, !PT ;  /* 0x000001c002037812 */ /* 0x000fe200078ec0ff */
[----:B------:R-:W-:Y:S01]  /*50e0*/  IMAD.MOV.U32 R159, RZ, RZ, 0x2 ;  /* 0x00000002ff9f7424 */ /* 0x000fe200078e00ff */
[----:B------:R-:W-:Y:S01]  /*50f0*/  ISETP.NE.U32.AND P0, PT, R141, 0x1, PT ;  /* 0x000000018d00780c */ /* 0x000fe20003f05070 */
[----:B------:R-:W-:Y:S01]  /*5100*/  IMAD.MOV.U32 R158, RZ, RZ, 0x4 ;  /* 0x00000004ff9e7424 */ /* 0x000fe200078e00ff */
[----:B------:R-:W-:Y:S01]  /*5110*/  LOP3.LUT R140, R3, 0x38, R140, 0xf8, !PT ;  /* 0x00000038038c7812 */ /* 0x000fe200078ef88c */
[----:B------:R-:W-:Y:S01]  /*5120*/  IMAD.MOV.U32 R68, RZ, RZ, RZ ;  /* 0x000000ffff447224 */ /* 0x000fe200078e00ff */
[----:B------:R-:W-:Y:S01]  /*5130*/  LOP3.LUT R69, R69, 0x600000, RZ, 0xc0, !PT ;  /* 0x0060000045457812 */ /* 0x000fe200078ec0ff */
[----:B------:R-:W3:Y:S01]  /*5140*/  LDC.64 R136, c[0x0][0x8a8] ;  /* 0x00022a00ff887b82 */ /* 0x000ee20000000a00 */
[----:B------:R-:W-:Y:S01]  /*5150*/  R2P PR, R160, 0x6 ;  /* 0x00000006a0007804 */ /* 0x000fe20000000000 */
[----:B------:R-:W-:Y:S01]  /*5160*/  IMAD.MOV.U32 R156, RZ, RZ, RZ ;  /* 0x000000ffff9c7224 */ /* 0x000fe200078e00ff */
[----:B------:R-:W-:Y:S01]  /*5170*/  LOP3.LUT R140, R140, 0x1e00, R2, 0xf8, !PT ;  /* 0x00001e008c8c7812 */ /* 0x000fe200078ef802 */
[----:B------:R-:W-:Y:S01]  /*5180*/  IMAD.MOV.U32 R149, RZ, RZ, RZ ;  /* 0x000000ffff957224 */ /* 0x000fe200078e00ff */
[----:B------:R-:W-:Y:S01]  /*5190*/  P2R R2, PR, RZ, 0x1 ;  /* 0x00000001ff027803 */ /* 0x000fe20000000000 */
[----:B------:R-:W4:Y:S01]  /*51a0*/  LDCU UR59, c[0x0][0x370] ;  /* 0x00006e00ff3b77ac */ /* 0x000f220008000800 */
[----:B------:R-:W-:-:S02]  /*51b0*/  LOP3.LUT R160, R160, 0x60, RZ, 0xc0, !PT ;  /* 0x00000060a0a07812 */ /* 0x000fc400078ec0ff */
[----:B------:R-:W-:Y:S01]  /*51c0*/  MOV R155, RZ ;  /* 0x000000ff009b7202 */ /* 0x000fe20000000f00 */
[----:B-1----:R-:W-:Y:S01]  /*51d0*/  ULEA UR44, UR4, UR44, 0x18 ;  /* 0x0000002c042c7291 */ /* 0x002fe2000f8ec0ff */
[----:B------:R-:W-:Y:S01]  /*51e0*/  SEL R159, R159, 0xfffffffe, !P1 ;  /* 0xfffffffe9f9f7807 */ /* 0x000fe20004800000 */
[----:B------:R-:W1:Y:S01]  /*51f0*/  LDCU UR43, c[0x0][0xb0c] ;  /* 0x00016180ff2b77ac */ /* 0x000e620008000800 */
[----:B------:R-:W-:Y:S01]  /*5200*/  SEL R158, R158, 0xfffffffc, !P2 ;  /* 0xfffffffc9e9e7807 */ /* 0x000fe20005000000 */
[----:B------:R-:W-:Y:S01]  /*5210*/  UIADD3 UR4, UPT, UPT, UR44, 0x400, URZ ;  /* 0x000004002c047890 */ /* 0x000fe2000fffe0ff */
[----:B------:R-:W1:Y:S04]  /*5220*/  LDCU UR39, c[0x0][0xb30] ;  /* 0x00016600ff2777ac */ /* 0x000e680008000800 */
[----:B------:R-:W4:Y:S01]  /*5230*/  LDS R0, [UR44+0x140] ;  /* 0x0001402cff007984 */ /* 0x000f220008000800 */
[----:B------:R-:W-:Y:S01]  /*5240*/  IMAD.U32 R147, RZ, RZ, UR4 ;  /* 0x00000004ff937e24 */ /* 0x000fe2000f8e00ff */
[----:B------:R-:W1:Y:S01]  /*5250*/  LDCU.64 UR56, c[0x0][0x888] ;  /* 0x00011100ff3877ac */ /* 0x000e620008000a00 */
[----:B------:R-:W1:Y:S01]  /*5260*/  LDCU.64 UR40, c[0x0][0xb28] ;  /* 0x00016500ff2877ac */ /* 0x000e620008000a00 */
[----:B------:R-:W1:Y:S01]  /*5270*/  LDCU.64 UR62, c[0x0][0x890] ;  /* 0x00011200ff3e77ac */ /* 0x000e620008000a00 */
[----:B------:R-:W1:Y:S01]  /*5280*/  LDCU.128 UR52, c[0x0][0xb10] ;  /* 0x00016200ff3477ac */ /* 0x000e620008000c00 */
[----:B------:R-:W1:Y:S01]  /*5290*/  LDCU UR58, c[0x0][0x374] ;  /* 0x00006e80ff3a77ac */ /* 0x000e620008000800 */
[----:B------:R-:W-:Y:S01]  /*52a0*/  UMOV UR47, URZ ;  /* 0x000000ff002f7c82 */ /* 0x000fe20008000000 */
[----:B------:R-:W-:Y:S01]  /*52b0*/  UMOV UR46, URZ ;  /* 0x000000ff002e7c82 */ /* 0x000fe20008000000 */
[----:B-1234-:R-:W-:-:S07]  /*52c0*/  IMAD.IADD R69, R0, 0x1, R69 ;  /* 0x0000000100457824 */ /* 0x01efce00078e0245 */
.L_x_133:
[----:B------:R-:W-:Y:S02]  /*52d0*/  LEA R3, R149, UR44, 0x3 ;  /* 0x0000002c95037c11 */ /* 0x000fe4000f8e18ff */
[----:B------:R-:W-:Y:S02]  /*52e0*/  SHF.L.U32 R0, R155, 0x1f, RZ ;  /* 0x0000001f9b007819 */ /* 0x000fe400000006ff */
[----:B-1----:R-:W-:Y:S02]  /*52f0*/  LEA R4, R149, UR44, 0x4 ;  /* 0x0000002c95047c11 */ /* 0x002fe4000f8e20ff */
[----:B------:R-:W1:Y:S02]  /*5300*/  SYNCS.PHASECHK.TRANS64.TRYWAIT P0, [R3+URZ+0xb0], R0 ;  /* 0x0000b000030075a7 */ /* 0x000e6400080011ff */
[----:B-1----:R-:W-:Y:S05]  /*5310*/  @!P0 BRA `(.L_x_90) ;  /* 0x0000006c00108947 */ /* 0x002fea0003800000 */
.L_x_181:
        /* <DEDUP_REMOVED lines=8> */
[----:B--2---:R-:W-:Y:S11]  /*53a0*/  LOP3.LUT P0, RZ, R6, 0x1, RZ, 0xc0, !PT ;  /* 0x0000000106ff7812 */ /* 0x004ff6000780c0ff */
[----:B------:R-:W-:Y:S02]  /*53b0*/  @!UPT UIADD3 URZ, UPT, UPT, URZ, URZ, URZ ;  /* 0x000000fffffff290 */ /* 0x000fe4000fffe0ff */
[----:B---3--:R-:W-:Y:S01]  /*53c0*/  VOTEU.ANY UP1, P0 ;  /* 0x0000000000ff7886 */ /* 0x008fe20000020100 */
[----:B------:R-:W-:Y:S01]  /*53d0*/  PLOP3.LUT P0, PT, PT, PT, UP1, 0x80, 0x8 ;  /* 0x000000000008781c */ /* 0x000fe20003f0f018 */
[----:B------:R-:W-:Y:S11]  /*53e0*/  UP2UR UR61, UPR, URZ, 0x2 ;  /* 0x00000002ff3d7883 */ /* 0x000ff60008000000 */
[----:B------:R-:W-:Y:S01]  /*53f0*/  @!UPT UIADD3 URZ, UPT, UPT, URZ, URZ, URZ ;  /* 0x000000fffffff290 */ /* 0x000fe2000fffe0ff */
[----:B-1----:R-:W-:Y:S02]  /*5400*/  @P0 SHF.R.U32.HI R0, RZ, 0x10, R5 ;  /* 0x00000010ff000819 */ /* 0x002fe40000011605 */
        /* <DEDUP_REMOVED lines=12> */
[----:B------:R-:W2:Y:S01]  /*54d0*/  LDCU UR12, c[0x0][0xb20] ;  /* 0x00016400ff0c77ac */ /* 0x000ea20008000800 */
[----:B------:R-:W-:Y:S02]  /*54e0*/  UIMAD.WIDE.U32 UR4, UR58, UR55, URZ ;  /* 0x000000373a0472a5 */ /* 0x000fe4000f8e00ff */
[----:B------:R-:W-:Y:S02]  /*54f0*/  UIMAD.WIDE.U32 UR6, UR59, UR52, URZ ;  /* 0x000000343b0672a5 */ /* 0x000fe4000f8e00ff */
[----:B------:R-:W-:Y:S02]  /*5500*/  UISETP.NE.AND UP0, UPT, UR54, 0x1, UPT ;  /* 0x000000013600788c */ /* 0x000fe4000bf05270 */
[----:B------:R-:W-:Y:S02]  /*5510*/  UIMAD.WIDE.U32 UR8, UR37, UR55, URZ ;  /* 0x00000037250872a5 */ /* 0x000fe4000f8e00ff */
[----:B------:R-:W-:Y:S02]  /*5520*/  UIMAD.WIDE.U32 UR10, UR38, UR52, URZ ;  /* 0x00000034260a72a5 */ /* 0x000fe4000f8e00ff */
[----:B------:R-:W-:Y:S02]  /*5530*/  UISETP.NE.AND UP1, UPT, UR43, 0x1, UPT ;  /* 0x000000012b00788c */ /* 0x000fe4000bf25270 */
[----:B------:R-:W-:Y:S01]  /*5540*/  UISETP.NE.AND UP2, UPT, UR42, 0x1, UPT ;  /* 0x000000012a00788c */ /* 0x000fe2000bf45270 */
[----:B------:R-:W-:Y:S02]  /*5550*/  UMOV UR4, UR5 ;  /* 0x0000000500047c82 */ /* 0x000fe40008000000 */
[----:B--2---:R-:W-:Y:S03]  /*5560*/  USHF.R.U32.HI UR5, URZ, UR12, UR4 ;  /* 0x0000000cff057299 */ /* 0x004fe60008011604 */
[----:B------:R-:W-:Y:S02]  /*5570*/  UMOV UR4, UR7 ;  /* 0x0000000700047c82 */ /* 0x000fe40008000000 */
[----:B------:R-:W-:Y:S02]  /*5580*/  USHF.R.U32.HI UR7, URZ, UR53, UR4 ;  /* 0x00000035ff077299 */ /* 0x000fe40008011604 */
[----:B------:R-:W-:Y:S02]  /*5590*/  USEL UR4, UR58, UR5, !UP0 ;  /* 0x000000053a047287 */ /* 0x000fe4000c000000 */
[----:B------:R-:W-:Y:S01]  /*55a0*/  USEL UR7, UR59, UR7, !UP1 ;  /* 0x000000073b077287 */ /* 0x000fe2000c800000 */
[----:B------:R-:W-:Y:S01]  /*55b0*/  UMOV UR5, UR9 ;  /* 0x0000000900057c82 */ /* 0x000fe20008000000 */
[----:B------:R-:W-:Y:S02]  /*55c0*/  UIMAD.WIDE.U32 UR8, UR4, UR40, URZ ;  /* 0x00000028040872a5 */ /* 0x000fe4000f8e00ff */
[----:B------:R-:W-:Y:S03]  /*55d0*/  USHF.R.U32.HI UR6, URZ, UR12, UR5 ;  /* 0x0000000cff067299 */ /* 0x000fe60008011605 */
[----:B------:R-:W-:Y:S01]  /*55e0*/  UMOV UR5, UR11 ;  /* 0x0000000b00057c82 */ /* 0x000fe20008000000 */
[----:B------:R-:W-:Y:S02]  /*55f0*/  UIMAD.WIDE.U32 UR10, UR7, UR40, URZ ;  /* 0x00000028070a72a5 */ /* 0x000fe4000f8e00ff */
[----:B------:R-:W-:Y:S02]  /*5600*/  USHF.R.U32.HI UR12, URZ, UR53, UR5 ;  /* 0x00000035ff0c7299 */ /* 0x000fe40008011605 */
[----:B------:R-:W-:Y:S01]  /*5610*/  USEL UR6, UR37, UR6, !UP0 ;  /* 0x0000000625067287 */ /* 0x000fe2000c000000 */
[----:B------:R-:W-:Y:S02]  /*5620*/  UMOV UR5, UR9 ;  /* 0x0000000900057c82 */ /* 0x000fe40008000000 */
[----:B------:R-:W-:Y:S01]  /*5630*/  UMOV UR10, UR11 ;  /* 0x0000000b000a7c82 */ /* 0x000fe20008000000 */
[----:B------:R-:W-:Y:S02]  /*5640*/  @UP2 USHF.R.U32.HI UR4, URZ, UR41, UR5 ;  /* 0x00000029ff042299 */ /* 0x000fe40008011605 */
[----:B------:R-:W-:Y:S02]  /*5650*/  @UP2 USHF.R.U32.HI UR7, URZ, UR41, UR10 ;  /* 0x00000029ff072299 */ /* 0x000fe4000801160a */
[----:B------:R-:W-:Y:S02]  /*5660*/  UIMAD UR4, UR42, UR4, URZ ;  /* 0x000000042a0472a4 */ /* 0x000fe4000f8e02ff */
        /* <DEDUP_REMOVED lines=8> */
[----:B------:R-:W-:Y:S02]  /*56f0*/  USEL UR11, UR6, UR4, !UP2 ;  /* 0x00000004060b7287 */ /* 0x000fe4000d000000 */
[----:B------:R-:W-:Y:S02]  /*5700*/  UIADD3 UR8, UPT, UPT, -UR5, URZ, URZ ;  /* 0x000000ff05087290 */ /* 0x000fe4000fffe1ff */
[----:B------:R-:W-:Y:S01]  /*5710*/  UIADD3 UR10, UPT, UPT, -UR11, URZ, URZ ;  /* 0x000000ff0b0a7290 */ /* 0x000fe2000fffe1ff */
[----:B------:R-:W-:Y:S01]  /*5720*/  @!UP0 UMOV UR4, UR9 ;  /* 0x0000000900048c82 */ /* 0x000fe20008000000 */
[----:B------:R-:W-:Y:S02]  /*5730*/  UIADD3 UR9, UPT, UPT, -UR6, URZ, URZ ;  /* 0x000000ff06097290 */ /* 0x000fe4000fffe1ff */
[----:B------:R-:W-:Y:S02]  /*5740*/  @!UP0 USHF.R.U32.HI UR4, URZ, UR41, UR4 ;  /* 0x00000029ff048299 */ /* 0x000fe40008011604 */
[----:B------:R-:W-:Y:S02]  /*5750*/  UIMAD UR10, UR42, UR10, UR6 ;  /* 0x0000000a2a0a72a4 */ /* 0x000fe4000f8e0206 */
[----:B------:R-:W-:Y:S04]  /*5760*/  @!UP0 USEL UR4, UR5, UR4, !UP2 ;  /* 0x0000000405048287 */ /* 0x000fe8000d000000 */
[----:B------:R-:W-:Y:S02]  /*5770*/  @!UP0 UIMAD UR10, UR7, UR10, UR4 ;  /* 0x0000000a070a82a4 */ /* 0x000fe4000f8e0204 */
[----:B------:R-:W-:Y:S02]  /*5780*/  @!UP0 UIADD3 UR11, UPT, UPT, UR11, -UR4, URZ ;  /* 0x800000040b0b8290 */ /* 0x000fe4000fffe0ff */
[----:B------:R-:W-:Y:S02]  /*5790*/  UIMAD UR7, UR43, UR8, UR38 ;  /* 0x000000082b0772a4 */ /* 0x000fe4000f8e0226 */
[----:B------:R-:W-:Y:S02]  /*57a0*/  @!UP0 UIMAD UR6, UR11, UR42, UR5 ;  /* 0x0000002a0b0682a4 */ /* 0x000fe4000f8e0205 */
[----:B------:R-:W-:Y:S01]  /*57b0*/  UIMAD UR4, UR54, UR9, UR37 ;  /* 0x00000009360472a4 */ /* 0x000fe2000f8e0225 */
[----:B------:R-:W-:Y:S02]  /*57c0*/  @!UP0 UMOV UR5, UR10 ;  /* 0x0000000a00058c82 */ /* 0x000fe40008000000 */
[----:B------:R-:W-:Y:S02]  /*57d0*/  UIMAD UR38, UR5, UR43, UR7 ;  /* 0x0000002b052672a4 */ /* 0x000fe4000f8e0207 */
[----:B------:R-:W-:Y:S11]  /*57e0*/  UIMAD UR37, UR6, UR54, UR4 ;  /* 0x00000036062572a4 */ /* 0x000ff6000f8e0204 */
[----:B------:R-:W-:Y:S01]  /*57f0*/  @!UPT UIADD3 URZ, UPT, UPT, URZ, URZ, URZ ;  /* 0x000000fffffff290 */ /* 0x000fe2000fffe0ff */
.L_x_91:
[----:B------:R-:W-:Y:S01]  /*5800*/  UISETP.NE.AND UP0, UPT, UR39, 0x1, UPT ;  /* 0x000000012700788c */ /* 0x000fe2000bf05270 */
[----:B------:R-:W-:Y:S01]  /*5810*/  LOP3.LUT P0, RZ, R147, 0x3f0, RZ, 0xc0, !PT ;  /* 0x000003f093ff7812 */ /* 0x000fe2000780c0ff */
[----:B------:R-:W-:Y:S01]  /*5820*/  USHF.L.U32 UR50, UR16, 0x7, URZ ;  /* 0x0000000710327899 */ /* 0x000fe200080006ff */
[----:B------:R-:W-:Y:S01]  /*5830*/  BSSY.RECONVERGENT B6, `(.L_x_92) ;  /* 0x0000034000067945 */ /* 0x000fe20003800200 */
[----:B------:R-:W-:Y:S01]  /*5840*/  USHF.L.U32 UR49, UR20, 0x8, URZ ;  /* 0x0000000814317899 */ /* 0x000fe200080006ff */
[----:B------:R-:W-:Y:S06]  /*5850*/  IADD3 R149, PT, PT, R149, 0x1, RZ ;  /* 0x0000000195957810 */ /* 0x000fec0007ffe0ff */
[----:B------:R-:W2:Y:S01]  /*5860*/  @!UP0 LDCU.128 UR12, c[0x0][0xb10] ;  /* 0x00016200ff0c87ac */ /* 0x000ea20008000c00 */
[----:B------:R-:W3:Y:S01]  /*5870*/  @!UP0 LDCU UR5, c[0x0][0xb0c] ;  /* 0x00016180ff0587ac */ /* 0x000ee20008000800 */
[----:B------:R-:W4:Y:S01]  /*5880*/  @!UP0 LDCU UR10, c[0x0][0xb20] ;  /* 0x00016400ff0a87ac */ /* 0x000f220008000800 */
[----:B--2---:R-:W-:Y:S02]  /*5890*/  UIMAD.WIDE.U32 UR8, UR38, UR12, URZ ;  /* 0x0000000c260872a5 */ /* 0x004fe4000f8e00ff */
[----:B------:R-:W-:Y:S02]  /*58a0*/  UIMAD.WIDE.U32 UR6, UR37, UR15, URZ ;  /* 0x0000000f250672a5 */ /* 0x000fe4000f8e00ff */
[----:B------:R-:W-:Y:S03]  /*58b0*/  @!UP0 UISETP.NE.AND UP1, UPT, UR14, 0x1, UPT ;  /* 0x000000010e00888c */ /* 0x000fe6000bf25270 */
[----:B------:R-:W-:Y:S01]  /*58c0*/  @!UP0 UMOV UR4, UR9 ;  /* 0x0000000900048c82 */ /* 0x000fe20008000000 */
[----:B---3--:R-:W-:Y:S02]  /*58d0*/  @!UP0 UISETP.NE.AND UP2, UPT, UR5, 0x1, UPT ;  /* 0x000000010500888c */ /* 0x008fe4000bf45270 */
[----:B------:R-:W-:Y:S01]  /*58e0*/  @!UP0 USHF.R.U32.HI UR4, URZ, UR13, UR4 ;  /* 0x0000000dff048299 */ /* 0x000fe20008011604 */
[----:B------:R-:W-:Y:S02]  /*58f0*/  @!UP0 UMOV UR6, UR7 ;  /* 0x0000000700068c82 */ /* 0x000fe40008000000 */
[----:B----4-:R-:W-:Y:S02]  /*5900*/  @!UP0 USHF.R.U32.HI UR6, URZ, UR10, UR6 ;  /* 0x0000000aff068299 */ /* 0x010fe40008011606 */
[----:B------:R-:W-:Y:S02]  /*5910*/  @!UP0 USEL UR7, UR38, UR4, !UP2 ;  /* 0x0000000426078287 */ /* 0x000fe4000d000000 */
[----:B------:R-:W-:Y:S04]  /*5920*/  @!UP0 USEL UR6, UR37, UR6, !UP1 ;  /* 0x0000000625068287 */ /* 0x000fe8000c800000 */
[----:B------:R-:W-:Y:S02]  /*5930*/  @!UP0 UIADD3 UR4, UPT, UPT, -UR7, UR6, URZ ;  /* 0x0000000607048290 */ /* 0x000fe4000fffe1ff */
[----:B------:R-:W-:Y:S02]  /*5940*/  @!UP0 UIADD3 UR6, UPT, UPT, UR7, -UR6, URZ ;  /* 0x8000000607068290 */ /* 0x000fe4000fffe0ff */
[----:B------:R-:W-:Y:S02]  /*5950*/  @!UP0 UIMAD UR38, UR4, UR5, UR38 ;  /* 0x00000005042682a4 */ /* 0x000fe4000f8e0226 */
[----:B------:R-:W-:Y:S01]  /*5960*/  @!UP0 UIMAD UR37, UR6, UR14, UR37 ;  /* 0x0000000e062582a4 */ /* 0x000fe2000f8e0225 */
[----:B------:R-:W-:Y:S11]  /*5970*/  @!P0 BRA `(.L_x_93) ;  /* 0x00000000007c8947 */ /* 0x000ff60003800000 */
[----:B------:R-:W2:Y:S01]  /*5980*/  LDCU.64 UR8, c[0x4][0x80] ;  /* 0x01001000ff0877ac */ /* 0x000ea20008000a00 */
[----:B------:R-:W-:Y:S01]  /*5990*/  MOV R2, 0x0 ;  /* 0x0000000000027802 */ /* 0x000fe20000000f00 */
[----:B------:R-:W-:Y:S02]  /*59a0*/  HFMA2 R12, -RZ, RZ, 0, 5.9604644775390625e-08 ;  /* 0x00000001ff0c7431 */ /* 0x000fe400000001ff */
[----:B------:R-:W-:Y:S01]  /*59b0*/  IMAD.MOV.U32 R8, RZ, RZ, 0x70 ;  /* 0x00000070ff087424 */ /* 0x000fe200078e00ff */
[----:B------:R3:W4:Y:S01]  /*59c0*/  LDC.64 R14, c[0x4][R2] ;  /* 0x01000000020e7b82 */ /* 0x0007220000000a00 */
[----:B------:R-:W1:Y:S01]  /*59d0*/  LDCU.64 UR6, c[0x4][0x88] ;  /* 0x01001100ff0677ac */ /* 0x000e620008000a00 */
[----:B------:R-:W-:Y:S01]  /*59e0*/  IMAD.MOV.U32 R13, RZ, RZ, RZ ;  /* 0x000000ffff0d7224 */ /* 0x000fe200078e00ff */
[----:B------:R-:W1:Y:S01]  /*59f0*/  LDCU.64 UR4, c[0x4][0x8] ;  /* 0x01000100ff0477ac */ /* 0x000e620008000a00 */
[----:B--2---:R-:W-:Y:S01]  /*5a00*/  MOV R5, UR9 ;  /* 0x0000000900057c02 */ /* 0x004fe20008000f00 */
[----:B------:R-:W-:Y:S01]  /*5a10*/  IMAD.U32 R4, RZ, RZ, UR8 ;  /* 0x00000008ff047e24 */ /* 0x000fe2000f8e00ff */
[----:B-1----:R-:W-:Y:S01]  /*5a20*/  MOV R7, UR7 ;  /* 0x0000000700077c02 */ /* 0x002fe20008000f00 */
[----:B------:R-:W-:Y:S01]  /*5a30*/  IMAD.U32 R6, RZ, RZ, UR6 ;  /* 0x00000006ff067e24 */ /* 0x000fe2000f8e00ff */
[----:B------:R-:W-:Y:S01]  /*5a40*/  MOV R11, UR5 ;  /* 0x00000005000b7c02 */ /* 0x000fe20008000f00 */
[----:B------:R-:W-:Y:S02]  /*5a50*/  IMAD.U32 R10, RZ, RZ, UR4 ;  /* 0x00000004ff0a7e24 */ /* 0x000fe4000f8e00ff */
[----:B------:R-:W-:Y:S07]  /*5a60*/  LEPC R20, `(.L_x_94) ;  /* 0x000000001014794e */ /* 0x000fee0000000000 */
[----:B---345:R-:W-:Y:S05]  /*5a70*/  CALL.ABS.NOINC R14 ;  /* 0x000000000e007343 */ /* 0x038fea0003c00000 */
.L_x_94:
[----:B------:R-:W1:Y:S01]  /*5a80*/  LDCU.64 UR8, c[0x4][0x80] ;  /* 0x01001000ff0877ac */ /* 0x000e620008000a00 */
[----:B------:R-:W2:Y:S01]  /*5a90*/  LDC.64 R2, c[0x4][R2] ;  /* 0x0100000002027b82 */ /* 0x000ea20000000a00 */
[----:B------:R-:W-:Y:S02]  /*5aa0*/  HFMA2 R12, -RZ, RZ, 0, 5.9604644775390625e-08 ;  /* 0x00000001ff0c7431 */ /* 0x000fe400000001ff */
[----:B------:R-:W-:Y:S02]  /*5ab0*/  IMAD.MOV.U32 R8, RZ, RZ, 0x70 ;  /* 0x00000070ff087424 */ /* 0x000fe400078e00ff */
[----:B------:R-:W-:Y:S01]  /*5ac0*/  IMAD.MOV.U32 R13, RZ, RZ, RZ ;  /* 0x000000ffff0d7224 */ /* 0x000fe200078e00ff */
[----:B------:R-:W3:Y:S01]  /*5ad0*/  LDCU.64 UR6, c[0x4][0x88] ;  /* 0x01001100ff0677ac */ /* 0x000ee20008000a00 */
[----:B------:R-:W4:Y:S01]  /*5ae0*/  LDCU.64 UR4, c[0x4][0x8] ;  /* 0x01000100ff0477ac */ /* 0x000f220008000a00 */
[----:B-1----:R-:W-:Y:S02]  /*5af0*/  MOV R4, UR8 ;  /* 0x0000000800047c02 */ /* 0x002fe40008000f00 */
[----:B------:R-:W-:Y:S02]  /*5b00*/  MOV R5, UR9 ;  /* 0x0000000900057c02 */ /* 0x000fe40008000f00 */
[----:B---3--:R-:W-:Y:S01]  /*5b10*/  MOV R7, UR7 ;  /* 0x0000000700077c02 */ /* 0x008fe20008000f00 */
[----:B------:R-:W-:Y:S01]  /*5b20*/  IMAD.U32 R6, RZ, RZ, UR6 ;  /* 0x00000006ff067e24 */ /* 0x000fe2000f8e00ff */
[----:B----4-:R-:W-:Y:S01]  /*5b30*/  MOV R11, UR5 ;  /* 0x00000005000b7c02 */ /* 0x010fe20008000f00 */
[----:B------:R-:W-:Y:S02]  /*5b40*/  IMAD.U32 R10, RZ, RZ, UR4 ;  /* 0x00000004ff0a7e24 */ /* 0x000fe4000f8e00ff */
[----:B------:R-:W-:Y:S07]  /*5b50*/  LEPC R20, `(.L_x_93) ;  /* 0x000000001014794e */ /* 0x000fee0000000000 */
[----:B--2---:R-:W-:Y:S05]  /*5b60*/  CALL.ABS.NOINC R2 ;  /* 0x0000000002007343 */ /* 0x004fea0003c00000 */
.L_x_93:
[----:B------:R-:W-:Y:S05]  /*5b70*/  BSYNC.RECONVERGENT B6 ;  /* 0x0000000000067941 */ /* 0x000fea0003800200 */
.L_x_92:
[----:B------:R-:W-:Y:S01]  /*5b80*/  R2UR UR4, R146 ;  /* 0x00000000920472ca */ /* 0x000fe200000e0000 */
[----:B------:R-:W-:Y:S01]  /*5b90*/  UISETP.NE.U32.AND UP0, UPT, UR62, URZ, UPT ;  /* 0x000000ff3e00728c */ /* 0x000fe2000bf05070 */
[----:B------:R-:W-:Y:S02]  /*5ba0*/  ISETP.NE.U32.AND P4, PT, R138, RZ, PT ;  /* 0x000000ff8a00720c */ /* 0x000fe40003f85070 */
[----:B------:R-:W-:Y:S01]  /*5bb0*/  ISETP.NE.U32.AND P2, PT, RZ, UR56, PT ;  /* 0x00000038ff007c0c */ /* 0x000fe2000bf45070 */
[----:B------:R-:W-:Y:S01]  /*5bc0*/  UISETP.NE.AND.EX UP1, UPT, UR63, URZ, UPT, UP0 ;  /* 0x000000ff3f00728c */ /* 0x000fe2000bf25300 */
[----:B------:R-:W-:Y:S01]  /*5bd0*/  ISETP.NE.AND.EX P4, PT, R139, RZ, PT, P4 ;  /* 0x000000ff8b00720c */ /* 0x000fe20003f85340 */
[----:B------:R-:W-:Y:S01]  /*5be0*/  UPLOP3.LUT UP0, UPT, UPT, UPT, UPT, 0x40, 0x4 ;  /* 0x000000000004789c */ /* 0x000fe20003f0e870 */
[----:B------:R-:W-:Y:S05]  /*5bf0*/  ISETP.NE.AND.EX P2, PT, RZ, UR57, PT, P2 ;  /* 0x00000039ff007c0c */ /* 0x000fea000bf45320 */
[----:B------:R-:W-:Y:S06]  /*5c00*/  UISETP.NE.AND UP2, UPT, UR4, URZ, UPT ;  /* 0x000000ff0400728c */ /* 0x000fec000bf45270 */
[----:B------:R-:W-:Y:S05]  /*5c10*/  PLOP3.LUT P1, PT, PT, PT, UP2, 0x80, 0x8 ;  /* 0x000000000008781c */ /* 0x000fea0003f2f028 */
[----:B------:R-:W-:Y:S06]  /*5c20*/  @UP2 UPLOP3.LUT UP0, UPT, UPT, UPT, UP1, 0x80, 0x8 ;  /* 0x000000000008289c */ /* 0x000fec0003f0f010 */
[----:B------:R-:W-:Y:S01]  /*5c30*/  PLOP3.LUT P0, PT, PT, PT, UP0, 0x80, 0x8 ;  /* 0x000000000008781c */ /* 0x000fe20003f0f008 */
[----:B------:R-:W-:Y:S01]  /*5c40*/  @!UPT UIADD3 URZ, UPT, UPT, URZ, URZ, URZ ;  /* 0x000000fffffff290 */ /* 0x000fe2000fffe0ff */
[----:B------:R-:W-:Y:S11]  /*5c50*/  BRA.U !UP1, `(.L_x_95) ;  /* 0x00000001093c7547 */ /* 0x000ff6000b800000 */
[----:B------:R-:W-:Y:S01]  /*5c60*/  UISETP.NE.U32.AND UP0, UPT, UR56, URZ, UPT ;  /* 0x000000ff3800728c */ /* 0x000fe2000bf05070 */
[----:B-1----:R-:W-:Y:S01]  /*5c70*/  HFMA2 R0, -RZ, RZ, 0, 5.9604644775390625e-08 ;  /* 0x00000001ff007431 */ /* 0x002fe200000001ff */
[----:B------:R-:W1:Y:S01]  /*5c80*/  LDCU.64 UR8, c[0x0][0x358] ;  /* 0x00006b00ff0877ac */ /* 0x000e620008000a00 */
[----:B------:R-:W-:Y:S01]  /*5c90*/  IMAD.MOV.U32 R142, RZ, RZ, 0x1 ;  /* 0x00000001ff8e7424 */ /* 0x000fe200078e00ff */
[----:B------:R-:W-:Y:S06]  /*5ca0*/  UISETP.NE.AND.EX UP0, UPT, UR57, URZ, UPT, UP0 ;  /* 0x000000ff3900728c */ /* 0x000fec000bf05300 */
[----:B------:R-:W-:Y:S05]  /*5cb0*/  PLOP3.LUT P3, PT, PT, PT, UP0, 0x80, 0x8 ;  /* 0x000000000008781c */ /* 0x000fea0003f6f008 */
[----:B------:R-:W2:Y:S01]  /*5cc0*/  @UP0 LDCU.64 UR4, c[0x0][0x888] ;  /* 0x00011100ff0407ac */ /* 0x000ea20008000a00 */
[----:B------:R-:W-:Y:S07]  /*5cd0*/  @UP0 UIMAD UR6, UR36, UR62, URZ ;  /* 0x0000003e240602a4 */ /* 0x000fee000f8e02ff */
[----:B------:R-:W-:Y:S01]  /*5ce0*/  @!P3 PRMT R142, R0, 0x7610, R142 ;  /* 0x00007610008eb816 */ /* 0x000fe2000000008e */
[----:B--2---:R-:W-:Y:S06]  /*5cf0*/  @UP0 UIMAD.WIDE UR4, UR6, 0x4, UR4 ;  /* 0x00000004060408a5 */ /* 0x004fec000f8e0204 */
[----:B------:R-:W-:Y:S01]  /*5d00*/  IMAD.U32 R2, RZ, RZ, UR4 ;  /* 0x00000004ff027e24 */ /* 0x000fe2000f8e00ff */
[----:B------:R-:W-:Y:S04]  /*5d10*/  MOV R3, UR5 ;  /* 0x0000000500037c02 */ /* 0x000fe80008000f00 */
[----:B------:R-:W2:Y:S01]  /*5d20*/  @!UP0 LDCU UR4, c[0x0][0x880] ;  /* 0x00011000ff0487ac */ /* 0x000ea20008000800 */
[----:B-1---5:R3:W5:Y:S02]  /*5d30*/  @P3 LDG.E R73, desc[UR8][R2.64] ;  /* 0x0000000802493981 */ /* 0x022764000c1e1900 */
[----:B--23--:R-:W-:Y:S02]  /*5d40*/  @!P3 IMAD.U32 R73, RZ, RZ, UR4 ;  /* 0x00000004ff49be24 */ /* 0x00cfe4000f8e00ff */
.L_x_95:
[----:B------:R-:W-:Y:S05]  /*5d50*/  @!P4 BRA `(.L_x_96) ;  /* 0x000000000024c947 */ /* 0x000fea0003800000 */
[----:B------:R-:W-:Y:S01]  /*5d60*/  ISETP.NE.U32.AND P3, PT, R136, RZ, PT ;  /* 0x000000ff8800720c */ /* 0x000fe20003f65070 */
[----:B------:R-:W2:Y:S03]  /*5d70*/  LDCU.64 UR4, c[0x0][0x358] ;  /* 0x00006b00ff0477ac */ /* 0x000ea60008000a00 */
[----:B------:R-:W-:Y:S11]  /*5d80*/  ISETP.NE.AND.EX P3, PT, R137, RZ, PT, P3 ;  /* 0x000000ff8900720c */ /* 0x000ff60003f65330 */
[----:B------:R-:W-:Y:S02]  /*5d90*/  @!UPT UIADD3 URZ, UPT, UPT, URZ, URZ, URZ ;  /* 0x000000fffffff290 */ /* 0x000fe4000fffe0ff */
[----:B------:R-:W3:Y:S01]  /*5da0*/  @P3 LDC.64 R2, c[0x0][0x8a8] ;  /* 0x00022a00ff023b82 */ /* 0x000ee20000000a00 */
[----:B-1----:R-:W-:Y:S04]  /*5db0*/  @P3 IMAD R0, R138, UR36, RZ ;  /* 0x000000248a003c24 */ /* 0x002fe8000f8e02ff */
[----:B---3--:R-:W-:Y:S05]  /*5dc0*/  @P3 IMAD.WIDE R2, R0, 0x4, R2 ;  /* 0x0000000400023825 */ /* 0x008fea00078e0202 */
[----:B--2--5:R2:W5:Y:S02]  /*5dd0*/  @P3 LDG.E R70, desc[UR4][R2.64] ;  /* 0x0000000402463981 */ /* 0x024564000c1e1900 */
[----:B--2---:R-:W3:Y:S02]  /*5de0*/  @!P3 LDC R70, c[0x0][0x8a0] ;  /* 0x00022800ff46bb82 */ /* 0x004ee40000000800 */
.L_x_96:
[----:B-----5:R-:W-:Y:S01]  /*5df0*/  FSETP.NEU.AND P3, PT, R73, RZ, PT ;  /* 0x000000ff4900720b */ /* 0x020fe20003f6d000 */
[----:B------:R-:W-:Y:S01]  /*5e00*/  IMAD.SHL.U32 R164, R140, 0x2, RZ ;  /* 0x000000028ca47824 */ /* 0x000fe200078e00ff */
[----:B------:R-:W-:Y:S01]  /*5e10*/  SEL R3, RZ, 0xffffffff, P2 ;  /* 0xffffffffff037807 */ /* 0x000fe20001000000 */
[----:B------:R-:W-:Y:S01]  /*5e20*/  IMAD.SHL.U32 R80, R158, 0x10, RZ ;  /* 0x000000109e507824 */ /* 0x000fe200078e00ff */
[----:B------:R-:W-:Y:S01]  /*5e30*/  @P1 LOP3.LUT P2, RZ, R142, 0xff, RZ, 0xc0, !PT ;  /* 0x000000ff8eff1812 */ /* 0x000fe2000784c0ff */
[----:B------:R-:W-:Y:S01]  /*5e40*/  VIADD R163, R164, UR44 ;  /* 0x0000002ca4a37c36 */ /* 0x000fe20008000000 */
[----:B-1----:R-:W-:Y:S01]  /*5e50*/  @P1 SEL R0, RZ, 0xffffffff, P3 ;  /* 0xffffffffff001807 */ /* 0x002fe20001800000 */
[----:B------:R-:W-:Y:S01]  /*5e60*/  IMAD.MOV.U32 R82, RZ, RZ, -0x10 ;  /* 0xfffffff0ff527424 */ /* 0x000fe200078e00ff */
[----:B------:R-:W-:Y:S01]  /*5e70*/  LOP3.LUT R157, R157, 0x1, RZ, 0x3c, !PT ;  /* 0x000000019d9d7812 */ /* 0x000fe200078e3cff */
[----:B------:R-:W-:Y:S01]  /*5e80*/  IMAD.SHL.U32 R81, R159, 0x10, RZ ;  /* 0x000000109f517824 */ /* 0x000fe200078e00ff */
[----:B------:R-:W-:Y:S01]  /*5e90*/  @P0 SEL R0, R3, R0, !P2 ;  /* 0x0000000003000207 */ /* 0x000fe20005000000 */
[C---:B------:R-:W-:Y:S01]  /*5ea0*/  IMAD.IADD R153, R163.reuse, 0x1, R80 ;  /* 0x00000001a3997824 */ /* 0x040fe200078e0250 */
[----:B------:R-:W-:Y:S01]  /*5eb0*/  LEA R74, R68, UR44, 0x3 ;  /* 0x0000002c444a7c11 */ /* 0x000fe2000f8e18ff */
[----:B------:R-:W-:Y:S01]  /*5ec0*/  IMAD.IADD R162, R163, 0x1, R81 ;  /* 0x00000001a3a27824 */ /* 0x000fe200078e0251 */
[----:B------:R-:W-:Y:S01]  /*5ed0*/  @P1 LOP3.LUT R0, R0, 0x1, RZ, 0xc0, !PT ;  /* 0x0000000100001812 */ /* 0x000fe200078ec0ff */
[----:B------:R-:W-:Y:S01]  /*5ee0*/  IMAD.IADD R151, R81, 0x1, R153 ;  /* 0x0000000151977824 */ /* 0x000fe200078e0299 */
[----:B------:R-:W-:Y:S01]  /*5ef0*/  PLOP3.LUT P2, PT, PT, PT, UP1, 0x80, 0x8 ;  /* 0x000000000008781c */ /* 0x000fe20003f4f018 */
[----:B------:R-:W-:Y:S01]  /*5f00*/  BSSY B1, `(.L_x_97) ;  /* 0x000004a000017945 */ /* 0x000fe20003800000 */
[----:B------:R-:W-:Y:S01]  /*5f10*/  ISETP.NE.U32.OR P5, PT, R0, 0x1, !P1 ;  /* 0x000000010000780c */ /* 0x000fe20004fa5470 */
[----:B------:R-:W-:Y:S01]  /*5f20*/  IMAD.MOV.U32 R83, RZ, RZ, 0x1 ;  /* 0x00000001ff537424 */ /* 0x000fe200078e00ff */
[----:B------:R-:W-:Y:S01]  /*5f30*/  LOP3.LUT P4, R148, R142, 0xff, RZ, 0xc0, !PT ;  /* 0x000000ff8e947812 */ /* 0x000fe2000788c0ff */
[----:B------:R-:W-:Y:S01]  /*5f40*/  IMAD R71, R68, 0x100, R69 ;  /* 0x0000010044477824 */ /* 0x000fe200078e0245 */
[----:B------:R-:W-:Y:S01]  /*5f50*/  SEL R2, RZ, 0xffffffff, P3 ;  /* 0xffffffffff027807 */ /* 0x000fe20001800000 */
[----:B------:R-:W-:Y:S01]  /*5f60*/  IMAD.MOV.U32 R75, RZ, RZ, RZ ;  /* 0x000000ffff4b7224 */ /* 0x000fe200078e00ff */
[----:B------:R-:W-:Y:S02]  /*5f70*/  P2R R161, PR, RZ, 0x20 ;  /* 0x00000020ffa17803 */ /* 0x000fe40000000000 */
[----:B------:R-:W-:Y:S02]  /*5f80*/  CS2R R134, SRZ ;  /* 0x0000000000867805 */ /* 0x000fe4000001ff00 */
[----:B------:R-:W-:Y:S02]  /*5f90*/  CS2R R132, SRZ ;  /* 0x0000000000847805 */ /* 0x000fe4000001ff00 */
[----:B------:R-:W-:Y:S02]  /*5fa0*/  CS2R R126, SRZ ;  /* 0x00000000007e7805 */ /* 0x000fe4000001ff00 */
[----:B------:R-:W-:Y:S02]  /*5fb0*/  CS2R R124, SRZ ;  /* 0x00000000007c7805 */ /* 0x000fe4000001ff00 */
[----:B------:R-:W-:Y:S02]  /*5fc0*/  @P2 SEL R2, R3, R2, !P4 ;  /* 0x0000000203022207 */ /* 0x000fe40006000000 */
[----:B------:R-:W-:Y:S02]  /*5fd0*/  CS2R R118, SRZ ;  /* 0x0000000000767805 */ /* 0x000fe4000001ff00 */
[----:B------:R-:W-:Y:S02]  /*5fe0*/  @P5 SHF.L.U32 R0, R157, 0x1f, RZ ;  /* 0x0000001f9d005819 */ /* 0x000fe400000006ff */
[----:B------:R-:W-:Y:S02]  /*5ff0*/  CS2R R116, SRZ ;  /* 0x0000000000747805 */ /* 0x000fe4000001ff00 */
[----:B------:R-:W-:Y:S02]  /*6000*/  LOP3.LUT R2, R2, 0x1, RZ, 0xc0, !PT ;  /* 0x0000000102027812 */ /* 0x000fe400078ec0ff */
[----:B------:R-:W-:Y:S01]  /*6010*/  CS2R R110, SRZ ;  /* 0x00000000006e7805 */ /* 0x000fe2000001ff00 */
[----:B------:R1:W2:Y:S01]  /*6020*/  @P5 SYNCS.PHASECHK.TRANS64.TRYWAIT P1, [UR44+0x60], R0 ;  /* 0x00006000ff0055a7 */ /* 0x0002a2000802112c */
[----:B------:R-:W-:Y:S02]  /*6030*/  CS2R R108, SRZ ;  /* 0x00000000006c7805 */ /* 0x000fe4000001ff00 */
[----:B------:R-:W-:Y:S02]  /*6040*/  ISETP.NE.U32.AND P2, PT, R2, 0x1, PT ;  /* 0x000000010200780c */ /* 0x000fe40003f45070 */
[----:B------:R-:W-:Y:S02]  /*6050*/  CS2R R102, SRZ ;  /* 0x0000000000667805 */ /* 0x000fe4000001ff00 */
[----:B------:R-:W-:Y:S02]  /*6060*/  CS2R R100, SRZ ;  /* 0x0000000000647805 */ /* 0x000fe4000001ff00 */
[----:B------:R-:W-:Y:S02]  /*6070*/  CS2R R94, SRZ ;  /* 0x00000000005e7805 */ /* 0x000fe4000001ff00 */
[----:B------:R-:W-:Y:S02]  /*6080*/  P2R R96, PR, RZ, 0x4 ;  /* 0x00000004ff607803 */ /* 0x000fe40000000000 */
[----:B------:R-:W-:Y:S02]  /*6090*/  CS2R R92, SRZ ;  /* 0x00000000005c7805 */ /* 0x000fe4000001ff00 */
[----:B------:R-:W-:Y:S02]  /*60a0*/  ISETP.NE.U32.AND P2, PT, R141, 0x1, PT ;  /* 0x000000018d00780c */ /* 0x000fe40003f45070 */
[----:B------:R-:W-:Y:S02]  /*60b0*/  CS2R R86, SRZ ;  /* 0x0000000000567805 */ /* 0x000fe4000001ff00 */
[----:B------:R-:W-:Y:S02]  /*60c0*/  CS2R R84, SRZ ;  /* 0x0000000000547805 */ /* 0x000fe4000001ff00 */
[----:B------:R-:W-:Y:S02]  /*60d0*/  CS2R R78, SRZ ;  /* 0x00000000004e7805 */ /* 0x000fe4000001ff00 */
[----:B------:R-:W-:Y:S02]  /*60e0*/  SEL R82, R82, 0x10, !P2 ;  /* 0x0000001052527807 */ /* 0x000fe40005000000 */
[----:B------:R-:W-:Y:S03]  /*60f0*/  CS2R R76, SRZ ;  /* 0x00000000004c7805 */ /* 0x000fe6000001ff00 */
[----:B------:R-:W-:Y:S02]  /*6100*/  IMAD.IADD R163, R163, 0x1, R82 ;  /* 0x00000001a3a37824 */ /* 0x000fe400078e0252 */
[C---:B------:R-:W-:Y:S02]  /*6110*/  IMAD.IADD R154, R82.reuse, 0x1, R162 ;  /* 0x00000001529a7824 */ /* 0x040fe400078e02a2 */
[----:B------:R-:W-:Y:S01]  /*6120*/  IMAD.IADD R152, R82, 0x1, R153 ;  /* 0x0000000152987824 */ /* 0x000fe200078e0299 */
[----:B-1----:R-:W-:Y:S01]  /*6130*/  SHF.L.U32 R0, R156, 0x1f, RZ ;  /* 0x0000001f9c007819 */ /* 0x002fe200000006ff */
[----:B------:R-:W-:Y:S03]  /*6140*/  IMAD.IADD R150, R82, 0x1, R151 ;  /* 0x0000000152967824 */ /* 0x000fe600078e0297 */
[----:B------:R1:W4:Y:S01]  /*6150*/  SYNCS.PHASECHK.TRANS64.TRYWAIT P0, [R74+URZ+0xd0], R0 ;  /* 0x0000d0004a0075a7 */ /* 0x00032200080011ff */
[----:B--2---:R-:W-:Y:S01]  /*6160*/  @P5 SEL R83, RZ, 0x1, !P1 ;  /* 0x00000001ff535807 */ /* 0x004fe20004800000 */
[----:B-1----:R-:W-:Y:S06]  /*6170*/  @!P5 BRA `(.L_x_98) ;  /* 0x000000000088d947 */ /* 0x002fec0003800000 */
[----:B------:R-:W-:Y:S01]  /*6180*/  IMAD.MOV.U32 R135, RZ, RZ, RZ ;  /* 0x000000ffff877224 */ /* 0x000fe200078e00ff */
[----:B------:R-:W-:Y:S01]  /*6190*/  ISETP.NE.AND P1, PT, R83, RZ, PT ;  /* 0x000000ff5300720c */ /* 0x000fe20003f25270 */
[----:B------:R-:W-:Y:S01]  /*61a0*/  BSSY B0, `(.L_x_99) ;  /* 0x0000014000007945 */ /* 0x000fe20003800000 */
[----:B------:R-:W-:Y:S02]  /*61b0*/  CS2R R78, SRZ ;  /* 0x00000000004e7805 */ /* 0x000fe4000001ff00 */
        /* <DEDUP_REMOVED lines=13> */
[----:B------:R-:W-:Y:S01]  /*6290*/  CS2R R132, SRZ ;  /* 0x0000000000847805 */ /* 0x000fe2000001ff00 */
[----:B------:R-:W-:Y:S06]  /*62a0*/  @P1 BRA `(.L_x_100) ;  /* 0x00000000000c1947 */ /* 0x000fec0003800000 */
[----:B------:R-:W-:Y:S04]  /*62b0*/  SHF.L.U32 R3, R157, 0x1f, RZ ;  /* 0x0000001f9d037819 */ /* 0x000fe800000006ff */
[----:B------:R-:W1:Y:S02]  /*62c0*/  SYNCS.PHASECHK.TRANS64.TRYWAIT P1, [UR44+0x60], R3 ;  /* 0x00006003ff0075a7 */ /* 0x000e64000802112c */
[----:B-1----:R-:W-:Y:S05]  /*62d0*/  @!P1 BRA `(.L_x_101) ;  /* 0x0000005c00349947 */ /* 0x002fea0003800000 */
.L_x_100:
[----:B------:R-:W-:Y:S05]  /*62e0*/  BSYNC B0 ;  /* 0x0000000000007941 */ /* 0x000fea0003800000 */
.L_x_99:
[----:B------:R-:W-:Y:S01]  /*62f0*/  ISETP.NE.AND P1, PT, R96, RZ, PT ;  /* 0x000000ff6000720c */ /* 0x000fe20003f25270 */
[----:B------:R-:W-:Y:S11]  /*6300*/  HFMA2 R75, -RZ, RZ, 0, 5.9604644775390625e-08 ;  /* 0x00000001ff4b7431 */ /* 0x000ff600000001ff */
[----:B------:R-:W-:Y:S01]  /*6310*/  @!UPT UIADD3 URZ, UPT, UPT, URZ, URZ, URZ ;  /* 0x000000fffffff290 */ /* 0x000fe2000fffe0ff */
[----:B------:R2:W1:Y:S04]  /*6320*/  @P1 LDS.128 R76, [R164+UR44+0x400] ;  /* 0x0004002ca44c1984 */ /* 0x0004680008000c00 */
[----:B------:R2:W1:Y:S04]  /*6330*/  @P1 LDS.128 R84, [R163+0x400] ;  /* 0x00040000a3541984 */ /* 0x0004680000000c00 */
[----:B------:R2:W1:Y:S04]  /*6340*/  @P1 LDS.128 R92, [R162+0x400] ;  /* 0x00040000a25c1984 */ /* 0x0004680000000c00 */
[----:B------:R2:W1:Y:S04]  /*6350*/  @P1 LDS.128 R100, [R154+0x400] ;  /* 0x000400009a641984 */ /* 0x0004680000000c00 */
[----:B------:R2:W1:Y:S04]  /*6360*/  @P1 LDS.128 R108, [R153+0x400] ;  /* 0x00040000996c1984 */ /* 0x0004680000000c00 */
[----:B------:R2:W1:Y:S04]  /*6370*/  @P1 LDS.128 R116, [R152+0x400] ;  /* 0x0004000098741984 */ /* 0x0004680000000c00 */
[----:B------:R2:W1:Y:S04]  /*6380*/  @P1 LDS.128 R124, [R151+0x400] ;  /* 0x00040000977c1984 */ /* 0x0004680000000c00 */
[----:B------:R2:W1:Y:S02]  /*6390*/  @P1 LDS.128 R132, [R150+0x400] ;  /* 0x0004000096841984 */ /* 0x0004640000000c00 */
.L_x_98:
[----:B------:R-:W-:Y:S05]  /*63a0*/  BSYNC B1 ;  /* 0x0000000000017941 */ /* 0x000fea0003800000 */
.L_x_97:
[----:B-1----:R-:W-:Y:S04]  /*63b0*/  SHF.R.U32.HI R2, RZ, 0x15, R71 ;  /* 0x00000015ff027819 */ /* 0x002fe80000011647 */
[----:B------:R-:W-:Y:S01]  /*63c0*/  LOP3.LUT P1, RZ, R2, 0x3, R143, 0x48, !PT ;  /* 0x0000000302ff7812 */ /* 0x000fe2000782488f */
[----:B------:R-:W-:Y:S01]  /*63d0*/  @!UPT UIADD3 URZ, UPT, UPT, URZ, URZ, URZ ;  /* 0x000000fffffff290 */ /* 0x000fe2000fffe0ff */
[----:B----4-:R-:W-:Y:S11]  /*63e0*/  @P0 BRA `(.L_x_102) ;  /* 0x0000000000080947 */ /* 0x010ff60003800000 */
[----:B------:R-:W1:Y:S02]  /*63f0*/  SYNCS.PHASECHK.TRANS64.TRYWAIT P0, [R74+URZ+0xd0], R0 ;  /* 0x0000d0004a0075a7 */ /* 0x000e6400080011ff */
[----:B-1----:R-:W-:Y:S05]  /*6400*/  @!P0 BRA `(.L_x_103) ;  /* 0x0000005c00008947 */ /* 0x002fea0003800000 */
.L_x_102:
[----:B------:R-:W-:Y:S05]  /*6410*/  @!P1 BRA `(.L_x_104) ;  /* 0x0000000000409947 */ /* 0x000fea0003800000 */
[----:B------:R-:W4:Y:S01]  /*6420*/  LDCU.64 UR8, c[0x4][0x70] ;  /* 0x01000e00ff0877ac */ /* 0x000f220008000a00 */
[----:B------:R-:W-:Y:S01]  /*6430*/  MOV R3, 0x0 ;  /* 0x0000000000037802 */ /* 0x000fe20000000f00 */
[----:B------:R-:W-:Y:S02]  /*6440*/  HFMA2 R12, -RZ, RZ, 0, 5.9604644775390625e-08 ;  /* 0x00000001ff0c7431 */ /* 0x000fe400000001ff */
[----:B------:R-:W-:Y:S02]  /*6450*/  IMAD.MOV.U32 R8, RZ, RZ, 0x192 ;  /* 0x00000192ff087424 */ /* 0x000fe400078e00ff */
[----:B------:R-:W-:Y:S01]  /*6460*/  IMAD.MOV.U32 R13, RZ, RZ, RZ ;  /* 0x000000ffff0d7224 */ /* 0x000fe200078e00ff */
[----:B------:R-:W5:Y:S01]  /*6470*/  LDCU.64 UR6, c[0x4][0x78] ;  /* 0x01000f00ff0677ac */ /* 0x000f620008000a00 */
[----:B------:R-:W1:Y:S01]  /*6480*/  LDC.64 R2, c[0x4][R3] ;  /* 0x0100000003027b82 */ /* 0x000e620000000a00 */
[----:B------:R-:W2:Y:S01]  /*6490*/  LDCU.64 UR4, c[0x4][0x10] ;  /* 0x01000200ff0477ac */ /* 0x000ea20008000a00 */
[----:B----4-:R-:W-:Y:S01]  /*64a0*/  MOV R5, UR9 ;  /* 0x0000000900057c02 */ /* 0x010fe20008000f00 */
[----:B------:R-:W-:Y:S01]  /*64b0*/  IMAD.U32 R4, RZ, RZ, UR8 ;  /* 0x00000008ff047e24 */ /* 0x000fe2000f8e00ff */
[----:B-----5:R-:W-:Y:S01]  /*64c0*/  MOV R7, UR7 ;  /* 0x0000000700077c02 */ /* 0x020fe20008000f00 */
[----:B------:R-:W-:Y:S01]  /*64d0*/  IMAD.U32 R6, RZ, RZ, UR6 ;  /* 0x00000006ff067e24 */ /* 0x000fe2000f8e00ff */
[----:B--2---:R-:W-:Y:S01]  /*64e0*/  MOV R11, UR5 ;  /* 0x00000005000b7c02 */ /* 0x004fe20008000f00 */
[----:B------:R-:W-:Y:S02]  /*64f0*/  IMAD.U32 R10, RZ, RZ, UR4 ;  /* 0x00000004ff0a7e24 */ /* 0x000fe4000f8e00ff */
[----:B------:R-:W-:Y:S07]  /*6500*/  LEPC R20, `(.L_x_104) ;  /* 0x000000001014794e */ /* 0x000fee0000000000 */
[----:B-1-3--:R-:W-:Y:S05]  /*6510*/  CALL.ABS.NOINC R2 ;  /* 0x0000000002007343 */ /* 0x00afea0003c00000 */
.L_x_104:
[----:B------:R-:W-:Y:S01]  /*6520*/  SHF.L.U32 R3, R76, 0x10, RZ ;  /* 0x000000104c037819 */ /* 0x000fe200000006ff */
[----:B------:R-:W-:Y:S05]  /*6530*/  WARPSYNC.ALL ;  /* 0x0000000000007948 */ /* 0x000fea0003800000 */
[----:B------:R-:W-:Y:S01]  /*6540*/  R2UR UR4, R71 ;  /* 0x00000000470472ca */ /* 0x000fe200000e0000 */
[----:B------:R-:W-:Y:S01]  /*6550*/  BSSY.RECONVERGENT B0, `(.L_x_105) ;  /* 0x00000fc000007945 */ /* 0x000fe20003800200 */
[----:B------:R-:W-:Y:S02]  /*6560*/  LOP3.LUT R72, R79, 0xffff0000, RZ, 0xc0, !PT ;  /* 0xffff00004f487812 */ /* 0x000fe400078ec0ff */
[----:B------:R-:W-:Y:S09]  /*6570*/  ISETP.NE.AND P0, PT, R160, RZ, PT ;  /* 0x000000ffa000720c */ /* 0x000ff20003f05270 */
[----:B------:R-:W1:Y:S02]  /*6580*/  LDTM.x64 R4, tmem[UR4] ;  /* 0x00000004000479ee */ /* 0x000e640008340000 */
[----:B-1-3--:R-:W-:Y:S01]  /*6590*/  FMUL R0, R70, R4 ;  /* 0x0000000446007220 */ /* 0x00afe20000400000 */
[----:B------:R-:W-:Y:S01]  /*65a0*/  LOP3.LUT R4, R76, 0xffff0000, RZ, 0xc0, !PT ;  /* 0xffff00004c047812 */ /* 0x000fe200078ec0ff */
[C---:B------:R-:W-:Y:S01]  /*65b0*/  FMUL R2, R70.reuse, R5 ;  /* 0x0000000546027220 */ /* 0x040fe20000400000 */
[----:B------:R-:W-:Y:S01]  /*65c0*/  SHF.L.U32 R5, R77, 0x10, RZ ;  /* 0x000000104d057819 */ /* 0x000fe200000006ff */
[----:B------:R-:W-:Y:S01]  /*65d0*/  FFMA R0, R73, R3, R0 ;  /* 0x0000000349007223 */ /* 0x000fe20000000000 */
[C---:B------:R-:W-:Y:S01]  /*65e0*/  FMUL R3, R70.reuse, R6 ;  /* 0x0000000646037220 */ /* 0x040fe20000400000 */
[----:B------:R-:W-:Y:S01]  /*65f0*/  LOP3.LUT R6, R77, 0xffff0000, RZ, 0xc0, !PT ;  /* 0xffff00004d067812 */ /* 0x000fe200078ec0ff */
[C---:B------:R-:W-:Y:S01]  /*6600*/  FFMA R2, R73.reuse, R4, R2 ;  /* 0x0000000449027223 */ /* 0x040fe20000000002 */
[----:B------:R-:W-:Y:S01]  /*6610*/  FMUL R7, R70, R7 ;  /* 0x0000000746077220 */ /* 0x000fe20000400000 */
[C---:B------:R-:W-:Y:S01]  /*6620*/  FFMA R3, R73.reuse, R5, R3 ;  /* 0x0000000549037223 */ /* 0x040fe20000000003 */
[----:B------:R-:W-:Y:S01]  /*6630*/  SHF.L.U32 R5, R78, 0x10, RZ ;  /* 0x000000104e057819 */ /* 0x000fe200000006ff */
[----:B------:R-:W-:Y:S01]  /*6640*/  FMUL R4, R70, R8 ;  /* 0x0000000846047220 */ /* 0x000fe20000400000 */
[----:B------:R-:W-:Y:S01]  /*6650*/  F2FP.BF16.F32.PACK_AB R88, R2, R0 ;  /* 0x000000000258723e */ /* 0x000fe200000010ff */
[C---:B------:R-:W-:Y:S01]  /*6660*/  FFMA R7, R73.reuse, R6, R7 ;  /* 0x0000000649077223 */ /* 0x040fe20000000007 */
[----:B------:R-:W-:Y:S01]  /*6670*/  LOP3.LUT R6, R78, 0xffff0000, RZ, 0xc0, !PT ;  /* 0xffff00004e067812 */ /* 0x000fe200078ec0ff */
[----:B------:R-:W-:Y:S01]  /*6680*/  FFMA R4, R73, R5, R4 ;  /* 0x0000000549047223 */ /* 0x000fe20000000004 */
[----:B------:R-:W-:Y:S01]  /*6690*/  SHF.L.U32 R8, R79, 0x10, RZ ;  /* 0x000000104f087819 */ /* 0x000fe200000006ff */
[C---:B------:R-:W-:Y:S01]  /*66a0*/  FMUL R0, R70.reuse, R9 ;  /* 0x0000000946007220 */ /* 0x040fe20000400000 */
[----:B------:R-:W-:Y:S01]  /*66b0*/  F2FP.BF16.F32.PACK_AB R89, R7, R3 ;  /* 0x000000030759723e */ /* 0x000fe200000010ff */
[----:B------:R-:W-:Y:S01]  /*66c0*/  FMUL R2, R70, R10 ;  /* 0x0000000a46027220 */ /* 0x000fe20000400000 */
[----:B------:R-:W-:Y:S01]  /*66d0*/  SHF.L.U32 R7, R84, 0x10, RZ ;  /* 0x0000001054077819 */ /* 0x000fe200000006ff */
[----:B------:R-:W-:Y:S01]  /*66e0*/  FMUL R5, R70, R11 ;  /* 0x0000000b46057220 */ /* 0x000fe20000400000 */
[----:B------:R-:W-:Y:S01]  /*66f0*/  LOP3.LUT R9, R87, 0xffff0000, RZ, 0xc0, !PT ;  /* 0xffff000057097812 */ /* 0x000fe200078ec0ff */
[C---:B------:R-:W-:Y:S01]  /*6700*/  FFMA R0, R73.reuse, R6, R0 ;  /* 0x0000000649007223 */ /* 0x040fe20000000000 */
[C---:B------:R-:W-:Y:S01]  /*6710*/  FFMA R2, R73.reuse, R8, R2 ;  /* 0x0000000849027223 */ /* 0x040fe20000000002 */
[----:B------:R-:W-:Y:S01]  /*6720*/  LOP3.LUT R8, R84, 0xffff0000, RZ, 0xc0, !PT ;  /* 0xffff000054087812 */ /* 0x000fe200078ec0ff */
[----:B------:R-:W-:Y:S01]  /*6730*/  FFMA R5, R73, R72, R5 ;  /* 0x0000004849057223 */ /* 0x000fe20000000005 */
[----:B------:R-:W-:Y:S01]  /*6740*/  SHF.L.U32 R72, R93, 0x10, RZ ;  /* 0x000000105d487819 */ /* 0x000fe200000006ff */
[----:B------:R-:W-:Y:S01]  /*6750*/  FMUL R3, R70, R12 ;  /* 0x0000000c46037220 */ /* 0x000fe20000400000 */
[----:B------:R-:W-:Y:S01]  /*6760*/  F2FP.BF16.F32.PACK_AB R90, R0, R4 ;  /* 0x00000004005a723e */ /* 0x000fe200000010ff */
[C---:B------:R-:W-:Y:S01]  /*6770*/  FMUL R6, R70.reuse, R13 ;  /* 0x0000000d46067220 */ /* 0x040fe20000400000 */
[----:B------:R-:W-:Y:S01]  /*6780*/  F2FP.BF16.F32.PACK_AB R91, R5, R2 ;  /* 0x00000002055b723e */ /* 0x000fe200000010ff */
[----:B------:R-:W-:Y:S01]  /*6790*/  FFMA R3, R73, R7, R3 ;  /* 0x0000000749037223 */ /* 0x000fe20000000003 */
[----:B------:R-:W-:Y:S01]  /*67a0*/  SHF.L.U32 R5, R85, 0x10, RZ ;  /* 0x0000001055057819 */ /* 0x000fe200000006ff */
[----:B------:R-:W-:Y:S01]  /*67b0*/  FFMA R6, R73, R8, R6 ;  /* 0x0000000849067223 */ /* 0x000fe20000000006 */
[----:B------:R-:W-:Y:S01]  /*67c0*/  LOP3.LUT R7, R85, 0xffff0000, RZ, 0xc0, !PT ;  /* 0xffff000055077812 */ /* 0x000fe200078ec0ff */
[----:B------:R-:W-:Y:S01]  /*67d0*/  FMUL R0, R70, R14 ;  /* 0x0000000e46007220 */ /* 0x000fe20000400000 */
[----:B------:R-:W-:Y:S01]  /*67e0*/  SHF.L.U32 R8, R86, 0x10, RZ ;  /* 0x0000001056087819 */ /* 0x000fe200000006ff */
[----:B------:R-:W-:Y:S01]  /*67f0*/  FMUL R2, R70, R15 ;  /* 0x0000000f46027220 */ /* 0x000fe20000400000 */
[----:B------:R-:W-:Y:S01]  /*6800*/  F2FP.BF16.F32.PACK_AB R104, R6, R3 ;  /* 0x000000030668723e */ /* 0x000fe200000010ff */
[----:B------:R-:W-:Y:S01]  /*6810*/  FMUL R4, R70, R16 ;  /* 0x0000001046047220 */ /* 0x000fe20000400000 */
        /* <DEDUP_REMOVED lines=8> */
[----:B------:R-:W-:Y:S01]  /*68a0*/  FMUL R6, R70, R19 ;  /* 0x0000001346067220 */ /* 0x000fe20000400000 */
[C---:B------:R-:W-:Y:S01]  /*68b0*/  FFMA R3, R73.reuse, R7, R3 ;  /* 0x0000000749037223 */ /* 0x040fe20000000003 */
[C---:B------:R-:W-:Y:S01]  /*68c0*/  SHF.L.U32 R7, R92.reuse, 0x10, RZ ;  /* 0x000000105c077819 */ /* 0x040fe200000006ff */
[----:B------:R-:W-:Y:S01]  /*68d0*/  FFMA R5, R73, R8, R5 ;  /* 0x0000000849057223 */ /* 0x000fe20000000005 */
[----:B------:R-:W-:Y:S01]  /*68e0*/  LOP3.LUT R8, R92, 0xffff0000, RZ, 0xc0, !PT ;  /* 0xffff00005c087812 */ /* 0x000fe200078ec0ff */
[C---:B------:R-:W-:Y:S01]  /*68f0*/  FMUL R0, R70.reuse, R20 ;  /* 0x0000001446007220 */ /* 0x040fe20000400000 */
[----:B------:R-:W-:Y:S01]  /*6900*/  F2FP.BF16.F32.PACK_AB R106, R3, R4 ;  /* 0x00000004036a723e */ /* 0x000fe200000010ff */
[C---:B------:R-:W-:Y:S01]  /*6910*/  FMUL R2, R70.reuse, R21 ;  /* 0x0000001546027220 */ /* 0x040fe20000400000 */
[C---:B------:R-:W-:Y:S01]  /*6920*/  FFMA R6, R73.reuse, R9, R6 ;  /* 0x0000000949067223 */ /* 0x040fe20000000006 */
[C---:B------:R-:W-:Y:S01]  /*6930*/  FFMA R0, R73.reuse, R7, R0 ;  /* 0x0000000749007223 */ /* 0x040fe20000000000 */
[C---:B------:R-:W-:Y:S01]  /*6940*/  FMUL R14, R70.reuse, R33 ;  /* 0x00000021460e7220 */ /* 0x040fe20000400000 */
[----:B------:R-:W-:Y:S01]  /*6950*/  FFMA R2, R73, R8, R2 ;  /* 0x0000000849027223 */ /* 0x000fe20000000002 */
[----:B------:R-:W-:Y:S01]  /*6960*/  FMUL R33, R70, R52 ;  /* 0x0000003446217220 */ /* 0x000fe20000400000 */
[----:B------:R-:W-:Y:S01]  /*6970*/  F2FP.BF16.F32.PACK_AB R107, R6, R5 ;  /* 0x00000005066b723e */ /* 0x000fe200000010ff */
[----:B------:R1:W-:Y:S01]  /*6980*/  STS.128 [R164+UR44+0x400], R88 ;  /* 0x00040058a4007988 */ /* 0x0003e20008000c2c */
[----:B------:R-:W-:Y:S01]  /*6990*/  FMUL R3, R70, R22 ;  /* 0x0000001646037220 */ /* 0x000fe20000400000 */
[----:B------:R-:W-:Y:S01]  /*69a0*/  F2FP.BF16.F32.PACK_AB R52, R2, R0 ;  /* 0x000000000234723e */ /* 0x000fe200000010ff */
[C---:B------:R-:W-:Y:S01]  /*69b0*/  FMUL R4, R70.reuse, R23 ;  /* 0x0000001746047220 */ /* 0x040fe20000400000 */
[----:B------:R-:W-:Y:S01]  /*69c0*/  LOP3.LUT R0, R93, 0xffff0000, RZ, 0xc0, !PT ;  /* 0xffff00005d007812 */ /* 0x000fe200078ec0ff */
[----:B------:R-:W-:Y:S01]  /*69d0*/  FMUL R11, R70, R30 ;  /* 0x0000001e460b7220 */ /* 0x000fe20000400000 */
[----:B------:R-:W-:Y:S01]  /*69e0*/  SHF.L.U32 R2, R94, 0x10, RZ ;  /* 0x000000105e027819 */ /* 0x000fe200000006ff */
[C---:B------:R-:W-:Y:S01]  /*69f0*/  FMUL R12, R70.reuse, R31 ;  /* 0x0000001f460c7220 */ /* 0x040fe20000400000 */
[----:B------:R-:W-:Y:S01]  /*6a00*/  FMUL R30, R70, R49 ;  /* 0x00000031461e7220 */ /* 0x000fe20000400000 */
[----:B------:R-:W-:Y:S01]  /*6a10*/  LOP3.LUT R49, R94, 0xffff0000, RZ, 0xc0, !PT ;  /* 0xffff00005e317812 */ /* 0x000fe200078ec0ff */
[C---:B------:R-:W-:Y:S01]  /*6a20*/  FMUL R5, R70.reuse, R24 ;  /* 0x0000001846057220 */ /* 0x040fe20000400000 */
[C---:B------:R-:W-:Y:S01]  /*6a30*/  FMUL R13, R70.reuse, R32 ;  /* 0x00000020460d7220 */ /* 0x040fe20000400000 */
[C---:B------:R-:W-:Y:S01]  /*6a40*/  FMUL R31, R70.reuse, R50 ;  /* 0x00000032461f7220 */ /* 0x040fe20000400000 */
[----:B------:R-:W-:Y:S01]  /*6a50*/  SHF.L.U32 R50, R95, 0x10, RZ ;  /* 0x000000105f327819 */ /* 0x000fe200000006ff */
[----:B------:R-:W-:Y:S01]  /*6a60*/  FFMA R3, R73, R72, R3 ;  /* 0x0000004849037223 */ /* 0x000fe20000000003 */
[C---:B------:R-:W-:Y:S01]  /*6a70*/  FMUL R6, R70.reuse, R25 ;  /* 0x0000001946067220 */ /* 0x040fe20000400000 */
[----:B------:R-:W-:Y:S01]  /*6a80*/  FMUL R32, R70, R51 ;  /* 0x0000003346207220 */ /* 0x000fe20000400000 */
[----:B------:R-:W-:Y:S01]  /*6a90*/  LOP3.LUT R51, R95, 0xffff0000, RZ, 0xc0, !PT ;  /* 0xffff00005f337812 */ /* 0x000fe200078ec0ff */
[C---:B------:R-:W-:Y:S01]  /*6aa0*/  FFMA R4, R73.reuse, R0, R4 ;  /* 0x0000000049047223 */ /* 0x040fe20000000004 */
[----:B------:R-:W-:Y:S01]  /*6ab0*/  SHF.L.U32 R0, R100, 0x10, RZ ;  /* 0x0000001064007819 */ /* 0x000fe200000006ff */
[C---:B------:R-:W-:Y:S01]  /*6ac0*/  FMUL R7, R70.reuse, R26 ;  /* 0x0000001a46077220 */ /* 0x040fe20000400000 */
[----:B------:R-:W-:Y:S01]  /*6ad0*/  FMUL R8, R70, R27 ;  /* 0x0000001b46087220 */ /* 0x000fe20000400000 */
[C---:B------:R-:W-:Y:S01]  /*6ae0*/  FFMA R5, R73.reuse, R2, R5 ;  /* 0x0000000249057223 */ /* 0x040fe20000000005 */
[----:B------:R-:W-:Y:S01]  /*6af0*/  LOP3.LUT R2, R100, 0xffff0000, RZ, 0xc0, !PT ;  /* 0xffff000064027812 */ /* 0x000fe200078ec0ff */
[C---:B------:R-:W-:Y:S01]  /*6b00*/  FMUL R9, R70.reuse, R28 ;  /* 0x0000001c46097220 */ /* 0x040fe20000400000 */
[C---:B------:R-:W-:Y:S01]  /*6b10*/  FFMA R6, R73.reuse, R49, R6 ;  /* 0x0000003149067223 */ /* 0x040fe20000000006 */
[C---:B------:R-:W-:Y:S01]  /*6b20*/  FMUL R15, R70.reuse, R34 ;  /* 0x00000022460f7220 */ /* 0x040fe20000400000 */
[----:B------:R-:W-:Y:S01]  /*6b30*/  FMUL R34, R70, R53 ;  /* 0x0000003546227220 */ /* 0x000fe20000400000 */
[----:B------:R-:W-:Y:S01]  /*6b40*/  F2FP.BF16.F32.PACK_AB R53, R4, R3 ;  /* 0x000000030435723e */ /* 0x000fe200000010ff */
[----:B------:R-:W-:Y:S01]  /*6b50*/  FFMA R7, R73, R50, R7 ;  /* 0x0000003249077223 */ /* 0x000fe20000000007 */
[----:B------:R-:W-:Y:S01]  /*6b60*/  SHF.L.U32 R3, R101, 0x10, RZ ;  /* 0x0000001065037819 */ /* 0x000fe200000006ff */
[----:B------:R-:W-:Y:S01]  /*6b70*/  FFMA R8, R73, R51, R8 ;  /* 0x0000003349087223 */ /* 0x000fe20000000008 */
[----:B------:R-:W-:Y:S01]  /*6b80*/  SHF.L.U32 R4, R135, 0x10, RZ ;  /* 0x0000001087047819 */ /* 0x000fe200000006ff */
[----:B------:R-:W-:Y:S01]  /*6b90*/  FFMA R9, R73, R0, R9 ;  /* 0x0000000049097223 */ /* 0x000fe20000000009 */
[----:B------:R-:W-:Y:S01]  /*6ba0*/  LOP3.LUT R0, R101, 0xffff0000, RZ, 0xc0, !PT ;  /* 0xffff000065007812 */ /* 0x000fe200078ec0ff */
[C---:B------:R-:W-:Y:S01]  /*6bb0*/  FMUL R10, R70.reuse, R29 ;  /* 0x0000001d460a7220 */ /* 0x040fe20000400000 */
[C---:B------:R-:W-:Y:S01]  /*6bc0*/  FMUL R16, R70.reuse, R35 ;  /* 0x0000002346107220 */ /* 0x040fe20000400000 */
[C---:B------:R-:W-:Y:S01]  /*6bd0*/  FMUL R17, R70.reuse, R36 ;  /* 0x0000002446117220 */ /* 0x040fe20000400000 */
[----:B------:R-:W-:Y:S01]  /*6be0*/  FMUL R18, R70, R37 ;  /* 0x0000002546127220 */ /* 0x000fe20000400000 */
[C---:B------:R-:W-:Y:S01]  /*6bf0*/  FFMA R10, R73.reuse, R2, R10 ;  /* 0x00000002490a7223 */ /* 0x040fe2000000000a */
[C---:B------:R-:W-:Y:S01]  /*6c00*/  SHF.L.U32 R2, R102.reuse, 0x10, RZ ;  /* 0x0000001066027819 */ /* 0x040fe200000006ff */
[----:B------:R-:W-:Y:S01]  /*6c10*/  FFMA R11, R73, R3, R11 ;  /* 0x00000003490b7223 */ /* 0x000fe2000000000b */
[----:B------:R-:W-:Y:S01]  /*6c20*/  SHF.L.U32 R3, R103, 0x10, RZ ;  /* 0x0000001067037819 */ /* 0x000fe200000006ff */
[C---:B------:R-:W-:Y:S01]  /*6c30*/  FFMA R12, R73.reuse, R0, R12 ;  /* 0x00000000490c7223 */ /* 0x040fe2000000000c */
[----:B------:R-:W-:Y:S01]  /*6c40*/  LOP3.LUT R0, R102, 0xffff0000, RZ, 0xc0, !PT ;  /* 0xffff000066007812 */ /* 0x000fe200078ec0ff */
[----:B------:R-:W-:Y:S01]  /*6c50*/  FFMA R13, R73, R2, R13 ;  /* 0x00000002490d7223 */ /* 0x000fe2000000000d */
[----:B------:R-:W-:Y:S01]  /*6c60*/  LOP3.LUT R2, R103, 0xffff0000, RZ, 0xc0, !PT ;  /* 0xffff000067027812 */ /* 0x000fe200078ec0ff */
        /* <DEDUP_REMOVED lines=14> */
[C---:B------:R-:W-:Y:S01]  /*6d50*/  FFMA R19, R73.reuse, R3, R19 ;  /* 0x0000000349137223 */ /* 0x040fe20000000013 */
[----:B------:R-:W-:Y:S01]  /*6d60*/  LOP3.LUT R3, R110, 0xffff0000, RZ, 0xc0, !PT ;  /* 0xffff00006e037812 */ /* 0x000fe200078ec0ff */
[----:B------:R-:W-:Y:S01]  /*6d70*/  FFMA R20, R73, R0, R20 ;  /* 0x0000000049147223 */ /* 0x000fe20000000014 */
[----:B------:R-:W-:Y:S01]  /*6d80*/  SHF.L.U32 R0, R111, 0x10, RZ ;  /* 0x000000106f007819 */ /* 0x000fe200000006ff */
[----:B------:R-:W-:Y:S01]  /*6d90*/  FMUL R23, R70, R42 ;  /* 0x0000002a46177220 */ /* 0x000fe20000400000 */
[----:B------:R-:W-:Y:S01]  /*6da0*/  FFMA R21, R73, R2, R21 ;  /* 0x0000000249157223 */ /* 0x000fe20000000015 */
[----:B------:R-:W-:Y:S01]  /*6db0*/  LOP3.LUT R2, R111, 0xffff0000, RZ, 0xc0, !PT ;  /* 0xffff00006f027812 */ /* 0x000fe200078ec0ff */
[----:B------:R-:W-:Y:S01]  /*6dc0*/  FFMA R22, R73, R3, R22 ;  /* 0x0000000349167223 */ /* 0x000fe20000000016 */
[----:B------:R-:W-:Y:S01]  /*6dd0*/  SHF.L.U32 R3, R117, 0x10, RZ ;  /* 0x0000001075037819 */ /* 0x000fe200000006ff */
[C---:B------:R-:W-:Y:S01]  /*6de0*/  FFMA R23, R73.reuse, R0, R23 ;  /* 0x0000000049177223 */ /* 0x040fe20000000017 */
[----:B------:R-:W-:Y:S01]  /*6df0*/  SHF.L.U32 R0, R116, 0x10, RZ ;  /* 0x0000001074007819 */ /* 0x000fe200000006ff */
[C---:B------:R-:W-:Y:S01]  /*6e00*/  FMUL R24, R70.reuse, R43 ;  /* 0x0000002b46187220 */ /* 0x040fe20000400000 */
[C---:B------:R-:W-:Y:S01]  /*6e10*/  FMUL R25, R70.reuse, R44 ;  /* 0x0000002c46197220 */ /* 0x040fe20000400000 */
[C---:B------:R-:W-:Y:S01]  /*6e20*/  FMUL R26, R70.reuse, R45 ;  /* 0x0000002d461a7220 */ /* 0x040fe20000400000 */
[----:B------:R-:W-:Y:S01]  /*6e30*/  FMUL R27, R70, R46 ;  /* 0x0000002e461b7220 */ /* 0x000fe20000400000 */
        /* <DEDUP_REMOVED lines=12> */
[C---:B------:R-:W-:Y:S01]  /*6f00*/  FFMA R29, R73.reuse, R2, R29 ;  /* 0x00000002491d7223 */ /* 0x040fe2000000001d */
[----:B------:R-:W-:Y:S01]  /*6f10*/  SHF.L.U32 R2, R124, 0x10, RZ ;  /* 0x000000107c027819 */ /* 0x000fe200000006ff */
[----:B------:R1:W-:Y:S01]  /*6f20*/  STS.128 [R163+0x400], R104 ;  /* 0x00040068a3007388 */ /* 0x0003e20000000c00 */
[----:B------:R-:W-:Y:S01]  /*6f30*/  FMUL R35, R70, R54 ;  /* 0x0000003646237220 */ /* 0x000fe20000400000 */
[----:B------:R-:W-:Y:S01]  /*6f40*/  F2FP.BF16.F32.PACK_AB R54, R6, R5 ;  /* 0x000000050636723e */ /* 0x000fe200000010ff */
[----:B------:R-:W-:Y:S01]  /*6f50*/  FFMA R30, R73, R0, R30 ;  /* 0x00000000491e7223 */ /* 0x000fe2000000001e */
[----:B------:R-:W-:Y:S01]  /*6f60*/  LOP3.LUT R0, R119, 0xffff0000, RZ, 0xc0, !PT ;  /* 0xffff000077007812 */ /* 0x000fe200078ec0ff */
[----:B------:R-:W-:Y:S01]  /*6f70*/  FMUL R36, R70, R55 ;  /* 0x0000003746247220 */ /* 0x000fe20000400000 */
[----:B------:R-:W-:Y:S01]  /*6f80*/  F2FP.BF16.F32.PACK_AB R55, R8, R7 ;  /* 0x000000070837723e */ /* 0x000fe200000010ff */
[C---:B------:R-:W-:Y:S01]  /*6f90*/  FFMA R31, R73.reuse, R3, R31 ;  /* 0x00000003491f7223 */ /* 0x040fe2000000001f */
[----:B------:R-:W-:Y:S01]  /*6fa0*/  LOP3.LUT R3, R124, 0xffff0000, RZ, 0xc0, !PT ;  /* 0xffff00007c037812 */ /* 0x000fe200078ec0ff */
[----:B------:R-:W-:Y:S01]  /*6fb0*/  FFMA R32, R73, R0, R32 ;  /* 0x0000000049207223 */ /* 0x000fe20000000020 */
[----:B------:R-:W-:Y:S01]  /*6fc0*/  SHF.L.U32 R0, R125, 0x10, RZ ;  /* 0x000000107d007819 */ /* 0x000fe200000006ff */
[----:B------:R1:W-:Y:S01]  /*6fd0*/  STS.128 [R162+0x400], R52 ;  /* 0x00040034a2007388 */ /* 0x0003e20000000c00 */
[----:B------:R-:W-:Y:S01]  /*6fe0*/  F2FP.BF16.F32.PACK_AB R8, R10, R9 ;  /* 0x000000090a08723e */ /* 0x000fe200000010ff */
[----:B------:R-:W-:Y:S01]  /*6ff0*/  FFMA R33, R73, R2, R33 ;  /* 0x0000000249217223 */ /* 0x000fe20000000021 */
[----:B------:R-:W-:Y:S01]  /*7000*/  LOP3.LUT R2, R125, 0xffff0000, RZ, 0xc0, !PT ;  /* 0xffff00007d027812 */ /* 0x000fe200078ec0ff */
[C---:B------:R-:W-:Y:S01]  /*7010*/  FFMA R34, R73.reuse, R3, R34 ;  /* 0x0000000349227223 */ /* 0x040fe20000000022 */
[----:B------:R-:W-:Y:S01]  /*7020*/  F2FP.BF16.F32.PACK_AB R9, R12, R11 ;  /* 0x0000000b0c09723e */ /* 0x000fe200000010ff */
[C---:B------:R-:W-:Y:S01]  /*7030*/  FFMA R35, R73.reuse, R0, R35 ;  /* 0x0000000049237223 */ /* 0x040fe20000000023 */
[----:B------:R-:W-:Y:S01]  /*7040*/  F2FP.BF16.F32.PACK_AB R10, R14, R13 ;  /* 0x0000000d0e0a723e */ /* 0x000fe200000010ff */
[----:B------:R-:W-:Y:S01]  /*7050*/  FFMA R36, R73, R2, R36 ;  /* 0x0000000249247223 */ /* 0x000fe20000000024 */
[----:B------:R-:W-:Y:S01]  /*7060*/  F2FP.BF16.F32.PACK_AB R11, R16, R15 ;  /* 0x0000000f100b723e */ /* 0x000fe200000010ff */
[----:B------:R-:W-:Y:S01]  /*7070*/  FMUL R37, R70, R56 ;  /* 0x0000003846257220 */ /* 0x000fe20000400000 */
[----:B------:R-:W-:Y:S01]  /*7080*/  SHF.L.U32 R0, R126, 0x10, RZ ;  /* 0x000000107e007819 */ /* 0x000fe200000006ff */
[----:B------:R-:W-:Y:S01]  /*7090*/  FMUL R38, R70, R57 ;  /* 0x0000003946267220 */ /* 0x000fe20000400000 */
[----:B------:R-:W-:Y:S01]  /*70a0*/  LOP3.LUT R2, R126, 0xffff0000, RZ, 0xc0, !PT ;  /* 0xffff00007e027812 */ /* 0x000fe200078ec0ff */
[----:B------:R1:W-:Y:S01]  /*70b0*/  STS.128 [R154+0x400], R8 ;  /* 0x000400089a007388 */ /* 0x0003e20000000c00 */
[----:B------:R-:W-:Y:S01]  /*70c0*/  SHF.L.U32 R3, R127, 0x10, RZ ;  /* 0x000000107f037819 */ /* 0x000fe200000006ff */
[----:B------:R-:W-:Y:S01]  /*70d0*/  FFMA R37, R73, R0, R37 ;  /* 0x0000000049257223 */ /* 0x000fe20000000025 */
[----:B------:R-:W-:Y:S01]  /*70e0*/  LOP3.LUT R0, R127, 0xffff0000, RZ, 0xc0, !PT ;  /* 0xffff00007f007812 */ /* 0x000fe200078ec0ff */
[----:B------:R-:W-:Y:S01]  /*70f0*/  FMUL R39, R70, R58 ;  /* 0x0000003a46277220 */ /* 0x000fe20000400000 */
[----:B------:R-:W-:Y:S01]  /*7100*/  F2FP.BF16.F32.PACK_AB R12, R18, R17 ;  /* 0x00000011120c723e */ /* 0x000fe200000010ff */
[----:B------:R-:W-:Y:S01]  /*7110*/  FMUL R40, R70, R59 ;  /* 0x0000003b46287220 */ /* 0x000fe20000400000 */
[----:B------:R-:W-:Y:S01]  /*7120*/  F2FP.BF16.F32.PACK_AB R13, R20, R19 ;  /* 0x00000013140d723e */ /* 0x000fe200000010ff */
[C---:B------:R-:W-:Y:S01]  /*7130*/  FFMA R38, R73.reuse, R2, R38 ;  /* 0x0000000249267223 */ /* 0x040fe20000000026 */
[----:B------:R-:W-:Y:S01]  /*7140*/  F2FP.BF16.F32.PACK_AB R14, R22, R21 ;  /* 0x00000015160e723e */ /* 0x000fe200000010ff */
[C---:B------:R-:W-:Y:S01]  /*7150*/  FFMA R39, R73.reuse, R3, R39 ;  /* 0x0000000349277223 */ /* 0x040fe20000000027 */
[----:B------:R-:W-:Y:S01]  /*7160*/  F2FP.BF16.F32.PACK_AB R15, R24, R23 ;  /* 0x00000017180f723e */ /* 0x000fe200000010ff */
[----:B------:R-:W-:Y:S01]  /*7170*/  FFMA R40, R73, R0, R40 ;  /* 0x0000000049287223 */ /* 0x000fe20000000028 */
[----:B------:R-:W-:Y:S01]  /*7180*/  SHF.L.U32 R2, R132, 0x10, RZ ;  /* 0x0000001084027819 */ /* 0x000fe200000006ff */
[----:B------:R-:W-:Y:S01]  /*7190*/  FMUL R41, R70, R60 ;  /* 0x0000003c46297220 */ /* 0x000fe20000400000 */
[----:B------:R-:W-:Y:S01]  /*71a0*/  LOP3.LUT R0, R132, 0xffff0000, RZ, 0xc0, !PT ;  /* 0xffff000084007812 */ /* 0x000fe200078ec0ff */
[----:B------:R1:W-:Y:S01]  /*71b0*/  STS.128 [R153+0x400], R12 ;  /* 0x0004000c99007388 */ /* 0x0003e20000000c00 */
[C---:B------:R-:W-:Y:S01]  /*71c0*/  FMUL R42, R70.reuse, R61 ;  /* 0x0000003d462a7220 */ /* 0x040fe20000400000 */
[----:B------:R-:W-:Y:S01]  /*71d0*/  SHF.L.U32 R3, R133, 0x10, RZ ;  /* 0x0000001085037819 */ /* 0x000fe200000006ff */
[----:B------:R-:W-:Y:S01]  /*71e0*/  FMUL R43, R70, R62 ;  /* 0x0000003e462b7220 */ /* 0x000fe20000400000 */
[----:B------:R-:W-:Y:S01]  /*71f0*/  F2FP.BF16.F32.PACK_AB R16, R26, R25 ;  /* 0x000000191a10723e */ /* 0x000fe200000010ff */
[C---:B------:R-:W-:Y:S01]  /*7200*/  FFMA R41, R73.reuse, R2, R41 ;  /* 0x0000000249297223 */ /* 0x040fe20000000029 */
[----:B------:R-:W-:Y:S01]  /*7210*/  F2FP.BF16.F32.PACK_AB R17, R28, R27 ;  /* 0x0000001b1c11723e */ /* 0x000fe200000010ff */
[C---:B------:R-:W-:Y:S01]  /*7220*/  FFMA R42, R73.reuse, R0, R42 ;  /* 0x00000000492a7223 */ /* 0x040fe2000000002a */
[----:B------:R-:W-:Y:S01]  /*7230*/  F2FP.BF16.F32.PACK_AB R18, R30, R29 ;  /* 0x0000001d1e12723e */ /* 0x000fe200000010ff */
[----:B------:R-:W-:Y:S01]  /*7240*/  FFMA R43, R73, R3, R43 ;  /* 0x00000003492b7223 */ /* 0x000fe2000000002b */
[----:B------:R-:W-:Y:S01]  /*7250*/  F2FP.BF16.F32.PACK_AB R19, R32, R31 ;  /* 0x0000001f2013723e */ /* 0x000fe200000010ff */
[C---:B------:R-:W-:Y:S01]  /*7260*/  FMUL R44, R70.reuse, R63 ;  /* 0x0000003f462c7220 */ /* 0x040fe20000400000 */
[----:B------:R-:W-:Y:S01]  /*7270*/  LOP3.LUT R0, R133, 0xffff0000, RZ, 0xc0, !PT ;  /* 0xffff000085007812 */ /* 0x000fe200078ec0ff */
[----:B------:R-:W-:Y:S01]  /*7280*/  FMUL R45, R70, R64 ;  /* 0x00000040462d7220 */ /* 0x000fe20000400000 */
[C---:B------:R-:W-:Y:S01]  /*7290*/  SHF.L.U32 R2, R134.reuse, 0x10, RZ ;  /* 0x0000001086027819 */ /* 0x040fe200000006ff */
[----:B------:R1:W-:Y:S01]  /*72a0*/  STS.128 [R152+0x400], R16 ;  /* 0x0004001098007388 */ /* 0x0003e20000000c00 */
[----:B------:R-:W-:Y:S01]  /*72b0*/  LOP3.LUT R3, R134, 0xffff0000, RZ, 0xc0, !PT ;  /* 0xffff000086037812 */ /* 0x000fe200078ec0ff */
[C---:B------:R-:W-:Y:S01]  /*72c0*/  FMUL R46, R70.reuse, R65 ;  /* 0x00000041462e7220 */ /* 0x040fe20000400000 */
[----:B------:R-:W-:Y:S01]  /*72d0*/  LOP3.LUT R5, R135, 0xffff0000, RZ, 0xc0, !PT ;  /* 0xffff000087057812 */ /* 0x000fe200078ec0ff */
[C---:B------:R-:W-:Y:S01]  /*72e0*/  FMUL R47, R70.reuse, R66 ;  /* 0x00000042462f7220 */ /* 0x040fe20000400000 */
[C---:B------:R-:W-:Y:S01]  /*72f0*/  FFMA R44, R73.reuse, R0, R44 ;  /* 0x00000000492c7223 */ /* 0x040fe2000000002c */
[----:B------:R-:W-:Y:S01]  /*7300*/  FMUL R48, R70, R67 ;  /* 0x0000004346307220 */ /* 0x000fe20000400000 */
[----:B------:R-:W-:Y:S01]  /*7310*/  F2FP.BF16.F32.PACK_AB R20, R34, R33 ;  /* 0x000000212214723e */ /* 0x000fe200000010ff */
[C---:B------:R-:W-:Y:S01]  /*7320*/  FFMA R45, R73.reuse, R2, R45 ;  /* 0x00000002492d7223 */ /* 0x040fe2000000002d */
[----:B------:R-:W-:Y:S01]  /*7330*/  F2FP.BF16.F32.PACK_AB R21, R36, R35 ;  /* 0x000000232415723e */ /* 0x000fe200000010ff */
[C---:B------:R-:W-:Y:S01]  /*7340*/  FFMA R46, R73.reuse, R3, R46 ;  /* 0x00000003492e7223 */ /* 0x040fe2000000002e */
[----:B------:R-:W-:Y:S01]  /*7350*/  F2FP.BF16.F32.PACK_AB R22, R38, R37 ;  /* 0x000000252616723e */ /* 0x000fe200000010ff */
[C---:B------:R-:W-:Y:S01]  /*7360*/  FFMA R47, R73.reuse, R4, R47 ;  /* 0x00000004492f7223 */ /* 0x040fe2000000002f */
[----:B------:R-:W-:Y:S01]  /*7370*/  F2FP.BF16.F32.PACK_AB R23, R40, R39 ;  /* 0x000000272817723e */ /* 0x000fe200000010ff */
[----:B------:R-:W-:Y:S01]  /*7380*/  FFMA R48, R73, R5, R48 ;  /* 0x0000000549307223 */ /* 0x000fe20000000030 */
[----:B------:R-:W-:Y:S02]  /*7390*/  F2FP.BF16.F32.PACK_AB R4, R42, R41 ;  /* 0x000000292a04723e */ /* 0x000fe400000010ff */
[----:B------:R-:W-:Y:S01]  /*73a0*/  F2FP.BF16.F32.PACK_AB R5, R44, R43 ;  /* 0x0000002b2c05723e */ /* 0x000fe200000010ff */
[----:B------:R1:W-:Y:S01]  /*73b0*/  STS.128 [R151+0x400], R20 ;  /* 0x0004001497007388 */ /* 0x0003e20000000c00 */
[----:B------:R-:W-:Y:S02]  /*73c0*/  F2FP.BF16.F32.PACK_AB R6, R46, R45 ;  /* 0x0000002d2e06723e */ /* 0x000fe400000010ff */
[----:B------:R-:W-:Y:S05]  /*73d0*/  F2FP.BF16.F32.PACK_AB R7, R48, R47 ;  /* 0x0000002f3007723e */ /* 0x000fea00000010ff */
[----:B------:R1:W-:Y:S01]  /*73e0*/  STS.128 [R150+0x400], R4 ;  /* 0x0004000496007388 */ /* 0x0003e20000000c00 */
[----:B------:R-:W-:Y:S01]  /*73f0*/  @!PT LDS RZ, [RZ] ;  /* 0x00000000fffff984 */ /* 0x000fe20000000800 */
[----:B------:R-:W-:Y:S01]  /*7400*/  @!PT LDS RZ, [RZ] ;  /* 0x00000000fffff984 */ /* 0x000fe20000000800 */
[----:B------:R-:W-:Y:S01]  /*7410*/  @!PT LDS RZ, [RZ] ;  /* 0x00000000fffff984 */ /* 0x000fe20000000800 */
[----:B------:R-:W-:Y:S01]  /*7420*/  @!PT LDS RZ, [RZ] ;  /* 0x00000000fffff984 */ /* 0x000fe20000000800 */
[----:B------:R3:W-:Y:S07]  /*7430*/  MEMBAR.ALL.CTA ;  /* 0x0000000000007992 */ /* 0x0007ee0000008000 */
[----:B---3--:R-:W3:Y:S02]  /*7440*/  FENCE.VIEW.ASYNC.S ;  /* 0x00000000000073c6 */ /* 0x008ee40000000000 */
[----:B---3--:R-:W-:Y:S06]  /*7450*/  BAR.SYNC.DEFER_BLOCKING 0x1, 0x80 ;  /* 0x0042000000007b1d */ /* 0x008fec0000010000 */
[----:B------:R-:W-:Y:S05]  /*7460*/  @P0 BRA `(.L_x_106) ;  /* 0x0000000000280947 */ /* 0x000fea0003800000 */
[----:B------:R-:W3:Y:S01]  /*7470*/  LDCU.64 UR6, c[0x0][0x348] ;  /* 0x00006900ff0677ac */ /* 0x000ee20008000a00 */
[----:B------:R-:W-:Y:S01]  /*7480*/  UIADD3 UR4, UPT, UPT, UR44, 0x400, URZ ;  /* 0x000004002c047890 */ /* 0x000fe2000fffe0ff */
[----:B------:R-:W-:Y:S05]  /*7490*/  UMOV UR51, UR36 ;  /* 0x0000002400337c82 */ /* 0x000fea0008000000 */
[----:B------:R-:W-:Y:S04]  /*74a0*/  MOV R147, UR4 ;  /* 0x0000000400937c02 */ /* 0x000fe80008000f00 */
[----:B------:R-:W-:Y:S01]  /*74b0*/  R2UR UR48, R147 ;  /* 0x00000000933072ca */ /* 0x000fe200000e0000 */
[----:B---3--:R-:W-:Y:S04]  /*74c0*/  UIADD3 UR4, UP0, UPT, UR6, 0x680, URZ ;  /* 0x0000068006047890 */ /* 0x008fe8000ff1e0ff */
[----:B------:R-:W-:Y:S09]  /*74d0*/  UIADD3.X UR5, UPT, UPT, URZ, UR7, URZ, UP0, !UPT ;  /* 0x00000007ff057290 */ /* 0x000ff200087fe4ff */
[----:B------:R3:W-:Y:S01]  /*74e0*/  UTMASTG.3D [UR48], [UR4] ;  /* 0x00000030040073b5 */ /* 0x0007e20008010000 */
[----:B------:R0:W-:Y:S01]  /*74f0*/  UTMACMDFLUSH ;  /* 0x00000000000079b7 */ /* 0x0001e20000000000 */
[----:B---3--:R-:W-:Y:S04]  /*7500*/  DEPBAR.LE SB0, 0x1 ;  /* 0x000080400000791a */ /* 0x008fe80000000000 */
.L_x_106:
[----:B------:R-:W-:Y:S05]  /*7510*/  BSYNC.RECONVERGENT B0 ;  /* 0x0000000000007941 */ /* 0x000fea0003800200 */
.L_x_105:
[----:B------:R-:W-:Y:S01]  /*7520*/  BAR.SYNC.DEFER_BLOCKING 0x1, 0x80 ;  /* 0x0042000000007b1d */ /* 0x000fe20000010000 */
[----:B------:R-:W-:Y:S01]  /*7530*/  ISETP.NE.AND P1, PT, R161, RZ, PT ;  /* 0x000000ffa100720c */ /* 0x000fe20003f25270 */
[----:B------:R-:W-:Y:S01]  /*7540*/  UISETP.NE.AND UP0, UPT, UR47, URZ, UPT ;  /* 0x000000ff2f00728c */ /* 0x000fe2000bf05270 */
[----:B------:R-:W-:Y:S11]  /*7550*/  LEA R2, R75, UR44, 0x3 ;  /* 0x0000002c4b027c11 */ /* 0x000ff6000f8e18ff */
[----:B-1----:R-:W-:Y:S01]  /*7560*/  @P1 SHF.L.U32 R4, R157, 0x1f, RZ ;  /* 0x0000001f9d041819 */ /* 0x002fe200000006ff */
[----:B------:R-:W-:Y:S06]  /*7570*/  BRA.U !UP0, `(.L_x_107) ;  /* 0x0000000108247547 */ /* 0x000fec000b800000 */
[----:B------:R-:W1:Y:S01]  /*7580*/  S2R R0, SR_CgaCtaId ;  /* 0x0000000000007919 */ /* 0x000e620000008800 */
[----:B------:R-:W-:Y:S01]  /*7590*/  IMAD.U32 R3, RZ, RZ, UR46 ;  /* 0x0000002eff037e24 */ /* 0x000fe2000f8e00ff */
[----:B------:R-:W-:Y:S04]  /*75a0*/  UIADD3 UR4, UPT, UPT, UR46, 0x1, URZ ;  /* 0x000000012e047890 */ /* 0x000fe8000fffe0ff */
[----:B------:R-:W-:Y:S01]  /*75b0*/  @P1 LEA R3, R3, UR44, 0x3 ;  /* 0x0000002c03031c11 */ /* 0x000fe2000f8e18ff */
[----:B------:R-:W-:Y:S04]  /*75c0*/  UISETP.NE.AND UP0, UPT, UR4, 0x4, UPT ;  /* 0x000000040400788c */ /* 0x000fe8000bf05270 */
[----:B------:R-:W-:Y:S01]  /*75d0*/  @P1 VIADD R3, R3, 0x80 ;  /* 0x0000008003031836 */ /* 0x000fe20000000000 */
[----:B------:R-:W-:Y:S04]  /*75e0*/  USEL UR46, UR4, URZ, UP0 ;  /* 0x000000ff042e7287 */ /* 0x000fe80008000000 */
[----:B-1----:R-:W-:Y:S04]  /*75f0*/  @P1 PRMT R0, R0, 0x654, R3 ;  /* 0x0000065400001816 */ /* 0x002fe80000000003 */
[----:B------:R1:W-:Y:S04]  /*7600*/  @P1 SYNCS.ARRIVE.TRANS64.RED.A1T0 RZ, [R0+URZ], RZ ;  /* 0x000000ff00ff19a7 */ /* 0x0003e800081004ff */
.L_x_107:
[----:B------:R-:W3:Y:S01]  /*7610*/  @P1 SYNCS.PHASECHK.TRANS64.TRYWAIT P0, [R2+URZ+0x60], R4 ;  /* 0x00006004020015a7 */ /* 0x000ee200080011ff */
[----:B------:R-:W-:Y:S01]  /*7620*/  BSSY B1, `(.L_x_108) ;  /* 0x000001f000017945 */ /* 0x000fe20003800000 */
[----:B---3--:R-:W-:Y:S03]  /*7630*/  @P1 SEL R83, RZ, 0x1, !P0 ;  /* 0x00000001ff531807 */ /* 0x008fe60004000000 */
[----:B------:R-:W-:Y:S05]  /*7640*/  @!P1 BRA `(.L_x_109) ;  /* 0x0000000000709947 */ /* 0x000fea0003800000 */
[----:B------:R-:W-:Y:S01]  /*7650*/  ISETP.NE.AND P1, PT, R96, RZ, PT ;  /* 0x000000ff6000720c */ /* 0x000fe20003f25270 */
[----:B------:R-:W-:Y:S01]  /*7660*/  BSSY B0, `(.L_x_110) ;  /* 0x000000b000007945 */ /* 0x000fe20003800000 */
[----:B------:R-:W-:Y:S11]  /*7670*/  ISETP.NE.AND P0, PT, R83, RZ, PT ;  /* 0x000000ff5300720c */ /* 0x000ff60003f05270 */
[----:B------:R-:W-:Y:S05]  /*7680*/  @P1 IMAD R6, R75, 0x4000, R164 ;  /* 0x000040004b061824 */ /* 0x000fea00078e02a4 */
[----:B------:R-:W-:Y:S04]  /*7690*/  @P1 IADD3 R5, PT, PT, R6, UR44, RZ ;  /* 0x0000002c06051c10 */ /* 0x000fe8000fffe0ff */
[----:B------:R-:W-:Y:S01]  /*76a0*/  @P1 IADD3 R4, PT, PT, R81, R5, RZ ;  /* 0x0000000551041210 */ /* 0x000fe20007ffe0ff */
[--C-:B------:R-:W-:Y:S02]  /*76b0*/  @P1 IMAD.IADD R3, R80, 0x1, R5.reuse ;  /* 0x0000000150031824 */ /* 0x100fe400078e0205 */
[----:B------:R-:W-:Y:S01]  /*76c0*/  @P1 IMAD.IADD R5, R82, 0x1, R5 ;  /* 0x0000000152051824 */ /* 0x000fe200078e0205 */
[----:B------:R-:W-:Y:S06]  /*76d0*/  @P0 BRA `(.L_x_111) ;  /* 0x00000000000c0947 */ /* 0x000fec0003800000 */
[----:B-1----:R-:W-:Y:S04]  /*76e0*/  SHF.L.U32 R0, R157, 0x1f, RZ ;  /* 0x0000001f9d007819 */ /* 0x002fe800000006ff */
[----:B------:R-:W1:Y:S02]  /*76f0*/  SYNCS.PHASECHK.TRANS64.TRYWAIT P0, [R2+URZ+0x60], R0 ;  /* 0x00006000020075a7 */ /* 0x000e6400080011ff */
[----:B-1----:R-:W-:Y:S05]  /*7700*/  @!P0 BRA `(.L_x_112) ;  /* 0x0000004800548947 */ /* 0x002fea0003800000 */
.L_x_111:
[----:B------:R-:W-:Y:S05]  /*7710*/  BSYNC B0 ;  /* 0x0000000000007941 */ /* 0x000fea0003800000 */
.L_x_110:
[----:B------:R-:W-:Y:S01]  /*7720*/  ISETP.NE.AND P0, PT, R96, RZ, PT ;  /* 0x000000ff6000720c */ /* 0x000fe20003f05270 */
[----:B------:R-:W-:Y:S11]  /*7730*/  VIADD R75, R75, 0x1 ;  /* 0x000000014b4b7836 */ /* 0x000ff60000000000 */
[----:B------:R-:W-:Y:S01]  /*7740*/  @!UPT UIADD3 URZ, UPT, UPT, URZ, URZ, URZ ;  /* 0x000000fffffff290 */ /* 0x000fe2000fffe0ff */
[----:B------:R3:W4:Y:S01]  /*7750*/  @P0 LDS.128 R84, [R5+0x400] ;  /* 0x0004000005540984 */ /* 0x0007220000000c00 */
[--C-:B-1----:R-:W-:Y:S01]  /*7760*/  @P0 IMAD.IADD R0, R81, 0x1, R3.reuse ;  /* 0x0000000151000824 */ /* 0x102fe200078e0203 */
[C---:B------:R-:W-:Y:S02]  /*7770*/  @P0 IADD3 R2, PT, PT, R82.reuse, R4, RZ ;  /* 0x0000000452020210 */ /* 0x040fe40007ffe0ff */
[----:B------:R1:W2:Y:S04]  /*7780*/  @P0 LDS.128 R92, [R4+0x400] ;  /* 0x00040000045c0984 */ /* 0x0002a80000000c00 */
[----:B------:R2:W2:Y:S04]  /*7790*/  @P0 LDS.128 R76, [R6+UR44+0x400] ;  /* 0x0004002c064c0984 */ /* 0x0004a80008000c00 */
[----:B------:R2:W2:Y:S04]  /*77a0*/  @P0 LDS.128 R100, [R2+0x400] ;  /* 0x0004000002640984 */ /* 0x0004a80000000c00 */
[----:B------:R2:W2:Y:S04]  /*77b0*/  @P0 LDS.128 R108, [R3+0x400] ;  /* 0x00040000036c0984 */ /* 0x0004a80000000c00 */
[----:B------:R2:W2:Y:S01]  /*77c0*/  @P0 LDS.128 R124, [R0+0x400] ;  /* 0x00040000007c0984 */ /* 0x0004a20000000c00 */
[C---:B---3--:R-:W-:Y:S01]  /*77d0*/  @P0 IMAD.IADD R5, R82.reuse, 0x1, R3 ;  /* 0x0000000152050824 */ /* 0x048fe200078e0203 */
[----:B-1----:R-:W-:Y:S04]  /*77e0*/  @P0 IADD3 R4, PT, PT, R82, R0, RZ ;  /* 0x0000000052040210 */ /* 0x002fe80007ffe0ff */
[----:B------:R3:W1:Y:S04]  /*77f0*/  @P0 LDS.128 R116, [R5+0x400] ;  /* 0x0004000005740984 */ /* 0x0006680000000c00 */
[----:B------:R3:W1:Y:S02]  /*7800*/  @P0 LDS.128 R132, [R4+0x400] ;  /* 0x0004000004840984 */ /* 0x0006640000000c00 */
.L_x_109:
[----:B------:R-:W-:Y:S05]  /*7810*/  BSYNC B1 ;  /* 0x0000000000017941 */ /* 0x000fea0003800000 */
.L_x_108:
[----:B-12---:R-:W-:Y:S05]  /*7820*/  VIADD R0, R71, 0x40 ;  /* 0x0000004047007836 */ /* 0x006fea0000000000 */
[----:B------:R-:W-:Y:S04]  /*7830*/  SHF.R.U32.HI R0, RZ, 0x15, R0 ;  /* 0x00000015ff007819 */ /* 0x000fe80000011600 */
[----:B------:R-:W-:Y:S11]  /*7840*/  LOP3.LUT P0, RZ, R0, 0x3, R143, 0x48, !PT ;  /* 0x0000000300ff7812 */ /* 0x000ff6000780488f */
[----:B------:R-:W-:Y:S02]  /*7850*/  @!UPT UIADD3 URZ, UPT, UPT, URZ, URZ, URZ ;  /* 0x000000fffffff290 */ /* 0x000fe4000fffe0ff */
[----:B------:R-:W-:Y:S05]  /*7860*/  @!P0 BRA `(.L_x_113) ;  /* 0x0000000000408947 */ /* 0x000fea0003800000 */
[----:B------:R-:W3:Y:S01]  /*7870*/  LDCU.64 UR8, c[0x4][0x70] ;  /* 0x01000e00ff0877ac */ /* 0x000ee20008000a00 */
[----:B------:R-:W-:Y:S01]  /*7880*/  MOV R3, 0x0 ;  /* 0x0000000000037802 */ /* 0x000fe20000000f00 */
[----:B------:R-:W-:Y:S02]  /*7890*/  HFMA2 R12, -RZ, RZ, 0, 5.9604644775390625e-08 ;  /* 0x00000001ff0c7431 */ /* 0x000fe400000001ff */
[----:B------:R-:W-:Y:S02]  /*78a0*/  IMAD.MOV.U32 R8, RZ, RZ, 0x192 ;  /* 0x00000192ff087424 */ /* 0x000fe400078e00ff */
[----:B------:R-:W-:Y:S01]  /*78b0*/  IMAD.MOV.U32 R13, RZ, RZ, RZ ;  /* 0x000000ffff0d7224 */ /* 0x000fe200078e00ff */
[----:B------:R-:W1:Y:S01]  /*78c0*/  LDCU.64 UR6, c[0x4][0x78] ;  /* 0x01000f00ff0677ac */ /* 0x000e620008000a00 */
[----:B------:R-:W2:Y:S01]  /*78d0*/  LDC.64 R2, c[0x4][R3] ;  /* 0x0100000003027b82 */ /* 0x000ea20000000a00 */
[----:B------:R-:W5:Y:S01]  /*78e0*/  LDCU.64 UR4, c[0x4][0x10] ;  /* 0x01000200ff0477ac */ /* 0x000f620008000a00 */
[----:B---3--:R-:W-:Y:S01]  /*78f0*/  MOV R5, UR9 ;  /* 0x0000000900057c02 */ /* 0x008fe20008000f00 */
[----:B------:R-:W-:Y:S01]  /*7900*/  IMAD.U32 R4, RZ, RZ, UR8 ;  /* 0x00000008ff047e24 */ /* 0x000fe2000f8e00ff */
[----:B-1----:R-:W-:Y:S01]  /*7910*/  MOV R7, UR7 ;  /* 0x0000000700077c02 */ /* 0x002fe20008000f00 */
[----:B------:R-:W-:Y:S01]  /*7920*/  IMAD.U32 R6, RZ, RZ, UR6 ;  /* 0x00000006ff067e24 */ /* 0x000fe2000f8e00ff */
[----:B-----5:R-:W-:Y:S01]  /*7930*/  MOV R11, UR5 ;  /* 0x00000005000b7c02 */ /* 0x020fe20008000f00 */
[----:B------:R-:W-:Y:S02]  /*7940*/  IMAD.U32 R10, RZ, RZ, UR4 ;  /* 0x00000004ff0a7e24 */ /* 0x000fe4000f8e00ff */
[----:B------:R-:W-:Y:S07]  /*7950*/  LEPC R20, `(.L_x_113) ;  /* 0x000000001014794e */ /* 0x000fee0000000000 */
[----:B--2-4-:R-:W-:Y:S05]  /*7960*/  CALL.ABS.NOINC R2 ;  /* 0x0000000002007343 */ /* 0x014fea0003c00000 */
.L_x_113:
[----:B------:R-:W-:Y:S01]  /*7970*/  SHF.L.U32 R3, R76, 0x10, RZ ;  /* 0x000000104c037819 */ /* 0x000fe200000006ff */
[----:B------:R-:W-:Y:S05]  /*7980*/  WARPSYNC.ALL ;  /* 0x0000000000007948 */ /* 0x000fea0003800000 */
[----:B------:R-:W-:Y:S01]  /*7990*/  R2UR UR4, R71 ;  /* 0x00000000470472ca */ /* 0x000fe200000e0000 */
[----:B------:R-:W1:Y:S01]  /*79a0*/  S2R R165, SR_CgaCtaId ;  /* 0x0000000000a57919 */ /* 0x000e620000008800 */
[----:B------:R-:W-:Y:S01]  /*79b0*/  LOP3.LUT R72, R79, 0xffff0000, RZ, 0xc0, !PT ;  /* 0xffff00004f487812 */ /* 0x000fe200078ec0ff */
[----:B------:R-:W-:Y:S01]  /*79c0*/  BSSY.RECONVERGENT B0, `(.L_x_114) ;  /* 0x0000102000007945 */ /* 0x000fe20003800200 */
[----:B------:R-:W-:Y:S02]  /*79d0*/  ISETP.NE.AND P6, PT, R161, RZ, PT ;  /* 0x000000ffa100720c */ /* 0x000fe40003fc5270 */
[----:B------:R-:W-:Y:S07]  /*79e0*/  ISETP.NE.AND P0, PT, R160, RZ, PT ;  /* 0x000000ffa000720c */ /* 0x000fee0003f05270 */
[----:B---3--:R-:W2:Y:S02]  /*79f0*/  LDTM.x64 R4, tmem[UR4+0x40] ;  /* 0x00004004000479ee */ /* 0x008ea40008340000 */
[----:B--2---:R-:W-:Y:S01]  /*7a00*/  FMUL R0, R70, R4 ;  /* 0x0000000446007220 */ /* 0x004fe20000400000 */
        /* <DEDUP_REMOVED lines=19> */
[----:B----4-:R-:W-:Y:S01]  /*7b40*/  SHF.L.U32 R7, R84, 0x10, RZ ;  /* 0x0000001054077819 */ /* 0x010fe200000006ff */
        /* <DEDUP_REMOVED lines=42> */
[----:B------:R-:W-:Y:S01]  /*7df0*/  STS.128 [R164+UR44+0x4400], R88 ;  /* 0x00440058a4007988 */ /* 0x000fe20008000c2c */
        /* <DEDUP_REMOVED lines=30> */
[----:B------:R-:W-:Y:S01]  /*7fe0*/  FMUL R10, R70, R29 ;  /* 0x0000001d460a7220 */ /* 0x000fe20000400000 */
[----:B------:R-:W-:Y:S01]  /*7ff0*/  SHF.L.U32 R4, R111, 0x10, RZ ;  /* 0x000000106f047819 */ /* 0x000fe200000006ff */
[C---:B------:R-:W-:Y:S01]  /*8000*/  FFMA R8, R73.reuse, R51, R8 ;  /* 0x0000003349087223 */ /* 0x040fe20000000008 */
[----:B------:R-:W-:Y:S01]  /*8010*/  FFMA R9, R73, R0, R9 ;  /* 0x0000000049097223 */ /* 0x000fe20000000009 */
[----:B------:R-:W-:Y:S01]  /*8020*/  LOP3.LUT R0, R101, 0xffff0000, RZ, 0xc0, !PT ;  /* 0xffff000065007812 */ /* 0x000fe200078ec0ff */
        /* <DEDUP_REMOVED lines=16> */
[----:B------:R-:W-:Y:S01]  /*8130*/  STS.128 [R163+0x4400], R104 ;  /* 0x00440068a3007388 */ /* 0x000fe20000000c00 */
[C---:B------:R-:W-:Y:S01]  /*8140*/  FMUL R18, R70.reuse, R37 ;  /* 0x0000002546127220 */ /* 0x040fe20000400000 */
[C---:B------:R-:W-:Y:S01]  /*8150*/  FMUL R19, R70.reuse, R38 ;  /* 0x0000002646137220 */ /* 0x040fe20000400000 */
[----:B------:R-:W-:Y:S01]  /*8160*/  FMUL R35, R70, R54 ;  /* 0x0000003646237220 */ /* 0x000fe20000400000 */
[----:B------:R-:W-:Y:S01]  /*8170*/  F2FP.BF16.F32.PACK_AB R54, R6, R5 ;  /* 0x000000050636723e */ /* 0x000fe200000010ff */
[----:B------:R-:W-:Y:S01]  /*8180*/  FMUL R36, R70, R55 ;  /* 0x0000003746247220 */ /* 0x000fe20000400000 */
[----:B------:R-:W-:Y:S01]  /*8190*/  F2FP.BF16.F32.PACK_AB R55, R8, R7 ;  /* 0x000000070837723e */ /* 0x000fe200000010ff */
[----:B------:R-:W-:Y:S01]  /*81a0*/  FFMA R17, R73, R0, R17 ;  /* 0x0000000049117223 */ /* 0x000fe20000000011 */
[----:B------:R-:W-:Y:S01]  /*81b0*/  LOP3.LUT R0, R109, 0xffff0000, RZ, 0xc0, !PT ;  /* 0xffff00006d007812 */ /* 0x000fe200078ec0ff */
[----:B------:R-:W-:Y:S01]  /*81c0*/  FFMA R18, R73, R2, R18 ;  /* 0x0000000249127223 */ /* 0x000fe20000000012 */
[----:B------:R-:W-:Y:S01]  /*81d0*/  SHF.L.U32 R2, R110, 0x10, RZ ;  /* 0x000000106e027819 */ /* 0x000fe200000006ff */
[----:B------:R-:W-:Y:S01]  /*81e0*/  FMUL R20, R70, R39 ;  /* 0x0000002746147220 */ /* 0x000fe20000400000 */
[----:B------:R-:W-:Y:S01]  /*81f0*/  LOP3.LUT R5, R111, 0xffff0000, RZ, 0xc0, !PT ;  /* 0xffff00006f057812 */ /* 0x000fe200078ec0ff */
[C---:B------:R-:W-:Y:S01]  /*8200*/  FFMA R19, R73.reuse, R3, R19 ;  /* 0x0000000349137223 */ /* 0x040fe20000000013 */
[----:B------:R-:W-:Y:S01]  /*8210*/  LOP3.LUT R3, R110, 0xffff0000, RZ, 0xc0, !PT ;  /* 0xffff00006e037812 */ /* 0x000fe200078ec0ff */
[----:B------:R-:W-:Y:S01]  /*8220*/  FMUL R21, R70, R40 ;  /* 0x0000002846157220 */ /* 0x000fe20000400000 */
[----:B------:R-:W-:Y:S01]  /*8230*/  F2FP.BF16.F32.PACK_AB R8, R10, R9 ;  /* 0x000000090a08723e */ /* 0x000fe200000010ff */
[----:B------:R-:W-:Y:S01]  /*8240*/  FMUL R22, R70, R41 ;  /* 0x0000002946167220 */ /* 0x000fe20000400000 */
[----:B------:R-:W-:Y:S01]  /*8250*/  F2FP.BF16.F32.PACK_AB R9, R12, R11 ;  /* 0x0000000b0c09723e */ /* 0x000fe200000010ff */
[----:B------:R-:W-:Y:S01]  /*8260*/  STS.128 [R162+0x4400], R52 ;  /* 0x00440034a2007388 */ /* 0x000fe20000000c00 */
[----:B------:R-:W-:Y:S01]  /*8270*/  F2FP.BF16.F32.PACK_AB R10, R14, R13 ;  /* 0x0000000d0e0a723e */ /* 0x000fe200000010ff */
[C---:B------:R-:W-:Y:S01]  /*8280*/  FFMA R20, R73.reuse, R0, R20 ;  /* 0x0000000049147223 */ /* 0x040fe20000000014 */
[----:B------:R-:W-:Y:S01]  /*8290*/  SHF.L.U32 R0, R116, 0x10, RZ ;  /* 0x0000001074007819 */ /* 0x000fe200000006ff */
[----:B------:R-:W-:Y:S01]  /*82a0*/  FMUL R23, R70, R42 ;  /* 0x0000002a46177220 */ /* 0x000fe20000400000 */
[----:B------:R-:W-:Y:S01]  /*82b0*/  F2FP.BF16.F32.PACK_AB R11, R16, R15 ;  /* 0x0000000f100b723e */ /* 0x000fe200000010ff */
[----:B------:R-:W-:Y:S01]  /*82c0*/  FMUL R24, R70, R43 ;  /* 0x0000002b46187220 */ /* 0x000fe20000400000 */
[C---:B------:R-:W-:Y:S01]  /*82d0*/  FFMA R21, R73.reuse, R2, R21 ;  /* 0x0000000249157223 */ /* 0x040fe20000000015 */
[----:B------:R-:W-:Y:S01]  /*82e0*/  LOP3.LUT R2, R116, 0xffff0000, RZ, 0xc0, !PT ;  /* 0xffff000074027812 */ /* 0x000fe200078ec0ff */
[----:B------:R-:W-:Y:S01]  /*82f0*/  FMUL R25, R70, R44 ;  /* 0x0000002c46197220 */ /* 0x000fe20000400000 */
[----:B------:R-:W-:Y:S01]  /*8300*/  FFMA R22, R73, R3, R22 ;  /* 0x0000000349167223 */ /* 0x000fe20000000016 */
[----:B------:R-:W-:Y:S01]  /*8310*/  SHF.L.U32 R3, R117, 0x10, RZ ;  /* 0x0000001075037819 */ /* 0x000fe200000006ff */
[C---:B------:R-:W-:Y:S01]  /*8320*/  FFMA R23, R73.reuse, R4, R23 ;  /* 0x0000000449177223 */ /* 0x040fe20000000017 */
[----:B------:R-:W-:Y:S01]  /*8330*/  F2FP.BF16.F32.PACK_AB R4, R18, R17 ;  /* 0x000000111204723e */ /* 0x000fe200000010ff */
[----:B------:R-:W-:Y:S01]  /*8340*/  FMUL R26, R70, R45 ;  /* 0x0000002d461a7220 */ /* 0x000fe20000400000 */
[----:B------:R-:W-:Y:S01]  /*8350*/  F2FP.BF16.F32.PACK_AB R6, R22, R21 ;  /* 0x000000151606723e */ /* 0x000fe200000010ff */
[C---:B------:R-:W-:Y:S01]  /*8360*/  FFMA R24, R73.reuse, R5, R24 ;  /* 0x0000000549187223 */ /* 0x040fe20000000018 */
[----:B------:R-:W-:Y:S01]  /*8370*/  F2FP.BF16.F32.PACK_AB R5, R20, R19 ;  /* 0x000000131405723e */ /* 0x000fe200000010ff */
[----:B------:R-:W-:Y:S01]  /*8380*/  FFMA R25, R73, R0, R25 ;  /* 0x0000000049197223 */ /* 0x000fe20000000019 */
[----:B------:R-:W-:Y:S01]  /*8390*/  LOP3.LUT R0, R117, 0xffff0000, RZ, 0xc0, !PT ;  /* 0xffff000075007812 */ /* 0x000fe200078ec0ff */
[----:B------:R-:W-:Y:S01]  /*83a0*/  FMUL R27, R70, R46 ;  /* 0x0000002e461b7220 */ /* 0x000fe20000400000 */
[----:B------:R-:W-:Y:S01]  /*83b0*/  F2FP.BF16.F32.PACK_AB R7, R24, R23 ;  /* 0x000000171807723e */ /* 0x000fe200000010ff */
[----:B------:R2:W-:Y:S01]  /*83c0*/  STS.128 [R154+0x4400], R8 ;  /* 0x004400089a007388 */ /* 0x0005e20000000c00 */
[C---:B------:R-:W-:Y:S01]  /*83d0*/  FFMA R26, R73.reuse, R2, R26 ;  /* 0x00000002491a7223 */ /* 0x040fe2000000001a */
[----:B------:R-:W-:Y:S01]  /*83e0*/  SHF.L.U32 R2, R118, 0x10, RZ ;  /* 0x0000001076027819 */ /* 0x000fe200000006ff */
[C---:B------:R-:W-:Y:S01]  /*83f0*/  FMUL R28, R70.reuse, R47 ;  /* 0x0000002f461c7220 */ /* 0x040fe20000400000 */
[----:B------:R-:W-:Y:S01]  /*8400*/  FMUL R29, R70, R48 ;  /* 0x00000030461d7220 */ /* 0x000fe20000400000 */
[C---:B------:R-:W-:Y:S01]  /*8410*/  FFMA R27, R73.reuse, R3, R27 ;  /* 0x00000003491b7223 */ /* 0x040fe2000000001b */
[----:B------:R-:W-:Y:S01]  /*8420*/  LOP3.LUT R3, R118, 0xffff0000, RZ, 0xc0, !PT ;  /* 0xffff000076037812 */ /* 0x000fe200078ec0ff */
[----:B------:R-:W-:Y:S01]  /*8430*/  FFMA R28, R73, R0, R28 ;  /* 0x00000000491c7223 */ /* 0x000fe2000000001c */
[----:B------:R-:W-:Y:S01]  /*8440*/  SHF.L.U32 R0, R119, 0x10, RZ ;  /* 0x0000001077007819 */ /* 0x000fe200000006ff */
[----:B------:R-:W-:Y:S01]  /*8450*/  FFMA R29, R73, R2, R29 ;  /* 0x00000002491d7223 */ /* 0x000fe2000000001d */
[----:B------:R-:W-:Y:S01]  /*8460*/  LOP3.LUT R2, R119, 0xffff0000, RZ, 0xc0, !PT ;  /* 0xffff000077027812 */ /* 0x000fe200078ec0ff */
[----:B------:R3:W-:Y:S01]  /*8470*/  STS.128 [R153+0x4400], R4 ;  /* 0x0044000499007388 */ /* 0x0007e20000000c00 */
[C---:B------:R-:W-:Y:S01]  /*8480*/  FFMA R30, R73.reuse, R3, R30 ;  /* 0x00000003491e7223 */ /* 0x040fe2000000001e */
[C---:B------:R-:W-:Y:S01]  /*8490*/  LOP3.LUT R3, R124.reuse, 0xffff0000, RZ, 0xc0, !PT ;  /* 0xffff00007c037812 */ /* 0x040fe200078ec0ff */
[C---:B------:R-:W-:Y:S01]  /*84a0*/  FFMA R31, R73.reuse, R0, R31 ;  /* 0x00000000491f7223 */ /* 0x040fe2000000001f */
[----:B------:R-:W-:Y:S01]  /*84b0*/  SHF.L.U32 R0, R124, 0x10, RZ ;  /* 0x000000107c007819 */ /* 0x000fe200000006ff */
[----:B------:R-:W-:Y:S01]  /*84c0*/  FFMA R32, R73, R2, R32 ;  /* 0x0000000249207223 */ /* 0x000fe20000000020 */
[----:B------:R-:W-:Y:S01]  /*84d0*/  SHF.L.U32 R2, R125, 0x10, RZ ;  /* 0x000000107d027819 */ /* 0x000fe200000006ff */
[C---:B------:R-:W-:Y:S01]  /*84e0*/  FMUL R37, R70.reuse, R56 ;  /* 0x0000003846257220 */ /* 0x040fe20000400000 */
[----:B------:R-:W-:Y:S01]  /*84f0*/  FMUL R38, R70, R57 ;  /* 0x0000003946267220 */ /* 0x000fe20000400000 */
[----:B------:R-:W-:Y:S01]  /*8500*/  FFMA R33, R73, R0, R33 ;  /* 0x0000000049217223 */ /* 0x000fe20000000021 */
[----:B------:R-:W-:Y:S01]  /*8510*/  LOP3.LUT R0, R125, 0xffff0000, RZ, 0xc0, !PT ;  /* 0xffff00007d007812 */ /* 0x000fe200078ec0ff */
[----:B------:R-:W-:Y:S01]  /*8520*/  FFMA R34, R73, R3, R34 ;  /* 0x0000000349227223 */ /* 0x000fe20000000022 */
[----:B------:R-:W-:Y:S01]  /*8530*/  SHF.L.U32 R3, R127, 0x10, RZ ;  /* 0x000000107f037819 */ /* 0x000fe200000006ff */
[C---:B------:R-:W-:Y:S01]  /*8540*/  FFMA R35, R73.reuse, R2, R35 ;  /* 0x0000000249237223 */ /* 0x040fe20000000023 */
[C---:B------:R-:W-:Y:S01]  /*8550*/  SHF.L.U32 R2, R126.reuse, 0x10, RZ ;  /* 0x000000107e027819 */ /* 0x040fe200000006ff */
[C---:B------:R-:W-:Y:S01]  /*8560*/  FFMA R36, R73.reuse, R0, R36 ;  /* 0x0000000049247223 */ /* 0x040fe20000000024 */
[----:B------:R-:W-:Y:S01]  /*8570*/  LOP3.LUT R0, R126, 0xffff0000, RZ, 0xc0, !PT ;  /* 0xffff00007e007812 */ /* 0x000fe200078ec0ff */
[----:B------:R-:W-:Y:S01]  /*8580*/  FMUL R39, R70, R58 ;  /* 0x0000003a46277220 */ /* 0x000fe20000400000 */
[----:B------:R-:W-:Y:S01]  /*8590*/  F2FP.BF16.F32.PACK_AB R12, R34, R33 ;  /* 0x00000021220c723e */ /* 0x000fe200000010ff */
[----:B------:R-:W-:Y:S01]  /*85a0*/  FFMA R37, R73, R2, R37 ;  /* 0x0000000249257223 */ /* 0x000fe20000000025 */
[----:B------:R-:W-:Y:S01]  /*85b0*/  LOP3.LUT R2, R127, 0xffff0000, RZ, 0xc0, !PT ;  /* 0xffff00007f027812 */ /* 0x000fe200078ec0ff */
[----:B------:R-:W-:Y:S01]  /*85c0*/  FMUL R40, R70, R59 ;  /* 0x0000003b46287220 */ /* 0x000fe20000400000 */
[----:B--2---:R-:W-:Y:S01]  /*85d0*/  F2FP.BF16.F32.PACK_AB R8, R26, R25 ;  /* 0x000000191a08723e */ /* 0x004fe200000010ff */
[C---:B------:R-:W-:Y:S01]  /*85e0*/  FFMA R38, R73.reuse, R0, R38 ;  /* 0x0000000049267223 */ /* 0x040fe20000000026 */
[C---:B------:R-:W-:Y:S01]  /*85f0*/  SHF.L.U32 R0, R132.reuse, 0x10, RZ ;  /* 0x0000001084007819 */ /* 0x040fe200000006ff */
[----:B------:R-:W-:Y:S01]  /*8600*/  FFMA R39, R73, R3, R39 ;  /* 0x0000000349277223 */ /* 0x000fe20000000027 */
[----:B------:R-:W-:Y:S01]  /*8610*/  SHF.L.U32 R3, R133, 0x10, RZ ;  /* 0x0000001085037819 */ /* 0x000fe200000006ff */
[C---:B------:R-:W-:Y:S01]  /*8620*/  FFMA R40, R73.reuse, R2, R40 ;  /* 0x0000000249287223 */ /* 0x040fe20000000028 */
[----:B------:R-:W-:Y:S01]  /*8630*/  LOP3.LUT R2, R132, 0xffff0000, RZ, 0xc0, !PT ;  /* 0xffff000084027812 */ /* 0x000fe200078ec0ff */
[----:B------:R-:W-:Y:S01]  /*8640*/  FMUL R41, R70, R60 ;  /* 0x0000003c46297220 */ /* 0x000fe20000400000 */
[----:B------:R-:W-:Y:S01]  /*8650*/  F2FP.BF16.F32.PACK_AB R9, R28, R27 ;  /* 0x0000001b1c09723e */ /* 0x000fe200000010ff */
[----:B------:R-:W-:Y:S01]  /*8660*/  FMUL R42, R70, R61 ;  /* 0x0000003d462a7220 */ /* 0x000fe20000400000 */
[----:B------:R-:W-:Y:S01]  /*8670*/  F2FP.BF16.F32.PACK_AB R10, R30, R29 ;  /* 0x0000001d1e0a723e */ /* 0x000fe200000010ff */
[----:B------:R-:W-:Y:S01]  /*8680*/  FMUL R43, R70, R62 ;  /* 0x0000003e462b7220 */ /* 0x000fe20000400000 */
[----:B------:R-:W-:Y:S01]  /*8690*/  F2FP.BF16.F32.PACK_AB R11, R32, R31 ;  /* 0x0000001f200b723e */ /* 0x000fe200000010ff */
[C---:B------:R-:W-:Y:S01]  /*86a0*/  FFMA R41, R73.reuse, R0, R41 ;  /* 0x0000000049297223 */ /* 0x040fe20000000029 */
[----:B------:R-:W-:Y:S01]  /*86b0*/  FFMA R42, R73, R2, R42 ;  /* 0x00000002492a7223 */ /* 0x000fe2000000002a */
[----:B------:R-:W-:Y:S01]  /*86c0*/  LOP3.LUT R0, R133, 0xffff0000, RZ, 0xc0, !PT ;  /* 0xffff000085007812 */ /* 0x000fe200078ec0ff */
[----:B------:R-:W-:Y:S01]  /*86d0*/  FFMA R43, R73, R3, R43 ;  /* 0x00000003492b7223 */ /* 0x000fe2000000002b */
[----:B------:R-:W-:Y:S01]  /*86e0*/  STS.128 [R152+0x4400], R8 ;  /* 0x0044000898007388 */ /* 0x000fe20000000c00 */
[----:B------:R-:W-:Y:S01]  /*86f0*/  SHF.L.U32 R2, R134, 0x10, RZ ;  /* 0x0000001086027819 */ /* 0x000fe200000006ff */
[----:B------:R-:W-:Y:S01]  /*8700*/  FMUL R44, R70, R63 ;  /* 0x0000003f462c7220 */ /* 0x000fe20000400000 */
[----:B------:R-:W-:Y:S01]  /*8710*/  LOP3.LUT R3, R134, 0xffff0000, RZ, 0xc0, !PT ;  /* 0xffff000086037812 */ /* 0x000fe200078ec0ff */
[C---:B------:R-:W-:Y:S01]  /*8720*/  FMUL R45, R70.reuse, R64 ;  /* 0x00000040462d7220 */ /* 0x040fe20000400000 */
[C---:B---3--:R-:W-:Y:S01]  /*8730*/  SHF.L.U32 R4, R135.reuse, 0x10, RZ ;  /* 0x0000001087047819 */ /* 0x048fe200000006ff */
        /* <DEDUP_REMOVED lines=11> */
[----:B------:R-:W-:Y:S01]  /*87f0*/  FFMA R48, R73, R5, R48 ;  /* 0x0000000549307223 */ /* 0x000fe20000000030 */
[----:B------:R-:W-:Y:S02]  /*8800*/  F2FP.BF16.F32.PACK_AB R4, R42, R41 ;  /* 0x000000292a04723e */ /* 0x000fe400000010ff */
[----:B------:R-:W-:Y:S01]  /*8810*/  STS.128 [R151+0x4400], R12 ;  /* 0x0044000c97007388 */ /* 0x000fe20000000c00 */
[----:B------:R-:W-:Y:S02]  /*8820*/  F2FP.BF16.F32.PACK_AB R5, R44, R43 ;  /* 0x0000002b2c05723e */ /* 0x000fe400000010ff */
[----:B------:R-:W-:Y:S02]  /*8830*/  F2FP.BF16.F32.PACK_AB R6, R46, R45 ;  /* 0x0000002d2e06723e */ /* 0x000fe400000010ff */
[----:B------:R-:W-:Y:S02]  /*8840*/  F2FP.BF16.F32.PACK_AB R7, R48, R47 ;  /* 0x0000002f3007723e */ /* 0x000fe400000010ff */
[----:B------:R-:W-:Y:S02]  /*8850*/  MOV R0, UR46 ;  /* 0x0000002e00007c02 */ /* 0x000fe40008000f00 */
[----:B------:R-:W-:Y:S01]  /*8860*/  @P6 SHF.L.U32 R2, R157, 0x1f, RZ ;  /* 0x0000001f9d026819 */ /* 0x000fe200000006ff */
[----:B------:R2:W-:Y:S01]  /*8870*/  STS.128 [R150+0x4400], R4 ;  /* 0x0044000496007388 */ /* 0x0005e20000000c00 */
[----:B------:R-:W-:Y:S04]  /*8880*/  @P6 LEA R0, R0, UR44, 0x3 ;  /* 0x0000002c00006c11 */ /* 0x000fe8000f8e18ff */
[----:B------:R-:W-:Y:S01]  /*8890*/  @P6 IADD3 R0, PT, PT, R0, 0x80, RZ ;  /* 0x0000008000006810 */ /* 0x000fe20007ffe0ff */
[----:B------:R-:W-:Y:S01]  /*88a0*/  @!PT LDS RZ, [RZ] ;  /* 0x00000000fffff984 */ /* 0x000fe20000000800 */
[----:B------:R-:W-:Y:S01]  /*88b0*/  @!PT LDS RZ, [RZ] ;  /* 0x00000000fffff984 */ /* 0x000fe20000000800 */
[----:B------:R-:W-:Y:S01]  /*88c0*/  @!PT LDS RZ, [RZ] ;  /* 0x00000000fffff984 */ /* 0x000fe20000000800 */
[----:B------:R-:W-:Y:S01]  /*88d0*/  @!PT LDS RZ, [RZ] ;  /* 0x00000000fffff984 */ /* 0x000fe20000000800 */
[----:B------:R3:W-:Y:S06]  /*88e0*/  MEMBAR.ALL.CTA ;  /* 0x0000000000007992 */ /* 0x0007ec0000008000 */
[----:B---3--:R-:W3:Y:S01]  /*88f0*/  FENCE.VIEW.ASYNC.S ;  /* 0x00000000000073c6 */ /* 0x008ee20000000000 */
[----:B-1----:R-:W-:Y:S02]  /*8900*/  @P6 PRMT R0, R165, 0x654, R0 ;  /* 0x00000654a5006816 */ /* 0x002fe40000000000 */
[----:B--2---:R-:W-:Y:S01]  /*8910*/  LEA R6, R75, UR44, 0x3 ;  /* 0x0000002c4b067c11 */ /* 0x004fe2000f8e18ff */
[----:B---3--:R-:W-:Y:S06]  /*8920*/  BAR.SYNC.DEFER_BLOCKING 0x1, 0x80 ;  /* 0x0042000000007b1d */ /* 0x008fec0000010000 */
[----:B------:R-:W-:Y:S05]  /*8930*/  @P0 BRA `(.L_x_115) ;  /* 0x0000000000280947 */ /* 0x000fea0003800000 */
[----:B------:R-:W1:Y:S01]  /*8940*/  LDCU.64 UR6, c[0x0][0x348] ;  /* 0x00006900ff0677ac */ /* 0x000e620008000a00 */
[----:B------:R-:W-:Y:S02]  /*8950*/  UIADD3 UR9, UPT, UPT, UR49, 0x40, URZ ;  /* 0x0000004031097890 */ /* 0x000fe4000fffe0ff */
[----:B------:R-:W-:Y:S01]  /*8960*/  UIADD3 UR8, UPT, UPT, UR44, 0x4400, URZ ;  /* 0x000044002c087890 */ /* 0x000fe2000fffe0ff */
[----:B------:R-:W-:Y:S01]  /*8970*/  UMOV UR10, UR50 ;  /* 0x00000032000a7c82 */ /* 0x000fe20008000000 */
[----:B------:R-:W-:Y:S01]  /*8980*/  UMOV UR11, UR36 ;  /* 0x00000024000b7c82 */ /* 0x000fe20008000000 */
[----:B-1----:R-:W-:Y:S04]  /*8990*/  UIADD3 UR4, UP0, UPT, UR6, 0x680, URZ ;  /* 0x0000068006047890 */ /* 0x002fe8000ff1e0ff */
[----:B------:R-:W-:Y:S09]  /*89a0*/  UIADD3.X UR5, UPT, UPT, URZ, UR7, URZ, UP0, !UPT ;  /* 0x00000007ff057290 */ /* 0x000ff200087fe4ff */
[----:B------:R1:W-:Y:S01]  /*89b0*/  UTMASTG.3D [UR8], [UR4] ;  /* 0x00000008040073b5 */ /* 0x0003e20008010000 */
[----:B------:R0:W-:Y:S01]  /*89c0*/  UTMACMDFLUSH ;  /* 0x00000000000079b7 */ /* 0x0001e20000000000 */
[----:B-1----:R-:W-:Y:S04]  /*89d0*/  DEPBAR.LE SB0, 0x1 ;  /* 0x000080400000791a */ /* 0x002fe80000000000 */
.L_x_115:
[----:B------:R-:W-:Y:S05]  /*89e0*/  BSYNC.RECONVERGENT B0 ;  /* 0x0000000000007941 */ /* 0x000fea0003800200 */
.L_x_114:
[----:B------:R-:W-:Y:S01]  /*89f0*/  BAR.SYNC.DEFER_BLOCKING 0x1, 0x80 ;  /* 0x0042000000007b1d */ /* 0x000fe20000010000 */
[----:B------:R-:W-:Y:S04]  /*8a00*/  UIADD3 UR4, UPT, UPT, UR46, 0x1, URZ ;  /* 0x000000012e047890 */ /* 0x000fe8000fffe0ff */
[----:B------:R-:W-:Y:S04]  /*8a10*/  UISETP.NE.AND UP0, UPT, UR4, 0x4, UPT ;  /* 0x000000040400788c */ /* 0x000fe8000bf05270 */
[----:B------:R-:W-:Y:S01]  /*8a20*/  USEL UR45, UR4, URZ, UP0 ;  /* 0x000000ff042d7287 */ /* 0x000fe20008000000 */
[----:B------:R1:W-:Y:S01]  /*8a30*/  @P6 SYNCS.ARRIVE.TRANS64.RED.A1T0 RZ, [R0+URZ], RZ ;  /* 0x000000ff00ff69a7 */ /* 0x0003e200081004ff */
[----:B------:R-:W-:Y:S01]  /*8a40*/  BSSY B1, `(.L_x_116) ;  /* 0x0000020000017945 */ /* 0x000fe20003800000 */
[----:B------:R-:W2:Y:S02]  /*8a50*/  @P6 SYNCS.PHASECHK.TRANS64.TRYWAIT P0, [R6+URZ+0x60], R2 ;  /* 0x00006002060065a7 */ /* 0x000ea400080011ff */
[----:B--2---:R-:W-:Y:S01]  /*8a60*/  @P6 SEL R83, RZ, 0x1, !P0 ;  /* 0x00000001ff536807 */ /* 0x004fe20004000000 */
[----:B-1----:R-:W-:Y:S06]  /*8a70*/  @!P6 BRA `(.L_x_117) ;  /* 0x000000000070e947 */ /* 0x002fec0003800000 */
        /* <DEDUP_REMOVED lines=9> */
[----:B------:R-:W-:Y:S04]  /*8b10*/  SHF.L.U32 R5, R157, 0x1f, RZ ;  /* 0x0000001f9d057819 */ /* 0x000fe800000006ff */
[----:B------:R-:W1:Y:S02]  /*8b20*/  SYNCS.PHASECHK.TRANS64.TRYWAIT P0, [R6+URZ+0x60], R5 ;  /* 0x00006005060075a7 */ /* 0x000e6400080011ff */
[----:B-1----:R-:W-:Y:S05]  /*8b30*/  @!P0 BRA `(.L_x_120) ;  /* 0x00000034005c8947 */ /* 0x002fea0003800000 */
.L_x_119:
[----:B------:R-:W-:Y:S05]  /*8b40*/  BSYNC B0 ;  /* 0x0000000000007941 */ /* 0x000fea0003800000 */
.L_x_118:
[----:B------:R-:W-:Y:S01]  /*8b50*/  ISETP.NE.AND P0, PT, R96, RZ, PT ;  /* 0x000000ff6000720c */ /* 0x000fe20003f05270 */
[----:B------:R-:W-:Y:S11]  /*8b60*/  VIADD R75, R75, 0x1 ;  /* 0x000000014b4b7836 */ /* 0x000ff60000000000 */
[----:B------:R-:W-:Y:S01]  /*8b70*/  @!UPT UIADD3 URZ, UPT, UPT, URZ, URZ, URZ ;  /* 0x000000fffffff290 */ /* 0x000fe2000fffe0ff */
[----:B------:R2:W3:Y:S01]  /*8b80*/  @P0 LDS.128 R76, [R4+UR44+0x400] ;  /* 0x0004002c044c0984 */ /* 0x0004e20008000c00 */
[C---:B-1----:R-:W-:Y:S03]  /*8b90*/  @P0 IADD3 R5, PT, PT, R82.reuse, R2, RZ ;  /* 0x0000000252050210 */ /* 0x042fe60007ffe0ff */
[----:B------:R1:W4:Y:S04]  /*8ba0*/  @P0 LDS.128 R84, [R3+0x400] ;  /* 0x0004000003540984 */ /* 0x0003280000000c00 */
[----:B------:R5:W3:Y:S04]  /*8bb0*/  @P0 LDS.128 R92, [R2+0x400] ;  /* 0x00040000025c0984 */ /* 0x000ae80000000c00 */
[----:B------:R3:W3:Y:S04]  /*8bc0*/  @P0 LDS.128 R100, [R5+0x400] ;  /* 0x0004000005640984 */ /* 0x0006e80000000c00 */
[----:B------:R3:W3:Y:S01]  /*8bd0*/  @P0 LDS.128 R108, [R0+0x400] ;  /* 0x00040000006c0984 */ /* 0x0006e20000000c00 */
[--C-:B--2---:R-:W-:Y:S02]  /*8be0*/  @P0 IMAD.IADD R4, R81, 0x1, R0.reuse ;  /* 0x0000000151040824 */ /* 0x104fe400078e0200 */
[C---:B-1----:R-:W-:Y:S03]  /*8bf0*/  @P0 IMAD.IADD R3, R82.reuse, 0x1, R0 ;  /* 0x0000000152030824 */ /* 0x042fe600078e0200 */
[----:B------:R1:W2:Y:S01]  /*8c00*/  @P0 LDS.128 R124, [R4+0x400] ;  /* 0x00040000047c0984 */ /* 0x0002a20000000c00 */
[----:B-----5:R-:W-:Y:S03]  /*8c10*/  @P0 IADD3 R2, PT, PT, R82, R4, RZ ;  /* 0x0000000452020210 */ /* 0x020fe60007ffe0ff */
[----:B------:R1:W1:Y:S04]  /*8c20*/  @P0 LDS.128 R116, [R3+0x400] ;  /* 0x0004000003740984 */ /* 0x0002680000000c00 */
[----:B------:R1:W1:Y:S02]  /*8c30*/  @P0 LDS.128 R132, [R2+0x400] ;  /* 0x0004000002840984 */ /* 0x0002640000000c00 */
.L_x_117:
[----:B------:R-:W-:Y:S05]  /*8c40*/  BSYNC B1 ;  /* 0x0000000000017941 */ /* 0x000fea0003800000 */
.L_x_116:
[----:B---3--:R-:W-:Y:S05]  /*8c50*/  VIADD R0, R71, 0x80 ;  /* 0x0000008047007836 */ /* 0x008fea0000000000 */
[----:B------:R-:W-:Y:S04]  /*8c60*/  SHF.R.U32.HI R0, RZ, 0x15, R0 ;  /* 0x00000015ff007819 */ /* 0x000fe80000011600 */
[----:B------:R-:W-:Y:S11]  /*8c70*/  LOP3.LUT P0, RZ, R0, 0x3, R143, 0x48, !PT ;  /* 0x0000000300ff7812 */ /* 0x000ff6000780488f */
[----:B------:R-:W-:Y:S02]  /*8c80*/  @!UPT UIADD3 URZ, UPT, UPT, URZ, URZ, URZ ;  /* 0x000000fffffff290 */ /* 0x000fe4000fffe0ff */
[----:B------:R-:W-:Y:S05]  /*8c90*/  @!P0 BRA `(.L_x_121) ;  /* 0x0000000000408947 */ /* 0x000fea0003800000 */
[----:B------:R-:W3:Y:S01]  /*8ca0*/  LDCU.64 UR8, c[0x4][0x70] ;  /* 0x01000e00ff0877ac */ /* 0x000ee20008000a00 */
[----:B-1----:R-:W-:Y:S01]  /*8cb0*/  MOV R3, 0x0 ;  /* 0x0000000000037802 */ /* 0x002fe20000000f00 */
        /* <DEDUP_REMOVED lines=14> */
.L_x_121:
[----:B-1----:R-:W-:Y:S01]  /*8da0*/  SHF.L.U32 R3, R76, 0x10, RZ ;  /* 0x000000104c037819 */ /* 0x002fe200000006ff */
[----:B------:R-:W-:Y:S05]  /*8db0*/  WARPSYNC.ALL ;  /* 0x0000000000007948 */ /* 0x000fea0003800000 */
[----:B------:R-:W-:Y:S01]  /*8dc0*/  R2UR UR4, R71 ;  /* 0x00000000470472ca */ /* 0x000fe200000e0000 */
[----:B------:R-:W-:Y:S01]  /*8dd0*/  BSSY.RECONVERGENT B0, `(.L_x_122) ;  /* 0x0000103000007945 */ /* 0x000fe20003800200 */
[----:B------:R-:W-:Y:S02]  /*8de0*/  LOP3.LUT R72, R79, 0xffff0000, RZ, 0xc0, !PT ;  /* 0xffff00004f487812 */ /* 0x000fe400078ec0ff */
[----:B------:R-:W-:Y:S02]  /*8df0*/  ISETP.NE.AND P6, PT, R161, RZ, PT ;  /* 0x000000ffa100720c */ /* 0x000fe40003fc5270 */
[----:B------:R-:W-:Y:S07]  /*8e00*/  ISETP.NE.AND P0, PT, R160, RZ, PT ;  /* 0x000000ffa000720c */ /* 0x000fee0003f05270 */
[----:B------:R-:W1:Y:S02]  /*8e10*/  LDTM.x64 R4, tmem[UR4+0x80] ;  /* 0x00008004000479ee */ /* 0x000e640008340000 */
[----:B-1----:R-:W-:Y:S01]  /*8e20*/  FMUL R0, R70, R4 ;  /* 0x0000000446007220 */ /* 0x002fe20000400000 */
        /* <DEDUP_REMOVED lines=20> */
[C---:B------:R-:W-:Y:S01]  /*8f70*/  FFMA R0, R73.reuse, R6, R0 ;  /* 0x0000000649007223 */ /* 0x040fe20000000000 */
[----:B------:R-:W-:Y:S01]  /*8f80*/  FMUL R5, R70, R11 ;  /* 0x0000000b46057220 */ /* 0x000fe20000400000 */
[C---:B------:R-:W-:Y:S01]  /*8f90*/  FFMA R2, R73.reuse, R8, R2 ;  /* 0x0000000849027223 */ /* 0x040fe20000000002 */
[----:B------:R-:W-:Y:S01]  /*8fa0*/  LOP3.LUT R8, R84, 0xffff0000, RZ, 0xc0, !PT ;  /* 0xffff000054087812 */ /* 0x000fe200078ec0ff */
[----:B------:R-:W-:Y:S01]  /*8fb0*/  FMUL R3, R70, R12 ;  /* 0x0000000c46037220 */ /* 0x000fe20000400000 */
[----:B------:R-:W-:Y:S01]  /*8fc0*/  F2FP.BF16.F32.PACK_AB R90, R0, R4 ;  /* 0x00000004005a723e */ /* 0x000fe200000010ff */
[C---:B------:R-:W-:Y:S01]  /*8fd0*/  FMUL R6, R70.reuse, R13 ;  /* 0x0000000d46067220 */ /* 0x040fe20000400000 */
[----:B------:R-:W-:Y:S01]  /*8fe0*/  FFMA R5, R73, R72, R5 ;  /* 0x0000004849057223 */ /* 0x000fe20000000005 */
[----:B------:R-:W-:Y:S01]  /*8ff0*/  SHF.L.U32 R72, R85, 0x10, RZ ;  /* 0x0000001055487819 */ /* 0x000fe200000006ff */
[C---:B------:R-:W-:Y:S01]  /*9000*/  FFMA R3, R73.reuse, R7, R3 ;  /* 0x0000000749037223 */ /* 0x040fe20000000003 */
[----:B------:R-:W-:Y:S01]  /*9010*/  FFMA R6, R73, R8, R6 ;  /* 0x0000000849067223 */ /* 0x000fe20000000006 */
[C---:B------:R-:W-:Y:S01]  /*9020*/  FMUL R4, R70.reuse, R16 ;  /* 0x0000001046047220 */ /* 0x040fe20000400000 */
[----:B------:R-:W-:Y:S01]  /*9030*/  F2FP.BF16.F32.PACK_AB R91, R5, R2 ;  /* 0x00000002055b723e */ /* 0x000fe200000010ff */
[C---:B------:R-:W-:Y:S01]  /*9040*/  FMUL R16, R70.reuse, R27 ;  /* 0x0000001b46107220 */ /* 0x040fe20000400000 */
[C---:B------:R-:W-:Y:S01]  /*9050*/  FMUL R27, R70.reuse, R38 ;  /* 0x00000026461b7220 */ /* 0x040fe20000400000 */
[C---:B------:R-:W-:Y:S01]  /*9060*/  FMUL R38, R70.reuse, R49 ;  /* 0x0000003146267220 */ /* 0x040fe20000400000 */
[----:B------:R-:W-:Y:S01]  /*9070*/  FMUL R49, R70, R60 ;  /* 0x0000003c46317220 */ /* 0x000fe20000400000 */
[----:B------:R-:W-:Y:S01]  /*9080*/  F2FP.BF16.F32.PACK_AB R60, R6, R3 ;  /* 0x00000003063c723e */ /* 0x000fe200000010ff */
[----:B------:R-:W-:Y:S01]  /*9090*/  STS.128 [R164+UR44+0x8400], R88 ;  /* 0x00840058a4007988 */ /* 0x000fe20008000c2c */
[----:B------:R-:W-:Y:S01]  /*90a0*/  LOP3.LUT R3, R85, 0xffff0000, RZ, 0xc0, !PT ;  /* 0xffff000055037812 */ /* 0x000fe200078ec0ff */
[----:B------:R-:W-:Y:S01]  /*90b0*/  FMUL R0, R70, R14 ;  /* 0x0000000e46007220 */ /* 0x000fe20000400000 */
[----:B------:R-:W-:Y:S01]  /*90c0*/  SHF.L.U32 R6, R86, 0x10, RZ ;  /* 0x0000001056067819 */ /* 0x000fe200000006ff */
[C---:B------:R-:W-:Y:S01]  /*90d0*/  FMUL R2, R70.reuse, R15 ;  /* 0x0000000f46027220 */ /* 0x040fe20000400000 */
[C---:B------:R-:W-:Y:S01]  /*90e0*/  FMUL R13, R70.reuse, R24 ;  /* 0x00000018460d7220 */ /* 0x040fe20000400000 */
[C---:B------:R-:W-:Y:S01]  /*90f0*/  FFMA R0, R73.reuse, R72, R0 ;  /* 0x0000004849007223 */ /* 0x040fe20000000000 */
[C---:B------:R-:W-:Y:S01]  /*9100*/  FMUL R5, R70.reuse, R17 ;  /* 0x0000001146057220 */ /* 0x040fe20000400000 */
[----:B------:R-:W-:Y:S01]  /*9110*/  FFMA R2, R73, R3, R2 ;  /* 0x0000000349027223 */ /* 0x000fe20000000002 */
[----:B------:R-:W-:Y:S01]  /*9120*/  SHF.L.U32 R3, R93, 0x10, RZ ;  /* 0x000000105d037819 */ /* 0x000fe200000006ff */
[C---:B------:R-:W-:Y:S01]  /*9130*/  FMUL R14, R70.reuse, R25 ;  /* 0x00000019460e7220 */ /* 0x040fe20000400000 */
        /* <DEDUP_REMOVED lines=8> */
[----:B------:R-:W-:Y:S01]  /*91c0*/  FMUL R46, R70, R57 ;  /* 0x00000039462e7220 */ /* 0x000fe20000400000 */
[----:B------:R-:W-:Y:S01]  /*91d0*/  LOP3.LUT R57, R86, 0xffff0000, RZ, 0xc0, !PT ;  /* 0xffff000056397812 */ /* 0x000fe200078ec0ff */
[C---:B------:R-:W-:Y:S01]  /*91e0*/  FMUL R37, R70.reuse, R48 ;  /* 0x0000003046257220 */ /* 0x040fe20000400000 */
[C---:B------:R-:W-:Y:S01]  /*91f0*/  FMUL R39, R70.reuse, R50 ;  /* 0x0000003246277220 */ /* 0x040fe20000400000 */
[C---:B------:R-:W-:Y:S01]  /*9200*/  FMUL R47, R70.reuse, R58 ;  /* 0x0000003a462f7220 */ /* 0x040fe20000400000 */
[C---:B------:R-:W-:Y:S01]  /*9210*/  SHF.L.U32 R58, R87.reuse, 0x10, RZ ;  /* 0x00000010573a7819 */ /* 0x040fe200000006ff */
[----:B------:R-:W-:Y:S01]  /*9220*/  FMUL R50, R70, R61 ;  /* 0x0000003d46327220 */ /* 0x000fe20000400000 */
[----:B------:R-:W-:Y:S01]  /*9230*/  F2FP.BF16.F32.PACK_AB R61, R2, R0 ;  /* 0x00000000023d723e */ /* 0x000fe200000010ff */
[C---:B------:R-:W-:Y:S01]  /*9240*/  FMUL R48, R70.reuse, R59 ;  /* 0x0000003b46307220 */ /* 0x040fe20000400000 */
[----:B------:R-:W-:Y:S01]  /*9250*/  LOP3.LUT R59, R87, 0xffff0000, RZ, 0xc0, !PT ;  /* 0xffff0000573b7812 */ /* 0x000fe200078ec0ff */
[----:B------:R-:W-:Y:S01]  /*9260*/  FMUL R7, R70, R18 ;  /* 0x0000001246077220 */ /* 0x000fe20000400000 */
[----:B------:R-:W-:Y:S01]  /*9270*/  SHF.L.U32 R0, R92, 0x10, RZ ;  /* 0x000000105c007819 */ /* 0x000fe200000006ff */
[----:B------:R-:W-:Y:S01]  /*9280*/  FMUL R8, R70, R19 ;  /* 0x0000001346087220 */ /* 0x000fe20000400000 */
[----:B------:R-:W-:Y:S01]  /*9290*/  LOP3.LUT R2, R92, 0xffff0000, RZ, 0xc0, !PT ;  /* 0xffff00005c027812 */ /* 0x000fe200078ec0ff */
[C---:B------:R-:W-:Y:S01]  /*92a0*/  FFMA R4, R73.reuse, R6, R4 ;  /* 0x0000000649047223 */ /* 0x040fe20000000004 */
[C---:B------:R-:W-:Y:S01]  /*92b0*/  FMUL R9, R70.reuse, R20 ;  /* 0x0000001446097220 */ /* 0x040fe20000400000 */
[C---:B------:R-:W-:Y:S01]  /*92c0*/  FFMA R5, R73.reuse, R57, R5 ;  /* 0x0000003949057223 */ /* 0x040fe20000000005 */
[C---:B------:R-:W-:Y:S01]  /*92d0*/  FFMA R7, R73.reuse, R58, R7 ;  /* 0x0000003a49077223 */ /* 0x040fe20000000007 */
[C---:B------:R-:W-:Y:S01]  /*92e0*/  FMUL R10, R70.reuse, R21 ;  /* 0x00000015460a7220 */ /* 0x040fe20000400000 */
[C---:B------:R-:W-:Y:S01]  /*92f0*/  FFMA R8, R73.reuse, R59, R8 ;  /* 0x0000003b49087223 */ /* 0x040fe20000000008 */
[----:B------:R-:W-:Y:S01]  /*9300*/  FFMA R9, R73, R0, R9 ;  /* 0x0000000049097223 */ /* 0x000fe20000000009 */
[----:B------:R-:W-:Y:S01]  /*9310*/  LOP3.LUT R0, R93, 0xffff0000, RZ, 0xc0, !PT ;  /* 0xffff00005d007812 */ /* 0x000fe200078ec0ff */
[----:B------:R-:W-:Y:S01]  /*9320*/  FMUL R11, R70, R22 ;  /* 0x00000016460b7220 */ /* 0x000fe20000400000 */
[C---:B------:R-:W-:Y:S01]  /*9330*/  FFMA R10, R73.reuse, R2, R10 ;  /* 0x00000002490a7223 */ /* 0x040fe2000000000a */
[----:B------:R-:W-:Y:S01]  /*9340*/  SHF.L.U32 R2, R94, 0x10, RZ ;  /* 0x000000105e027819 */ /* 0x000fe200000006ff */
[C---:B------:R-:W-:Y:S01]  /*9350*/  FMUL R12, R70.reuse, R23 ;  /* 0x00000017460c7220 */ /* 0x040fe20000400000 */
[----:B------:R-:W-:Y:S01]  /*9360*/  FFMA R11, R73, R3, R11 ;  /* 0x00000003490b7223 */ /* 0x000fe2000000000b */
[----:B------:R-:W-:Y:S01]  /*9370*/  SHF.L.U32 R3, R95, 0x10, RZ ;  /* 0x000000105f037819 */ /* 0x000fe200000006ff */
        /* <DEDUP_REMOVED lines=11> */
[----:B------:R-:W-:Y:S01]  /*9430*/  FFMA R16, R73, R2, R16 ;  /* 0x0000000249107223 */ /* 0x000fe20000000010 */
[----:B------:R-:W-:Y:S01]  /*9440*/  LOP3.LUT R2, R100, 0xffff0000, RZ, 0xc0, !PT ;  /* 0xffff000064027812 */ /* 0x000fe200078ec0ff */
[C---:B------:R-:W-:Y:S01]  /*9450*/  FMUL R30, R70.reuse, R41 ;  /* 0x00000029461e7220 */ /* 0x040fe20000400000 */
[C---:B------:R-:W-:Y:S01]  /*9460*/  FMUL R40, R70.reuse, R51 ;  /* 0x0000003346287220 */ /* 0x040fe20000400000 */
[C---:B------:R-:W-:Y:S01]  /*9470*/  FMUL R41, R70.reuse, R52 ;  /* 0x0000003446297220 */ /* 0x040fe20000400000 */
[C---:B------:R-:W-:Y:S01]  /*9480*/  FMUL R51, R70.reuse, R62 ;  /* 0x0000003e46337220 */ /* 0x040fe20000400000 */
[----:B------:R-:W-:Y:S01]  /*9490*/  F2FP.BF16.F32.PACK_AB R62, R5, R4 ;  /* 0x00000004053e723e */ /* 0x000fe200000010ff */
[----:B------:R-:W-:Y:S01]  /*94a0*/  FMUL R52, R70, R63 ;  /* 0x0000003f46347220 */ /* 0x000fe20000400000 */
[----:B------:R-:W-:Y:S01]  /*94b0*/  F2FP.BF16.F32.PACK_AB R63, R8, R7 ;  /* 0x00000007083f723e */ /* 0x000fe200000010ff */
[----:B------:R-:W-:Y:S01]  /*94c0*/  FFMA R17, R73, R0, R17 ;  /* 0x0000000049117223 */ /* 0x000fe20000000011 */
[----:B------:R-:W-:Y:S01]  /*94d0*/  LOP3.LUT R0, R101, 0xffff0000, RZ, 0xc0, !PT ;  /* 0xffff000065007812 */ /* 0x000fe200078ec0ff */
[C---:B------:R-:W-:Y:S01]  /*94e0*/  FFMA R18, R73.reuse, R2, R18 ;  /* 0x0000000249127223 */ /* 0x040fe20000000012 */
[C---:B------:R-:W-:Y:S01]  /*94f0*/  SHF.L.U32 R2, R102.reuse, 0x10, RZ ;  /* 0x0000001066027819 */ /* 0x040fe200000006ff */
[----:B------:R-:W-:Y:S01]  /*9500*/  FFMA R19, R73, R3, R19 ;  /* 0x0000000349137223 */ /* 0x000fe20000000013 */
[----:B------:R-:W-:Y:S01]  /*9510*/  LOP3.LUT R3, R102, 0xffff0000, RZ, 0xc0, !PT ;  /* 0xffff000066037812 */ /* 0x000fe200078ec0ff */
[C---:B------:R-:W-:Y:S01]  /*9520*/  FMUL R20, R70.reuse, R31 ;  /* 0x0000001f46147220 */ /* 0x040fe20000400000 */
[C---:B------:R-:W-:Y:S01]  /*9530*/  SHF.L.U32 R4, R103.reuse, 0x10, RZ ;  /* 0x0000001067047819 */ /* 0x040fe200000006ff */
[----:B------:R-:W-:Y:S01]  /*9540*/  FMUL R21, R70, R32 ;  /* 0x0000002046157220 */ /* 0x000fe20000400000 */
[----:B------:R-:W-:Y:S01]  /*9550*/  F2FP.BF16.F32.PACK_AB R8, R10, R9 ;  /* 0x000000090a08723e */ /* 0x000fe200000010ff */
[----:B------:R-:W-:Y:S01]  /*9560*/  STS.128 [R163+0x8400], R60 ;  /* 0x0084003ca3007388 */ /* 0x000fe20000000c00 */
        /* <DEDUP_REMOVED lines=8> */
[C---:B------:R-:W-:Y:S01]  /*95f0*/  SHF.L.U32 R0, R108.reuse, 0x10, RZ ;  /* 0x000000106c007819 */ /* 0x040fe200000006ff */
[C---:B------:R-:W-:Y:S01]  /*9600*/  FFMA R22, R73.reuse, R3, R22 ;  /* 0x0000000349167223 */ /* 0x040fe20000000016 */
[----:B------:R-:W-:Y:S01]  /*9610*/  LOP3.LUT R2, R108, 0xffff0000, RZ, 0xc0, !PT ;  /* 0xffff00006c027812 */ /* 0x000fe200078ec0ff */
[C---:B------:R-:W-:Y:S01]  /*9620*/  FFMA R23, R73.reuse, R4, R23 ;  /* 0x0000000449177223 */ /* 0x040fe20000000017 */
[----:B------:R-:W-:Y:S01]  /*9630*/  F2FP.BF16.F32.PACK_AB R4, R18, R17 ;  /* 0x000000111204723e */ /* 0x000fe200000010ff */
[C---:B------:R-:W-:Y:S01]  /*9640*/  FFMA R24, R73.reuse, R5, R24 ;  /* 0x0000000549187223 */ /* 0x040fe20000000018 */
[----:B------:R-:W-:Y:S01]  /*9650*/  F2FP.BF16.F32.PACK_AB R5, R20, R19 ;  /* 0x000000131405723e */ /* 0x000fe200000010ff */
[----:B------:R-:W-:Y:S01]  /*9660*/  STS.128 [R162+0x8400], R8 ;  /* 0x00840008a2007388 */ /* 0x000fe20000000c00 */
[----:B------:R-:W-:Y:S01]  /*9670*/  F2FP.BF16.F32.PACK_AB R6, R22, R21 ;  /* 0x000000151606723e */ /* 0x000fe200000010ff */
[C---:B------:R-:W-:Y:S01]  /*9680*/  FFMA R25, R73.reuse, R0, R25 ;  /* 0x0000000049197223 */ /* 0x040fe20000000019 */
[----:B------:R-:W-:Y:S01]  /*9690*/  F2FP.BF16.F32.PACK_AB R7, R24, R23 ;  /* 0x000000171807723e */ /* 0x000fe200000010ff */
[----:B------:R-:W-:Y:S01]  /*96a0*/  FFMA R26, R73, R2, R26 ;  /* 0x00000002491a7223 */ /* 0x000fe2000000001a */
[C---:B------:R-:W-:Y:S01]  /*96b0*/  SHF.L.U32 R3, R109.reuse, 0x10, RZ ;  /* 0x000000106d037819 */ /* 0x040fe200000006ff */
[----:B------:R-:W-:Y:S01]  /*96c0*/  FMUL R31, R70, R42 ;  /* 0x0000002a461f7220 */ /* 0x000fe20000400000 */
[----:B------:R-:W-:Y:S01]  /*96d0*/  LOP3.LUT R0, R109, 0xffff0000, RZ, 0xc0, !PT ;  /* 0xffff00006d007812 */ /* 0x000fe200078ec0ff */
[----:B------:R1:W-:Y:S01]  /*96e0*/  STS.128 [R154+0x8400], R4 ;  /* 0x008400049a007388 */ /* 0x0003e20000000c00 */
[C---:B------:R-:W-:Y:S01]  /*96f0*/  SHF.L.U32 R2, R110.reuse, 0x10, RZ ;  /* 0x000000106e027819 */ /* 0x040fe200000006ff */
[C---:B------:R-:W-:Y:S01]  /*9700*/  FFMA R27, R73.reuse, R3, R27 ;  /* 0x00000003491b7223 */ /* 0x040fe2000000001b */
[----:B------:R-:W-:Y:S01]  /*9710*/  LOP3.LUT R3, R110, 0xffff0000, RZ, 0xc0, !PT ;  /* 0xffff00006e037812 */ /* 0x000fe200078ec0ff */
[C---:B------:R-:W-:Y:S01]  /*9720*/  FFMA R28, R73.reuse, R0, R28 ;  /* 0x00000000491c7223 */ /* 0x040fe2000000001c */
[C---:B------:R-:W-:Y:S01]  /*9730*/  SHF.L.U32 R0, R116.reuse, 0x10, RZ ;  /* 0x0000001074007819 */ /* 0x040fe200000006ff */
[C---:B------:R-:W-:Y:S01]  /*9740*/  FFMA R29, R73.reuse, R2, R29 ;  /* 0x00000002491d7223 */ /* 0x040fe2000000001d */
[----:B------:R-:W-:Y:S01]  /*9750*/  LOP3.LUT R2, R116, 0xffff0000, RZ, 0xc0, !PT ;  /* 0xffff000074027812 */ /* 0x000fe200078ec0ff */
        /* <DEDUP_REMOVED lines=13> */
[C---:B-1----:R-:W-:Y:S02]  /*9830*/  SHF.L.U32 R4, R111.reuse, 0x10, RZ ;  /* 0x000000106f047819 */ /* 0x042fe400000006ff */
[----:B------:R-:W-:Y:S02]  /*9840*/  LOP3.LUT R5, R111, 0xffff0000, RZ, 0xc0, !PT ;  /* 0xffff00006f057812 */ /* 0x000fe400078ec0ff */
[----:B------:R-:W-:Y:S01]  /*9850*/  F2FP.BF16.F32.PACK_AB R6, R30, R29 ;  /* 0x0000001d1e06723e */ /* 0x000fe200000010ff */
[C---:B------:R-:W-:Y:S01]  /*9860*/  FFMA R31, R73.reuse, R4, R31 ;  /* 0x00000004491f7223 */ /* 0x040fe2000000001f */
[----:B------:R-:W-:Y:S01]  /*9870*/  F2FP.BF16.F32.PACK_AB R4, R26, R25 ;  /* 0x000000191a04723e */ /* 0x000fe200000010ff */
[C---:B------:R-:W-:Y:S01]  /*9880*/  FFMA R32, R73.reuse, R5, R32 ;  /* 0x0000000549207223 */ /* 0x040fe20000000020 */
[----:B------:R-:W-:Y:S01]  /*9890*/  F2FP.BF16.F32.PACK_AB R5, R28, R27 ;  /* 0x0000001b1c05723e */ /* 0x000fe200000010ff */
[----:B------:R-:W-:Y:S01]  /*98a0*/  FFMA R33, R73, R0, R33 ;  /* 0x0000000049217223 */ /* 0x000fe20000000021 */
[----:B------:R-:W-:Y:S01]  /*98b0*/  LOP3.LUT R0, R117, 0xffff0000, RZ, 0xc0, !PT ;  /* 0xffff000075007812 */ /* 0x000fe200078ec0ff */
[C---:B------:R-:W-:Y:S01]  /*98c0*/  FFMA R34, R73.reuse, R2, R34 ;  /* 0x0000000249227223 */ /* 0x040fe20000000022 */
[----:B------:R-:W-:Y:S01]  /*98d0*/  SHF.L.U32 R2, R118, 0x10, RZ ;  /* 0x0000001076027819 */ /* 0x000fe200000006ff */
[C---:B------:R-:W-:Y:S01]  /*98e0*/  FFMA R35, R73.reuse, R3, R35 ;  /* 0x0000000349237223 */ /* 0x040fe20000000023 */
[----:B------:R-:W-:Y:S01]  /*98f0*/  F2FP.BF16.F32.PACK_AB R7, R32, R31 ;  /* 0x0000001f2007723e */ /* 0x000fe200000010ff */
[C---:B------:R-:W-:Y:S01]  /*9900*/  FFMA R36, R73.reuse, R0, R36 ;  /* 0x0000000049247223 */ /* 0x040fe20000000024 */
[----:B------:R-:W-:Y:S01]  /*9910*/  LOP3.LUT R0, R118, 0xffff0000, RZ, 0xc0, !PT ;  /* 0xffff000076007812 */ /* 0x000fe200078ec0ff */
[----:B------:R-:W-:Y:S01]  /*9920*/  FFMA R37, R73, R2, R37 ;  /* 0x0000000249257223 */ /* 0x000fe20000000025 */
[----:B------:R-:W-:Y:S01]  /*9930*/  SHF.L.U32 R3, R119, 0x10, RZ ;  /* 0x0000001077037819 */ /* 0x000fe200000006ff */
[----:B------:R1:W-:Y:S01]  /*9940*/  STS.128 [R153+0x8400], R4 ;  /* 0x0084000499007388 */ /* 0x0003e20000000c00 */
[C---:B--2---:R-:W-:Y:S01]  /*9950*/  SHF.L.U32 R2, R124.reuse, 0x10, RZ ;  /* 0x000000107c027819 */ /* 0x044fe200000006ff */
[----:B------:R-:W-:Y:S01]  /*9960*/  FFMA R38, R73, R0, R38 ;  /* 0x0000000049267223 */ /* 0x000fe20000000026 */
[----:B------:R-:W-:Y:S01]  /*9970*/  LOP3.LUT R0, R119, 0xffff0000, RZ, 0xc0, !PT ;  /* 0xffff000077007812 */ /* 0x000fe200078ec0ff */
[C---:B------:R-:W-:Y:S01]  /*9980*/  FFMA R39, R73.reuse, R3, R39 ;  /* 0x0000000349277223 */ /* 0x040fe20000000027 */
[----:B------:R-:W-:Y:S02]  /*9990*/  LOP3.LUT R3, R124, 0xffff0000, RZ, 0xc0, !PT ;  /* 0xffff00007c037812 */ /* 0x000fe400078ec0ff */
[----:B------:R-:W-:Y:S01]  /*99a0*/  F2FP.BF16.F32.PACK_AB R8, R34, R33 ;  /* 0x000000212208723e */ /* 0x000fe200000010ff */
[----:B------:R-:W-:Y:S01]  /*99b0*/  FFMA R40, R73, R0, R40 ;  /* 0x0000000049287223 */ /* 0x000fe20000000028 */
[----:B------:R-:W-:Y:S01]  /*99c0*/  SHF.L.U32 R0, R125, 0x10, RZ ;  /* 0x000000107d007819 */ /* 0x000fe200000006ff */
[----:B------:R-:W-:Y:S01]  /*99d0*/  FFMA R41, R73, R2, R41 ;  /* 0x0000000249297223 */ /* 0x000fe20000000029 */
[----:B------:R-:W-:Y:S01]  /*99e0*/  LOP3.LUT R2, R125, 0xffff0000, RZ, 0xc0, !PT ;  /* 0xffff00007d027812 */ /* 0x000fe200078ec0ff */
[----:B------:R-:W-:Y:S01]  /*99f0*/  FFMA R42, R73, R3, R42 ;  /* 0x00000003492a7223 */ /* 0x000fe2000000002a */
[----:B------:R-:W-:Y:S01]  /*9a00*/  SHF.L.U32 R3, R127, 0x10, RZ ;  /* 0x000000107f037819 */ /* 0x000fe200000006ff */
[C---:B------:R-:W-:Y:S01]  /*9a10*/  FFMA R43, R73.reuse, R0, R43 ;  /* 0x00000000492b7223 */ /* 0x040fe2000000002b */
[C---:B------:R-:W-:Y:S01]  /*9a20*/  SHF.L.U32 R0, R126.reuse, 0x10, RZ ;  /* 0x000000107e007819 */ /* 0x040fe200000006ff */
[C---:B------:R-:W-:Y:S01]  /*9a30*/  FFMA R44, R73.reuse, R2, R44 ;  /* 0x00000002492c7223 */ /* 0x040fe2000000002c */
[----:B------:R-:W-:Y:S02]  /*9a40*/  LOP3.LUT R2, R126, 0xffff0000, RZ, 0xc0, !PT ;  /* 0xffff00007e027812 */ /* 0x000fe400078ec0ff */
[----:B------:R-:W-:Y:S01]  /*9a50*/  F2FP.BF16.F32.PACK_AB R9, R36, R35 ;  /* 0x000000232409723e */ /* 0x000fe200000010ff */
        /* <DEDUP_REMOVED lines=8> */
[C---:B------:R-:W-:Y:S01]  /*9ae0*/  FFMA R49, R73.reuse, R2, R49 ;  /* 0x0000000249317223 */ /* 0x040fe20000000031 */
[----:B------:R-:W-:Y:S02]  /*9af0*/  F2FP.BF16.F32.PACK_AB R10, R38, R37 ;  /* 0x00000025260a723e */ /* 0x000fe400000010ff */
[----:B------:R-:W-:Y:S01]  /*9b00*/  F2FP.BF16.F32.PACK_AB R11, R40, R39 ;  /* 0x00000027280b723e */ /* 0x000fe200000010ff */
[----:B------:R-:W-:Y:S01]  /*9b10*/  FFMA R50, R73, R0, R50 ;  /* 0x0000000049327223 */ /* 0x000fe20000000032 */
[----:B------:R-:W-:Y:S01]  /*9b20*/  LOP3.LUT R0, R133, 0xffff0000, RZ, 0xc0, !PT ;  /* 0xffff000085007812 */ /* 0x000fe200078ec0ff */
[C---:B------:R-:W-:Y:S01]  /*9b30*/  FFMA R51, R73.reuse, R3, R51 ;  /* 0x0000000349337223 */ /* 0x040fe20000000033 */
[C---:B------:R-:W-:Y:S01]  /*9b40*/  SHF.L.U32 R2, R134.reuse, 0x10, RZ ;  /* 0x0000001086027819 */ /* 0x040fe200000006ff */
[----:B------:R2:W-:Y:S01]  /*9b50*/  STS.128 [R152+0x8400], R8 ;  /* 0x0084000898007388 */ /* 0x0005e20000000c00 */
[----:B------:R-:W-:Y:S01]  /*9b60*/  LOP3.LUT R3, R134, 0xffff0000, RZ, 0xc0, !PT ;  /* 0xffff000086037812 */ /* 0x000fe200078ec0ff */
[----:B------:R-:W-:Y:S01]  /*9b70*/  FFMA R52, R73, R0, R52 ;  /* 0x0000000049347223 */ /* 0x000fe20000000034 */
[----:B-1----:R-:W-:Y:S01]  /*9b80*/  SHF.L.U32 R4, R135, 0x10, RZ ;  /* 0x0000001087047819 */ /* 0x002fe200000006ff */
[----:B------:R-:W-:Y:S01]  /*9b90*/  FFMA R53, R73, R2, R53 ;  /* 0x0000000249357223 */ /* 0x000fe20000000035 */
[----:B------:R-:W-:Y:S01]  /*9ba0*/  LOP3.LUT R5, R135, 0xffff0000, RZ, 0xc0, !PT ;  /* 0xffff000087057812 */ /* 0x000fe200078ec0ff */
[C---:B------:R-:W-:Y:S01]  /*9bb0*/  FFMA R54, R73.reuse, R3, R54 ;  /* 0x0000000349367223 */ /* 0x040fe20000000036 */
[----:B------:R-:W-:Y:S01]  /*9bc0*/  F2FP.BF16.F32.PACK_AB R12, R42, R41 ;  /* 0x000000292a0c723e */ /* 0x000fe200000010ff */
[C---:B------:R-:W-:Y:S01]  /*9bd0*/  FFMA R55, R73.reuse, R4, R55 ;  /* 0x0000000449377223 */ /* 0x040fe20000000037 */
[----:B------:R-:W-:Y:S01]  /*9be0*/  F2FP.BF16.F32.PACK_AB R13, R44, R43 ;  /* 0x0000002b2c0d723e */ /* 0x000fe200000010ff */
[----:B------:R-:W-:Y:S01]  /*9bf0*/  FFMA R56, R73, R5, R56 ;  /* 0x0000000549387223 */ /* 0x000fe20000000038 */
[----:B------:R-:W-:Y:S02]  /*9c00*/  F2FP.BF16.F32.PACK_AB R14, R46, R45 ;  /* 0x0000002d2e0e723e */ /* 0x000fe400000010ff */
[----:B------:R-:W-:Y:S02]  /*9c10*/  F2FP.BF16.F32.PACK_AB R15, R48, R47 ;  /* 0x0000002f300f723e */ /* 0x000fe400000010ff */
[----:B------:R-:W-:Y:S02]  /*9c20*/  F2FP.BF16.F32.PACK_AB R4, R50, R49 ;  /* 0x000000313204723e */ /* 0x000fe400000010ff */
[----:B------:R-:W-:Y:S01]  /*9c30*/  F2FP.BF16.F32.PACK_AB R5, R52, R51 ;  /* 0x000000333405723e */ /* 0x000fe200000010ff */
[----:B------:R2:W-:Y:S01]  /*9c40*/  STS.128 [R151+0x8400], R12 ;  /* 0x0084000c97007388 */ /* 0x0005e20000000c00 */
[----:B------:R-:W-:Y:S02]  /*9c50*/  F2FP.BF16.F32.PACK_AB R6, R54, R53 ;  /* 0x000000353606723e */ /* 0x000fe400000010ff */
[----:B------:R-:W-:Y:S02]  /*9c60*/  F2FP.BF16.F32.PACK_AB R7, R56, R55 ;  /* 0x000000373807723e */ /* 0x000fe400000010ff */
[----:B------:R-:W-:Y:S02]  /*9c70*/  MOV R0, UR45 ;  /* 0x0000002d00007c02 */ /* 0x000fe40008000f00 */
[----:B------:R-:W-:Y:S01]  /*9c80*/  LEA R3, R75, UR44, 0x3 ;  /* 0x0000002c4b037c11 */ /* 0x000fe2000f8e18ff */
[----:B------:R2:W-:Y:S01]  /*9c90*/  STS.128 [R150+0x8400], R4 ;  /* 0x0084000496007388 */ /* 0x0005e20000000c00 */
[----:B------:R-:W-:Y:S02]  /*9ca0*/  @P6 LEA R0, R0, UR44, 0x3 ;  /* 0x0000002c00006c11 */ /* 0x000fe4000f8e18ff */
[----:B------:R-:W-:Y:S02]  /*9cb0*/  @P6 SHF.L.U32 R2, R157, 0x1f, RZ ;  /* 0x0000001f9d026819 */ /* 0x000fe400000006ff */
[----:B------:R-:W-:Y:S01]  /*9cc0*/  @P6 IADD3 R0, PT, PT, R0, 0x80, RZ ;  /* 0x0000008000006810 */ /* 0x000fe20007ffe0ff */
[----:B------:R-:W-:Y:S01]  /*9cd0*/  @!PT LDS RZ, [RZ] ;  /* 0x00000000fffff984 */ /* 0x000fe20000000800 */
[----:B------:R-:W-:Y:S01]  /*9ce0*/  @!PT LDS RZ, [RZ] ;  /* 0x00000000fffff984 */ /* 0x000fe20000000800 */
[----:B------:R-:W-:Y:S01]  /*9cf0*/  @!PT LDS RZ, [RZ] ;  /* 0x00000000fffff984 */ /* 0x000fe20000000800 */
[----:B------:R-:W-:Y:S01]  /*9d00*/  @!PT LDS RZ, [RZ] ;  /* 0x00000000fffff984 */ /* 0x000fe20000000800 */
[----:B------:R1:W-:Y:S06]  /*9d10*/  MEMBAR.ALL.CTA ;  /* 0x0000000000007992 */ /* 0x0003ec0000008000 */
[----:B-1----:R-:W1:Y:S01]  /*9d20*/  FENCE.VIEW.ASYNC.S ;  /* 0x00000000000073c6 */ /* 0x002e620000000000 */
[----:B------:R-:W-:Y:S01]  /*9d30*/  @P6 PRMT R0, R165, 0x654, R0 ;  /* 0x00000654a5006816 */ /* 0x000fe20000000000 */
[----:B-1----:R-:W-:Y:S06]  /*9d40*/  BAR.SYNC.DEFER_BLOCKING 0x1, 0x80 ;  /* 0x0042000000007b1d */ /* 0x002fec0000010000 */
        /* <DEDUP_REMOVED lines=11> */
.L_x_123:
[----:B------:R-:W-:Y:S05]  /*9e00*/  BSYNC.RECONVERGENT B0 ;  /* 0x0000000000007941 */ /* 0x000fea0003800200 */
.L_x_122:
[----:B------:R-:W-:Y:S01]  /*9e10*/  BAR.SYNC.DEFER_BLOCKING 0x1, 0x80 ;  /* 0x0042000000007b1d */ /* 0x000fe20000010000 */
[----:B------:R-:W-:Y:S04]  /*9e20*/  UIADD3 UR4, UPT, UPT, UR45, 0x1, URZ ;  /* 0x000000012d047890 */ /* 0x000fe8000fffe0ff */
[----:B------:R-:W-:Y:S04]  /*9e30*/  UISETP.NE.AND UP0, UPT, UR4, 0x4, UPT ;  /* 0x000000040400788c */ /* 0x000fe8000bf05270 */
[----:B------:R-:W-:Y:S01]  /*9e40*/  USEL UR46, UR4, URZ, UP0 ;  /* 0x000000ff042e7287 */ /* 0x000fe20008000000 */
[----:B------:R1:W-:Y:S01]  /*9e50*/  @P6 SYNCS.ARRIVE.TRANS64.RED.A1T0 RZ, [R0+URZ], RZ ;  /* 0x000000ff00ff69a7 */ /* 0x0003e200081004ff */
[----:B------:R-:W-:Y:S01]  /*9e60*/  BSSY B1, `(.L_x_124) ;  /* 0x000001f000017945 */ /* 0x000fe20003800000 */
[----:B------:R-:W3:Y:S02]  /*9e70*/  @P6 SYNCS.PHASECHK.TRANS64.TRYWAIT P0, [R3+URZ+0x60], R2 ;  /* 0x00006002030065a7 */ /* 0x000ee400080011ff */
[----:B---3--:R-:W-:Y:S01]  /*9e80*/  @P6 SEL R83, RZ, 0x1, !P0 ;  /* 0x00000001ff536807 */ /* 0x008fe20004000000 */
[----:B-1----:R-:W-:Y:S06]  /*9e90*/  @!P6 BRA `(.L_x_125) ;  /* 0x00000000006ce947 */ /* 0x002fec0003800000 */
[----:B------:R-:W-:Y:S01]  /*9ea0*/  ISETP.NE.AND P1, PT, R96, RZ, PT ;  /* 0x000000ff6000720c */ /* 0x000fe20003f25270 */
[----:B------:R-:W-:Y:S01]  /*9eb0*/  BSSY B0, `(.L_x_126) ;  /* 0x000000b000007945 */ /* 0x000fe20003800000 */
[----:B------:R-:W-:Y:S11]  /*9ec0*/  ISETP.NE.AND P0, PT, R83, RZ, PT ;  /* 0x000000ff5300720c */ /* 0x000ff60003f05270 */
[----:B------:R-:W-:Y:S05]  /*9ed0*/  @P1 IMAD R75, R75, 0x4000, R164 ;  /* 0x000040004b4b1824 */ /* 0x000fea00078e02a4 */
[----:B--2---:R-:W-:Y:S04]  /*9ee0*/  @P1 IADD3 R4, PT, PT, R75, UR44, RZ ;  /* 0x0000002c4b041c10 */ /* 0x004fe8000fffe0ff */
[----:B------:R-:W-:Y:S01]  /*9ef0*/  @P1 IADD3 R2, PT, PT, R81, R4, RZ ;  /* 0x0000000451021210 */ /* 0x000fe20007ffe0ff */
[--C-:B------:R-:W-:Y:S02]  /*9f00*/  @P1 IMAD.IADD R80, R80, 0x1, R4.reuse ;  /* 0x0000000150501824 */ /* 0x100fe400078e0204 */
[----:B------:R-:W-:Y:S01]  /*9f10*/  @P1 IMAD.IADD R4, R82, 0x1, R4 ;  /* 0x0000000152041824 */ /* 0x000fe200078e0204 */
[----:B------:R-:W-:Y:S06]  /*9f20*/  @P0 BRA `(.L_x_127) ;  /* 0x00000000000c0947 */ /* 0x000fec0003800000 */
[----:B------:R-:W-:Y:S04]  /*9f30*/  SHF.L.U32 R0, R157, 0x1f, RZ ;  /* 0x0000001f9d007819 */ /* 0x000fe800000006ff */
[----:B------:R-:W1:Y:S02]  /*9f40*/  SYNCS.PHASECHK.TRANS64.TRYWAIT P0, [R3+URZ+0x60], R0 ;  /* 0x00006000030075a7 */ /* 0x000e6400080011ff */
[----:B-1----:R-:W-:Y:S05]  /*9f50*/  @!P0 BRA `(.L_x_128) ;  /* 0x0000002000688947 */ /* 0x002fea0003800000 */
.L_x_127:
[----:B------:R-:W-:Y:S05]  /*9f60*/  BSYNC B0 ;  /* 0x0000000000007941 */ /* 0x000fea0003800000 */
.L_x_126:
[----:B------:R-:W-:Y:S11]  /*9f70*/  ISETP.NE.AND P0, PT, R96, RZ, PT ;  /* 0x000000ff6000720c */ /* 0x000ff60003f05270 */
[----:B------:R-:W-:Y:S02]  /*9f80*/  @!UPT UIADD3 URZ, UPT, UPT, URZ, URZ, URZ ;  /* 0x000000fffffff290 */ /* 0x000fe4000fffe0ff */
[----:B------:R3:W4:Y:S01]  /*9f90*/  @P0 LDS.128 R76, [R75+UR44+0x400] ;  /* 0x0004002c4b4c0984 */ /* 0x0007220008000c00 */
[----:B------:R-:W-:Y:S01]  /*9fa0*/  @P0 IMAD.IADD R81, R81, 0x1, R80 ;  /* 0x0000000151510824 */ /* 0x000fe200078e0250 */
[C---:B-1----:R-:W-:Y:S01]  /*9fb0*/  @P0 IADD3 R3, PT, PT, R82.reuse, R80, RZ ;  /* 0x0000005052030210 */ /* 0x042fe20007ffe0ff */
[C---:B------:R-:W-:Y:S01]  /*9fc0*/  @P0 IMAD.IADD R0, R82.reuse, 0x1, R2 ;  /* 0x0000000152000824 */ /* 0x040fe200078e0202 */
[----:B------:R3:W1:Y:S02]  /*9fd0*/  @P0 LDS.128 R84, [R4+0x400] ;  /* 0x0004000004540984 */ /* 0x0006640000000c00 */
[----:B------:R-:W-:Y:S02]  /*9fe0*/  @P0 IADD3 R82, PT, PT, R82, R81, RZ ;  /* 0x0000005152520210 */ /* 0x000fe40007ffe0ff */
[----:B------:R3:W2:Y:S04]  /*9ff0*/  @P0 LDS.128 R92, [R2+0x400] ;  /* 0x00040000025c0984 */ /* 0x0006a80000000c00 */
[----:B------:R3:W1:Y:S04]  /*a000*/  @P0 LDS.128 R100, [R0+0x400] ;  /* 0x0004000000640984 */ /* 0x0006680000000c00 */
[----:B------:R3:W1:Y:S04]  /*a010*/  @P0 LDS.128 R108, [R80+0x400] ;  /* 0x00040000506c0984 */ /* 0x0006680000000c00 */
[----:B------:R3:W1:Y:S04]  /*a020*/  @P0 LDS.128 R116, [R3+0x400] ;  /* 0x0004000003740984 */ /* 0x0006680000000c00 */
[----:B------:R3:W1:Y:S04]  /*a030*/  @P0 LDS.128 R124, [R81+0x400] ;  /* 0x00040000517c0984 */ /* 0x0006680000000c00 */
[----:B------:R3:W1:Y:S02]  /*a040*/  @P0 LDS.128 R132, [R82+0x400] ;  /* 0x0004000052840984 */ /* 0x0006640000000c00 */
.L_x_125:
[----:B------:R-:W-:Y:S05]  /*a050*/  BSYNC B1 ;  /* 0x0000000000017941 */ /* 0x000fea0003800000 */
.L_x_124:
[----:B---3--:R-:W-:Y:S05]  /*a060*/  VIADD R0, R71, 0xc0 ;  /* 0x000000c047007836 */ /* 0x008fea0000000000 */
[----:B------:R-:W-:Y:S04]  /*a070*/  SHF.R.U32.HI R0, RZ, 0x15, R0 ;  /* 0x00000015ff007819 */ /* 0x000fe80000011600 */
[----:B------:R-:W-:Y:S11]  /*a080*/  LOP3.LUT P0, RZ, R0, 0x3, R143, 0x48, !PT ;  /* 0x0000000300ff7812 */ /* 0x000ff6000780488f */
[----:B------:R-:W-:Y:S02]  /*a090*/  @!UPT UIADD3 URZ, UPT, UPT, URZ, URZ, URZ ;  /* 0x000000fffffff290 */ /* 0x000fe4000fffe0ff */
[----:B------:R-:W-:Y:S05]  /*a0a0*/  @!P0 BRA `(.L_x_129) ;  /* 0x0000000000408947 */ /* 0x000fea0003800000 */
[----:B------:R-:W3:Y:S01]  /*a0b0*/  LDCU.64 UR8, c[0x4][0x70] ;  /* 0x01000e00ff0877ac */ /* 0x000ee20008000a00 */
[----:B------:R-:W-:Y:S01]  /*a0c0*/  MOV R3, 0x0 ;  /* 0x0000000000037802 */ /* 0x000fe20000000f00 */
[----:B--2---:R-:W-:Y:S02]  /*a0d0*/  HFMA2 R12, -RZ, RZ, 0, 5.9604644775390625e-08 ;  /* 0x00000001ff0c7431 */ /* 0x004fe400000001ff */
[----:B------:R-:W-:Y:S02]  /*a0e0*/  IMAD.MOV.U32 R8, RZ, RZ, 0x192 ;  /* 0x00000192ff087424 */ /* 0x000fe400078e00ff */
[----:B------:R-:W-:Y:S01]  /*a0f0*/  IMAD.MOV.U32 R13, RZ, RZ, RZ ;  /* 0x000000ffff0d7224 */ /* 0x000fe200078e00ff */
[----:B------:R-:W2:Y:S01]  /*a100*/  LDCU.64 UR6, c[0x4][0x78] ;  /* 0x01000f00ff0677ac */ /* 0x000ea20008000a00 */
[----:B------:R-:W1:Y:S01]  /*a110*/  LDC.64 R2, c[0x4][R3] ;  /* 0x0100000003027b82 */ /* 0x000e620000000a00 */
[----:B------:R-:W5:Y:S01]  /*a120*/  LDCU.64 UR4, c[0x4][0x10] ;  /* 0x01000200ff0477ac */ /* 0x000f620008000a00 */
[----:B---3--:R-:W-:Y:S01]  /*a130*/  MOV R5, UR9 ;  /* 0x0000000900057c02 */ /* 0x008fe20008000f00 */
[----:B------:R-:W-:Y:S01]  /*a140*/  IMAD.U32 R4, RZ, RZ, UR8 ;  /* 0x00000008ff047e24 */ /* 0x000fe2000f8e00ff */
[----:B--2---:R-:W-:Y:S01]  /*a150*/  MOV R7, UR7 ;  /* 0x0000000700077c02 */ /* 0x004fe20008000f00 */
[----:B------:R-:W-:Y:S01]  /*a160*/  IMAD.U32 R6, RZ, RZ, UR6 ;  /* 0x00000006ff067e24 */ /* 0x000fe2000f8e00ff */
[----:B-----5:R-:W-:Y:S01]  /*a170*/  MOV R11, UR5 ;  /* 0x00000005000b7c02 */ /* 0x020fe20008000f00 */
[----:B------:R-:W-:Y:S02]  /*a180*/  IMAD.U32 R10, RZ, RZ, UR4 ;  /* 0x00000004ff0a7e24 */ /* 0x000fe4000f8e00ff */
[----:B------:R-:W-:Y:S07]  /*a190*/  LEPC R20, `(.L_x_129) ;  /* 0x000000001014794e */ /* 0x000fee0000000000 */
[----:B-1--4-:R-:W-:Y:S05]  /*a1a0*/  CALL.ABS.NOINC R2 ;  /* 0x0000000002007343 */ /* 0x012fea0003c00000 */
.L_x_129:
[----:B------:R-:W-:Y:S01]  /*a1b0*/  ISETP.NE.AND P0, PT, R160, RZ, PT ;  /* 0x000000ffa000720c */ /* 0x000fe20003f05270 */
[----:B------:R-:W-:Y:S05]  /*a1c0*/  WARPSYNC.ALL ;  /* 0x0000000000007948 */ /* 0x000fea0003800000 */
[----:B------:R-:W-:Y:S01]  /*a1d0*/  R2UR UR4, R71 ;  /* 0x00000000470472ca */ /* 0x000fe200000e0000 */
[----:B------:R-:W3:Y:S01]  /*a1e0*/  S2UR UR6, SR_CgaCtaId ;  /* 0x00000000000679c3 */ /* 0x000ee20000008800 */
[----:B------:R-:W-:Y:S01]  /*a1f0*/  R2UR UR5, R74 ;  /* 0x000000004a0572ca */ /* 0x000fe200000e0000 */
[----:B------:R-:W-:Y:S01]  /*a200*/  BSSY.RECONVERGENT B0, `(.L_x_130) ;  /* 0x0000100000007945 */ /* 0x000fe20003800200 */
[C---:B----4-:R-:W-:Y:S02]  /*a210*/  SHF.L.U32 R71, R76.reuse, 0x10, RZ ;  /* 0x000000104c477819 */ /* 0x050fe400000006ff */
[----:B------:R-:W-:Y:S02]  /*a220*/  LOP3.LUT R72, R76, 0xffff0000, RZ, 0xc0, !PT ;  /* 0xffff00004c487812 */ /* 0x000fe400078ec0ff */
[C---:B------:R-:W-:Y:S02]  /*a230*/  SHF.L.U32 R74, R77.reuse, 0x10, RZ ;  /* 0x000000104d4a7819 */ /* 0x040fe400000006ff */
[----:B------:R-:W-:Y:S02]  /*a240*/  LOP3.LUT R75, R77, 0xffff0000, RZ, 0xc0, !PT ;  /* 0xffff00004d4b7812 */ /* 0x000fe400078ec0ff */
[C---:B------:R-:W-:Y:S01]  /*a250*/  SHF.L.U32 R76, R78.reuse, 0x10, RZ ;  /* 0x000000104e4c7819 */ /* 0x040fe200000006ff */
[----:B--2---:R-:W2:Y:S01]  /*a260*/  LDTM.x64 R4, tmem[UR4+0xc0] ;  /* 0x0000c004000479ee */ /* 0x004ea20008340000 */
[----:B------:R-:W-:Y:S01]  /*a270*/  LOP3.LUT R77, R78, 0xffff0000, RZ, 0xc0, !PT ;  /* 0xffff00004e4d7812 */ /* 0x000fe200078ec0ff */
[----:B------:R-:W-:Y:S01]  /*a280*/  NOP ;  /* 0x0000000000007918 */ /* 0x000fe20000000000 */
[C---:B------:R-:W-:Y:S01]  /*a290*/  SHF.L.U32 R78, R79.reuse, 0x10, RZ ;  /* 0x000000104f4e7819 */ /* 0x040fe200000006ff */
[----:B------:R-:W-:Y:S01]  /*a2a0*/  UIADD3 UR4, UPT, UPT, UR5, 0xe0, URZ ;  /* 0x000000e005047890 */ /* 0x000fe2000fffe0ff */
[----:B------:R-:W-:Y:S02]  /*a2b0*/  LOP3.LUT R79, R79, 0xffff0000, RZ, 0xc0, !PT ;  /* 0xffff00004f4f7812 */ /* 0x000fe400078ec0ff */
[C---:B-1----:R-:W-:Y:S02]  /*a2c0*/  SHF.L.U32 R80, R84.reuse, 0x10, RZ ;  /* 0x0000001054507819 */ /* 0x042fe400000006ff */
[----:B------:R-:W-:Y:S02]  /*a2d0*/  LOP3.LUT R81, R84, 0xffff0000, RZ, 0xc0, !PT ;  /* 0xffff000054517812 */ /* 0x000fe400078ec0ff */
[C---:B------:R-:W-:Y:S02]  /*a2e0*/  SHF.L.U32 R82, R85.reuse, 0x10, RZ ;  /* 0x0000001055527819 */ /* 0x040fe400000006ff */
[----:B------:R-:W-:Y:S02]  /*a2f0*/  LOP3.LUT R83, R85, 0xffff0000, RZ, 0xc0, !PT ;  /* 0xffff000055537812 */ /* 0x000fe400078ec0ff */
[C---:B------:R-:W-:Y:S02]  /*a300*/  SHF.L.U32 R84, R86.reuse, 0x10, RZ ;  /* 0x0000001056547819 */ /* 0x040fe400000006ff */
[----:B------:R-:W-:Y:S02]  /*a310*/  LOP3.LUT R85, R86, 0xffff0000, RZ, 0xc0, !PT ;  /* 0xffff000056557812 */ /* 0x000fe400078ec0ff */
[C---:B------:R-:W-:Y:S02]  /*a320*/  SHF.L.U32 R86, R87.reuse, 0x10, RZ ;  /* 0x0000001057567819 */ /* 0x040fe400000006ff */
[----:B------:R-:W-:Y:S02]  /*a330*/  LOP3.LUT R87, R87, 0xffff0000, RZ, 0xc0, !PT ;  /* 0xffff000057577812 */ /* 0x000fe400078ec0ff */
[C---:B------:R-:W-:Y:S01]  /*a340*/  SHF.L.U32 R88, R92.reuse, 0x10, RZ ;  /* 0x000000105c587819 */ /* 0x040fe200000006ff */
[----:B---3--:R-:W-:Y:S01]  /*a350*/  UPRMT UR4, UR6, 0x654, UR4 ;  /* 0x0000065406047896 */ /* 0x008fe20008000004 */
[----:B------:R-:W-:Y:S01]  /*a360*/  LOP3.LUT R89, R92, 0xffff0000, RZ, 0xc0, !PT ;  /* 0xffff00005c597812 */ /* 0x000fe200078ec0ff */
[C---:B--2---:R-:W-:Y:S01]  /*a370*/  FMUL R4, R70.reuse, R4 ;  /* 0x0000000446047220 */ /* 0x044fe20000400000 */
[C---:B------:R-:W-:Y:S01]  /*a380*/  SHF.L.U32 R90, R93.reuse, 0x10, RZ ;  /* 0x000000105d5a7819 */ /* 0x040fe200000006ff */
[----:B------:R-:W-:Y:S01]  /*a390*/  FMUL R5, R70, R5 ;  /* 0x0000000546057220 */ /* 0x000fe20000400000 */
[----:B------:R-:W-:Y:S01]  /*a3a0*/  LOP3.LUT R91, R93, 0xffff0000, RZ, 0xc0, !PT ;  /* 0xffff00005d5b7812 */ /* 0x000fe200078ec0ff */
[C---:B------:R-:W-:Y:S01]  /*a3b0*/  FFMA R4, R73.reuse, R71, R4 ;  /* 0x0000004749047223 */ /* 0x040fe20000000004 */
[C---:B------:R-:W-:Y:S01]  /*a3c0*/  SHF.L.U32 R92, R94.reuse, 0x10, RZ ;  /* 0x000000105e5c7819 */ /* 0x040fe200000006ff */
[----:B------:R-:W-:Y:S01]  /*a3d0*/  FFMA R5, R73, R72, R5 ;  /* 0x0000004849057223 */ /* 0x000fe20000000005 */
[----:B------:R-:W-:Y:S01]  /*a3e0*/  LOP3.LUT R93, R94, 0xffff0000, RZ, 0xc0, !PT ;  /* 0xffff00005e5d7812 */ /* 0x000fe200078ec0ff */
[----:B------:R-:W-:Y:S01]  /*a3f0*/  SYNCS.ARRIVE.TRANS64.RED.A1T0 RZ, [UR4], RZ ;  /* 0x000000ffffff79a7 */ /* 0x000fe20008100404 */
[----:B------:R-:W-:Y:S01]  /*a400*/  SHF.L.U32 R94, R95, 0x10, RZ ;  /* 0x000000105f5e7819 */ /* 0x000fe200000006ff */
[C---:B------:R-:W-:Y:S01]  /*a410*/  FMUL R6, R70.reuse, R6 ;  /* 0x0000000646067220 */ /* 0x040fe20000400000 */
[----:B------:R-:W-:Y:S01]  /*a420*/  F2FP.BF16.F32.PACK_AB R4, R5, R4 ;  /* 0x000000040504723e */ /* 0x000fe200000010ff */
[----:B------:R-:W-:Y:S01]  /*a430*/  FMUL R7, R70, R7 ;  /* 0x0000000746077220 */ /* 0x000fe20000400000 */
[----:B------:R-:W-:Y:S01]  /*a440*/  LOP3.LUT R95, R95, 0xffff0000, RZ, 0xc0, !PT ;  /* 0xffff00005f5f7812 */ /* 0x000fe200078ec0ff */
[C---:B------:R-:W-:Y:S01]  /*a450*/  FFMA R6, R73.reuse, R74, R6 ;  /* 0x0000004a49067223 */ /* 0x040fe20000000006 */
[C---:B------:R-:W-:Y:S01]  /*a460*/  SHF.L.U32 R96, R100.reuse, 0x10, RZ ;  /* 0x0000001064607819 */ /* 0x040fe200000006ff */
[----:B------:R-:W-:Y:S01]  /*a470*/  FFMA R7, R73, R75, R7 ;  /* 0x0000004b49077223 */ /* 0x000fe20000000007 */
[----:B------:R-:W-:Y:S01]  /*a480*/  LOP3.LUT R97, R100, 0xffff0000, RZ, 0xc0, !PT ;  /* 0xffff000064617812 */ /* 0x000fe200078ec0ff */
[C---:B------:R-:W-:Y:S01]  /*a490*/  FMUL R8, R70.reuse, R8 ;  /* 0x0000000846087220 */ /* 0x040fe20000400000 */
[----:B------:R-:W-:Y:S01]  /*a4a0*/  SHF.L.U32 R98, R101, 0x10, RZ ;  /* 0x0000001065627819 */ /* 0x000fe200000006ff */
        /* <DEDUP_REMOVED lines=8> */
[C---:B------:R-:W-:Y:S01]  /*a530*/  FMUL R11, R70.reuse, R11 ;  /* 0x0000000b460b7220 */ /* 0x040fe20000400000 */
[----:B------:R-:W-:Y:S01]  /*a540*/  F2FP.BF16.F32.PACK_AB R6, R9, R8 ;  /* 0x000000080906723e */ /* 0x000fe200000010ff */
[----:B------:R-:W-:Y:S01]  /*a550*/  FFMA R10, R73, R78, R10 ;  /* 0x0000004e490a7223 */ /* 0x000fe2000000000a */
[C---:B------:R-:W-:Y:S01]  /*a560*/  SHF.L.U32 R102, R103.reuse, 0x10, RZ ;  /* 0x0000001067667819 */ /* 0x040fe200000006ff */
[C---:B------:R-:W-:Y:S01]  /*a570*/  FMUL R0, R70.reuse, R12 ;  /* 0x0000000c46007220 */ /* 0x040fe20000400000 */
[----:B------:R-:W-:Y:S01]  /*a580*/  LOP3.LUT R103, R103, 0xffff0000, RZ, 0xc0, !PT ;  /* 0xffff000067677812 */ /* 0x000fe200078ec0ff */
[----:B------:R-:W-:Y:S01]  /*a590*/  FMUL R2, R70, R13 ;  /* 0x0000000d46027220 */ /* 0x000fe20000400000 */
[----:B------:R-:W-:Y:S01]  /*a5a0*/  SHF.L.U32 R104, R108, 0x10, RZ ;  /* 0x000000106c687819 */ /* 0x000fe200000006ff */
[----:B------:R-:W-:Y:S01]  /*a5b0*/  FMUL R3, R70, R14 ;  /* 0x0000000e46037220 */ /* 0x000fe20000400000 */
[----:B------:R-:W-:Y:S01]  /*a5c0*/  LOP3.LUT R105, R108, 0xffff0000, RZ, 0xc0, !PT ;  /* 0xffff00006c697812 */ /* 0x000fe200078ec0ff */
[----:B------:R-:W-:Y:S01]  /*a5d0*/  FFMA R11, R73, R79, R11 ;  /* 0x0000004f490b7223 */ /* 0x000fe2000000000b */
[C---:B------:R-:W-:Y:S01]  /*a5e0*/  SHF.L.U32 R106, R109.reuse, 0x10, RZ ;  /* 0x000000106d6a7819 */ /* 0x040fe200000006ff */
[C---:B------:R-:W-:Y:S01]  /*a5f0*/  FMUL R15, R70.reuse, R15 ;  /* 0x0000000f460f7220 */ /* 0x040fe20000400000 */
[----:B------:R-:W-:Y:S01]  /*a600*/  LOP3.LUT R107, R109, 0xffff0000, RZ, 0xc0, !PT ;  /* 0xffff00006d6b7812 */ /* 0x000fe200078ec0ff */
[----:B------:R-:W-:Y:S01]  /*a610*/  FFMA R0, R73, R80, R0 ;  /* 0x0000005049007223 */ /* 0x000fe20000000000 */
[----:B------:R-:W-:Y:S01]  /*a620*/  F2FP.BF16.F32.PACK_AB R7, R11, R10 ;  /* 0x0000000a0b07723e */ /* 0x000fe200000010ff */
[----:B------:R-:W-:Y:S01]  /*a630*/  FMUL R12, R70, R16 ;  /* 0x00000010460c7220 */ /* 0x000fe20000400000 */
[C---:B------:R-:W-:Y:S01]  /*a640*/  SHF.L.U32 R108, R110.reuse, 0x10, RZ ;  /* 0x000000106e6c7819 */ /* 0x040fe200000006ff */
[----:B------:R-:W-:Y:S01]  /*a650*/  FFMA R2, R73, R81, R2 ;  /* 0x0000005149027223 */ /* 0x000fe20000000002 */
[----:B------:R-:W-:Y:S01]  /*a660*/  LOP3.LUT R109, R110, 0xffff0000, RZ, 0xc0, !PT ;  /* 0xffff00006e6d7812 */ /* 0x000fe200078ec0ff */
[----:B------:R-:W-:Y:S01]  /*a670*/  FMUL R13, R70, R17 ;  /* 0x00000011460d7220 */ /* 0x000fe20000400000 */
[----:B------:R-:W-:Y:S01]  /*a680*/  SHF.L.U32 R110, R111, 0x10, RZ ;  /* 0x000000106f6e7819 */ /* 0x000fe200000006ff */
[----:B------:R-:W-:Y:S01]  /*a690*/  FFMA R3, R73, R82, R3 ;  /* 0x0000005249037223 */ /* 0x000fe20000000003 */
[----:B------:R-:W-:Y:S01]  /*a6a0*/  F2FP.BF16.F32.PACK_AB R8, R2, R0 ;  /* 0x000000000208723e */ /* 0x000fe200000010ff */
[----:B------:R-:W-:Y:S01]  /*a6b0*/  FMUL R14, R70, R18 ;  /* 0x00000012460e7220 */ /* 0x000fe20000400000 */
[----:B------:R-:W-:Y:S01]  /*a6c0*/  LOP3.LUT R111, R111, 0xffff0000, RZ, 0xc0, !PT ;  /* 0xffff00006f6f7812 */ /* 0x000fe200078ec0ff */
[----:B------:R1:W-:Y:S01]  /*a6d0*/  STS.128 [R164+UR44+0xc400], R4 ;  /* 0x00c40004a4007988 */ /* 0x0003e20008000c2c */
[C---:B------:R-:W-:Y:S01]  /*a6e0*/  FFMA R15, R73.reuse, R83, R15 ;  /* 0x00000053490f7223 */ /* 0x040fe2000000000f */
[C---:B------:R-:W-:Y:S01]  /*a6f0*/  SHF.L.U32 R112, R116.reuse, 0x10, RZ ;  /* 0x0000001074707819 */ /* 0x040fe200000006ff */
[C---:B------:R-:W-:Y:S01]  /*a700*/  FFMA R12, R73.reuse, R84, R12 ;  /* 0x00000054490c7223 */ /* 0x040fe2000000000c */
[C---:B------:R-:W-:Y:S01]  /*a710*/  FFMA R13, R73.reuse, R85, R13 ;  /* 0x00000055490d7223 */ /* 0x040fe2000000000d */
[----:B------:R-:W-:Y:S01]  /*a720*/  LOP3.LUT R113, R116, 0xffff0000, RZ, 0xc0, !PT ;  /* 0xffff000074717812 */ /* 0x000fe200078ec0ff */
[----:B------:R-:W-:Y:S01]  /*a730*/  FFMA R14, R73, R86, R14 ;  /* 0x00000056490e7223 */ /* 0x000fe2000000000e */
[----:B------:R-:W-:Y:S01]  /*a740*/  F2FP.BF16.F32.PACK_AB R9, R15, R3 ;  /* 0x000000030f09723e */ /* 0x000fe200000010ff */
[C---:B------:R-:W-:Y:S01]  /*a750*/  FMUL R19, R70.reuse, R19 ;  /* 0x0000001346137220 */ /* 0x040fe20000400000 */
[----:B------:R-:W-:Y:S01]  /*a760*/  F2FP.BF16.F32.PACK_AB R10, R13, R12 ;  /* 0x0000000c0d0a723e */ /* 0x000fe200000010ff */
[C---:B------:R-:W-:Y:S01]  /*a770*/  FMUL R16, R70.reuse, R20 ;  /* 0x0000001446107220 */ /* 0x040fe20000400000 */
[C---:B------:R-:W-:Y:S01]  /*a780*/  FMUL R17, R70.reuse, R21 ;  /* 0x0000001546117220 */ /* 0x040fe20000400000 */
[----:B------:R-:W-:Y:S01]  /*a790*/  FFMA R19, R73, R87, R19 ;  /* 0x0000005749137223 */ /* 0x000fe20000000013 */
[C---:B------:R-:W-:Y:S01]  /*a7a0*/  FMUL R18, R70.reuse, R22 ;  /* 0x0000001646127220 */ /* 0x040fe20000400000 */
[----:B------:R-:W-:Y:S01]  /*a7b0*/  SHF.L.U32 R114, R117, 0x10, RZ ;  /* 0x0000001075727819 */ /* 0x000fe200000006ff */
[C---:B------:R-:W-:Y:S01]  /*a7c0*/  FFMA R16, R73.reuse, R88, R16 ;  /* 0x0000005849107223 */ /* 0x040fe20000000010 */
[----:B------:R-:W-:Y:S01]  /*a7d0*/  FFMA R17, R73, R89, R17 ;  /* 0x0000005949117223 */ /* 0x000fe20000000011 */
[----:B------:R-:W-:Y:S01]  /*a7e0*/  F2FP.BF16.F32.PACK_AB R11, R19, R14 ;  /* 0x0000000e130b723e */ /* 0x000fe200000010ff */
[----:B------:R-:W-:Y:S01]  /*a7f0*/  FFMA R18, R73, R90, R18 ;  /* 0x0000005a49127223 */ /* 0x000fe20000000012 */
[C---:B------:R-:W-:Y:S01]  /*a800*/  FMUL R23, R70.reuse, R23 ;  /* 0x0000001746177220 */ /* 0x040fe20000400000 */
[----:B------:R-:W-:Y:S01]  /*a810*/  LOP3.LUT R115, R117, 0xffff0000, RZ, 0xc0, !PT ;  /* 0xffff000075737812 */ /* 0x000fe200078ec0ff */
[C---:B------:R-:W-:Y:S01]  /*a820*/  FMUL R20, R70.reuse, R24 ;  /* 0x0000001846147220 */ /* 0x040fe20000400000 */
[----:B------:R1:W-:Y:S01]  /*a830*/  STS.128 [R163+0xc400], R8 ;  /* 0x00c40008a3007388 */ /* 0x0003e20000000c00 */
[----:B------:R-:W-:Y:S01]  /*a840*/  F2FP.BF16.F32.PACK_AB R16, R17, R16 ;  /* 0x000000101110723e */ /* 0x000fe200000010ff */
[C---:B------:R-:W-:Y:S01]  /*a850*/  FFMA R23, R73.reuse, R91, R23 ;  /* 0x0000005b49177223 */ /* 0x040fe20000000017 */
[----:B------:R-:W-:Y:S01]  /*a860*/  FFMA R20, R73, R92, R20 ;  /* 0x0000005c49147223 */ /* 0x000fe20000000014 */
[----:B------:R-:W-:Y:S01]  /*a870*/  FMUL R21, R70, R25 ;  /* 0x0000001946157220 */ /* 0x000fe20000400000 */
[----:B------:R-:W-:Y:S01]  /*a880*/  SHF.L.U32 R116, R118, 0x10, RZ ;  /* 0x0000001076747819 */ /* 0x000fe200000006ff */
[C---:B------:R-:W-:Y:S01]  /*a890*/  FMUL R22, R70.reuse, R26 ;  /* 0x0000001a46167220 */ /* 0x040fe20000400000 */
[----:B------:R-:W-:Y:S01]  /*a8a0*/  F2FP.BF16.F32.PACK_AB R17, R23, R18 ;  /* 0x000000121711723e */ /* 0x000fe200000010ff */
[C---:B------:R-:W-:Y:S01]  /*a8b0*/  FFMA R21, R73.reuse, R93, R21 ;  /* 0x0000005d49157223 */ /* 0x040fe20000000015 */
[----:B------:R-:W-:Y:S01]  /*a8c0*/  FMUL R27, R70, R27 ;  /* 0x0000001b461b7220 */ /* 0x000fe20000400000 */
[----:B------:R-:W-:Y:S01]  /*a8d0*/  FFMA R22, R73, R94, R22 ;  /* 0x0000005e49167223 */ /* 0x000fe20000000016 */
[----:B------:R-:W-:Y:S01]  /*a8e0*/  LOP3.LUT R117, R118, 0xffff0000, RZ, 0xc0, !PT ;  /* 0xffff000076757812 */ /* 0x000fe200078ec0ff */
[C---:B------:R-:W-:Y:S01]  /*a8f0*/  FMUL R24, R70.reuse, R28 ;  /* 0x0000001c46187220 */ /* 0x040fe20000400000 */
[----:B------:R-:W-:Y:S01]  /*a900*/  F2FP.BF16.F32.PACK_AB R18, R21, R20 ;  /* 0x000000141512723e */ /* 0x000fe200000010ff */
[C---:B------:R-:W-:Y:S01]  /*a910*/  FFMA R27, R73.reuse, R95, R27 ;  /* 0x0000005f491b7223 */ /* 0x040fe2000000001b */
[C---:B------:R-:W-:Y:S01]  /*a920*/  FMUL R25, R70.reuse, R29 ;  /* 0x0000001d46197220 */ /* 0x040fe20000400000 */
[----:B------:R-:W-:Y:S01]  /*a930*/  FFMA R24, R73, R96, R24 ;  /* 0x0000006049187223 */ /* 0x000fe20000000018 */
[----:B------:R-:W-:Y:S01]  /*a940*/  SHF.L.U32 R118, R119, 0x10, RZ ;  /* 0x0000001077767819 */ /* 0x000fe200000006ff */
[C---:B------:R-:W-:Y:S01]  /*a950*/  FMUL R26, R70.reuse, R30 ;  /* 0x0000001e461a7220 */ /* 0x040fe20000400000 */
[----:B------:R-:W-:Y:S01]  /*a960*/  F2FP.BF16.F32.PACK_AB R19, R27, R22 ;  /* 0x000000161b13723e */ /* 0x000fe200000010ff */
[C---:B------:R-:W-:Y:S01]  /*a970*/  FFMA R25, R73.reuse, R97, R25 ;  /* 0x0000006149197223 */ /* 0x040fe20000000019 */
[C---:B------:R-:W-:Y:S01]  /*a980*/  FMUL R31, R70.reuse, R31 ;  /* 0x0000001f461f7220 */ /* 0x040fe20000400000 */
[----:B------:R-:W-:Y:S01]  /*a990*/  FFMA R26, R73, R98, R26 ;  /* 0x00000062491a7223 */ /* 0x000fe2000000001a */
[----:B------:R-:W-:Y:S01]  /*a9a0*/  LOP3.LUT R119, R119, 0xffff0000, RZ, 0xc0, !PT ;  /* 0xffff000077777812 */ /* 0x000fe200078ec0ff */
[----:B------:R1:W-:Y:S01]  /*a9b0*/  STS.128 [R162+0xc400], R16 ;  /* 0x00c40010a2007388 */ /* 0x0003e20000000c00 */
[----:B------:R-:W-:Y:S01]  /*a9c0*/  F2FP.BF16.F32.PACK_AB R24, R25, R24 ;  /* 0x000000181918723e */ /* 0x000fe200000010ff */
[C---:B------:R-:W-:Y:S01]  /*a9d0*/  FFMA R31, R73.reuse, R99, R31 ;  /* 0x00000063491f7223 */ /* 0x040fe2000000001f */
[C---:B------:R-:W-:Y:S01]  /*a9e0*/  FMUL R28, R70.reuse, R32 ;  /* 0x00000020461c7220 */ /* 0x040fe20000400000 */
[C---:B------:R-:W-:Y:S01]  /*a9f0*/  FMUL R29, R70.reuse, R33 ;  /* 0x00000021461d7220 */ /* 0x040fe20000400000 */
[----:B------:R-:W-:Y:S01]  /*aa00*/  FMUL R30, R70, R34 ;  /* 0x00000022461e7220 */ /* 0x000fe20000400000 */
[----:B------:R-:W-:Y:S01]  /*aa10*/  SHF.L.U32 R120, R124, 0x10, RZ ;  /* 0x000000107c787819 */ /* 0x000fe200000006ff */
[----:B------:R-:W-:Y:S01]  /*aa20*/  FFMA R28, R73, R100, R28 ;  /* 0x00000064491c7223 */ /* 0x000fe2000000001c */
[----:B------:R-:W-:Y:S01]  /*aa30*/  F2FP.BF16.F32.PACK_AB R25, R31, R26 ;  /* 0x0000001a1f19723e */ /* 0x000fe200000010ff */
[C---:B------:R-:W-:Y:S01]  /*aa40*/  FFMA R29, R73.reuse, R101, R29 ;  /* 0x00000065491d7223 */ /* 0x040fe2000000001d */
[----:B------:R-:W-:Y:S01]  /*aa50*/  FFMA R30, R73, R102, R30 ;  /* 0x00000066491e7223 */ /* 0x000fe2000000001e */
[----:B------:R-:W-:Y:S01]  /*aa60*/  FMUL R35, R70, R35 ;  /* 0x0000002346237220 */ /* 0x000fe20000400000 */
        /* <DEDUP_REMOVED lines=34> */
[----:B------:R-:W-:Y:S01]  /*ac90*/  FFMA R41, R73, R113, R41 ;  /* 0x0000007149297223 */ /* 0x000fe20000000029 */
[C---:B------:R-:W-:Y:S01]  /*aca0*/  FMUL R47, R70.reuse, R47 ;  /* 0x0000002f462f7220 */ /* 0x040fe20000400000 */
[C---:B------:R-:W-:Y:S01]  /*acb0*/  FMUL R44, R70.reuse, R48 ;  /* 0x00000030462c7220 */ /* 0x040fe20000400000 */
[----:B------:R-:W-:Y:S01]  /*acc0*/  FMUL R45, R70, R49 ;  /* 0x00000031462d7220 */ /* 0x000fe20000400000 */
[----:B------:R1:W-:Y:S01]  /*acd0*/  STS.128 [R153+0xc400], R32 ;  /* 0x00c4002099007388 */ /* 0x0003e20000000c00 */
[----:B------:R-:W-:Y:S01]  /*ace0*/  LOP3.LUT R127, R127, 0xffff0000, RZ, 0xc0, !PT ;  /* 0xffff00007f7f7812 */ /* 0x000fe200078ec0ff */
[----:B------:R-:W-:Y:S01]  /*acf0*/  FFMA R42, R73, R114, R42 ;  /* 0x00000072492a7223 */ /* 0x000fe2000000002a */
[----:B------:R-:W-:Y:S01]  /*ad00*/  F2FP.BF16.F32.PACK_AB R40, R41, R40 ;  /* 0x000000282928723e */ /* 0x000fe200000010ff */
[C---:B------:R-:W-:Y:S01]  /*ad10*/  FFMA R47, R73.reuse, R115, R47 ;  /* 0x00000073492f7223 */ /* 0x040fe2000000002f */
[C---:B------:R-:W-:Y:S01]  /*ad20*/  FFMA R44, R73.reuse, R116, R44 ;  /* 0x00000074492c7223 */ /* 0x040fe2000000002c */
[----:B------:R-:W-:Y:S01]  /*ad30*/  SHF.L.U32 R128, R132, 0x10, RZ ;  /* 0x0000001084807819 */ /* 0x000fe200000006ff */
[C---:B------:R-:W-:Y:S01]  /*ad40*/  FFMA R45, R73.reuse, R117, R45 ;  /* 0x00000075492d7223 */ /* 0x040fe2000000002d */
[C---:B------:R-:W-:Y:S01]  /*ad50*/  FMUL R46, R70.reuse, R50 ;  /* 0x00000032462e7220 */ /* 0x040fe20000400000 */
[C---:B------:R-:W-:Y:S01]  /*ad60*/  FMUL R51, R70.reuse, R51 ;  /* 0x0000003346337220 */ /* 0x040fe20000400000 */
[C---:B------:R-:W-:Y:S01]  /*ad70*/  FMUL R48, R70.reuse, R52 ;  /* 0x0000003446307220 */ /* 0x040fe20000400000 */
[C---:B------:R-:W-:Y:S01]  /*ad80*/  FMUL R49, R70.reuse, R53 ;  /* 0x0000003546317220 */ /* 0x040fe20000400000 */
[C---:B------:R-:W-:Y:S01]  /*ad90*/  FFMA R46, R73.reuse, R118, R46 ;  /* 0x00000076492e7223 */ /* 0x040fe2000000002e */
[C---:B------:R-:W-:Y:S01]  /*ada0*/  FMUL R50, R70.reuse, R54 ;  /* 0x0000003646327220 */ /* 0x040fe20000400000 */
[C---:B------:R-:W-:Y:S01]  /*adb0*/  FFMA R51, R73.reuse, R119, R51 ;  /* 0x0000007749337223 */ /* 0x040fe20000000033 */
[C---:B------:R-:W-:Y:S01]  /*adc0*/  FMUL R55, R70.reuse, R55 ;  /* 0x0000003746377220 */ /* 0x040fe20000400000 */
[C---:B------:R-:W-:Y:S01]  /*add0*/  FFMA R48, R73.reuse, R120, R48 ;  /* 0x0000007849307223 */ /* 0x040fe20000000030 */
[C---:B------:R-:W-:Y:S01]  /*ade0*/  FMUL R52, R70.reuse, R56 ;  /* 0x0000003846347220 */ /* 0x040fe20000400000 */
[C---:B------:R-:W-:Y:S01]  /*adf0*/  FFMA R49, R73.reuse, R121, R49 ;  /* 0x0000007949317223 */ /* 0x040fe20000000031 */
[C---:B------:R-:W-:Y:S01]  /*ae00*/  FMUL R53, R70.reuse, R57 ;  /* 0x0000003946357220 */ /* 0x040fe20000400000 */
[----:B------:R-:W-:Y:S01]  /*ae10*/  FFMA R50, R73, R122, R50 ;  /* 0x0000007a49327223 */ /* 0x000fe20000000032 */
[C---:B------:R-:W-:Y:S01]  /*ae20*/  FMUL R54, R70.reuse, R58 ;  /* 0x0000003a46367220 */ /* 0x040fe20000400000 */
[----:B------:R-:W-:Y:S01]  /*ae30*/  F2FP.BF16.F32.PACK_AB R41, R47, R42 ;  /* 0x0000002a2f29723e */ /* 0x000fe200000010ff */
[----:B------:R-:W-:Y:S01]  /*ae40*/  FFMA R55, R73, R123, R55 ;  /* 0x0000007b49377223 */ /* 0x000fe20000000037 */
[C---:B------:R-:W-:Y:S01]  /*ae50*/  FMUL R59, R70.reuse, R59 ;  /* 0x0000003b463b7220 */ /* 0x040fe20000400000 */
[----:B------:R-:W-:Y:S01]  /*ae60*/  F2FP.BF16.F32.PACK_AB R42, R45, R44 ;  /* 0x0000002c2d2a723e */ /* 0x000fe200000010ff */
[----:B------:R-:W-:Y:S01]  /*ae70*/  FFMA R52, R73, R124, R52 ;  /* 0x0000007c49347223 */ /* 0x000fe20000000034 */
[----:B------:R-:W-:Y:S01]  /*ae80*/  F2FP.BF16.F32.PACK_AB R43, R51, R46 ;  /* 0x0000002e332b723e */ /* 0x000fe200000010ff */
[----:B------:R-:W-:Y:S01]  /*ae90*/  FMUL R56, R70, R60 ;  /* 0x0000003c46387220 */ /* 0x000fe20000400000 */
[----:B------:R-:W-:Y:S01]  /*aea0*/  LOP3.LUT R129, R132, 0xffff0000, RZ, 0xc0, !PT ;  /* 0xffff000084817812 */ /* 0x000fe200078ec0ff */
[----:B------:R-:W-:Y:S01]  /*aeb0*/  FFMA R53, R73, R125, R53 ;  /* 0x0000007d49357223 */ /* 0x000fe20000000035 */
[----:B------:R-:W-:Y:S01]  /*aec0*/  SHF.L.U32 R130, R133, 0x10, RZ ;  /* 0x0000001085827819 */ /* 0x000fe200000006ff */
[----:B------:R1:W-:Y:S01]  /*aed0*/  STS.128 [R152+0xc400], R40 ;  /* 0x00c4002898007388 */ /* 0x0003e20000000c00 */
[C---:B------:R-:W-:Y:S01]  /*aee0*/  FMUL R57, R70.reuse, R61 ;  /* 0x0000003d46397220 */ /* 0x040fe20000400000 */
[----:B------:R-:W-:Y:S01]  /*aef0*/  FFMA R54, R73, R126, R54 ;  /* 0x0000007e49367223 */ /* 0x000fe20000000036 */
[----:B------:R-:W-:Y:S01]  /*af00*/  LOP3.LUT R131, R133, 0xffff0000, RZ, 0xc0, !PT ;  /* 0xffff000085837812 */ /* 0x000fe200078ec0ff */
[----:B------:R-:W-:Y:S01]  /*af10*/  FMUL R58, R70, R62 ;  /* 0x0000003e463a7220 */ /* 0x000fe20000400000 */
[C---:B------:R-:W-:Y:S01]  /*af20*/  FFMA R59, R73.reuse, R127, R59 ;  /* 0x0000007f493b7223 */ /* 0x040fe2000000003b */
[----:B------:R-:W-:Y:S01]  /*af30*/  SHF.L.U32 R132, R134, 0x10, RZ ;  /* 0x0000001086847819 */ /* 0x000fe200000006ff */
[----:B------:R-:W-:Y:S01]  /*af40*/  FMUL R63, R70, R63 ;  /* 0x0000003f463f7220 */ /* 0x000fe20000400000 */
[C---:B------:R-:W-:Y:S01]  /*af50*/  FFMA R56, R73.reuse, R128, R56 ;  /* 0x0000008049387223 */ /* 0x040fe20000000038 */
[----:B------:R-:W-:Y:S01]  /*af60*/  LOP3.LUT R133, R134, 0xffff0000, RZ, 0xc0, !PT ;  /* 0xffff000086857812 */ /* 0x000fe200078ec0ff */
[C---:B------:R-:W-:Y:S01]  /*af70*/  FMUL R60, R70.reuse, R64 ;  /* 0x00000040463c7220 */ /* 0x040fe20000400000 */
[----:B------:R-:W-:Y:S01]  /*af80*/  FFMA R57, R73, R129, R57 ;  /* 0x0000008149397223 */ /* 0x000fe20000000039 */
[----:B------:R-:W-:Y:S01]  /*af90*/  SHF.L.U32 R134, R135, 0x10, RZ ;  /* 0x0000001087867819 */ /* 0x000fe200000006ff */
[C---:B------:R-:W-:Y:S01]  /*afa0*/  FMUL R61, R70.reuse, R65 ;  /* 0x00000041463d7220 */ /* 0x040fe20000400000 */
[----:B------:R-:W-:Y:S01]  /*afb0*/  F2FP.BF16.F32.PACK_AB R48, R49, R48 ;  /* 0x000000303130723e */ /* 0x000fe200000010ff */
[----:B------:R-:W-:Y:S01]  /*afc0*/  FFMA R58, R73, R130, R58 ;  /* 0x00000082493a7223 */ /* 0x000fe2000000003a */
[----:B------:R-:W-:Y:S01]  /*afd0*/  LOP3.LUT R135, R135, 0xffff0000, RZ, 0xc0, !PT ;  /* 0xffff000087877812 */ /* 0x000fe200078ec0ff */
[C---:B------:R-:W-:Y:S01]  /*afe0*/  FMUL R62, R70.reuse, R66 ;  /* 0x00000042463e7220 */ /* 0x040fe20000400000 */
[----:B------:R-:W-:Y:S01]  /*aff0*/  F2FP.BF16.F32.PACK_AB R49, R55, R50 ;  /* 0x000000323731723e */ /* 0x000fe200000010ff */
[----:B------:R-:W-:Y:S01]  /*b000*/  FFMA R63, R73, R131, R63 ;  /* 0x00000083493f7223 */ /* 0x000fe2000000003f */
[----:B------:R-:W-:Y:S01]  /*b010*/  FMUL R67, R70, R67 ;  /* 0x0000004346437220 */ /* 0x000fe20000400000 */
[----:B------:R-:W-:Y:S01]  /*b020*/  F2FP.BF16.F32.PACK_AB R50, R53, R52 ;  /* 0x000000343532723e */ /* 0x000fe200000010ff */
[----:B------:R-:W-:Y:S01]  /*b030*/  FFMA R60, R73, R132, R60 ;  /* 0x00000084493c7223 */ /* 0x000fe2000000003c */
[----:B------:R-:W-:Y:S01]  /*b040*/  F2FP.BF16.F32.PACK_AB R51, R59, R54 ;  /* 0x000000363b33723e */ /* 0x000fe200000010ff */
[C---:B------:R-:W-:Y:S01]  /*b050*/  FFMA R61, R73.reuse, R133, R61 ;  /* 0x00000085493d7223 */ /* 0x040fe2000000003d */
[C---:B------:R-:W-:Y:S01]  /*b060*/  FFMA R62, R73.reuse, R134, R62 ;  /* 0x00000086493e7223 */ /* 0x040fe2000000003e */
[----:B------:R-:W-:Y:S01]  /*b070*/  FFMA R67, R73, R135, R67 ;  /* 0x0000008749437223 */ /* 0x000fe20000000043 */
[----:B------:R-:W-:Y:S01]  /*b080*/  F2FP.BF16.F32.PACK_AB R56, R57, R56 ;  /* 0x000000383938723e */ /* 0x000fe200000010ff */
[----:B------:R1:W-:Y:S01]  /*b090*/  STS.128 [R151+0xc400], R48 ;  /* 0x00c4003097007388 */ /* 0x0003e20000000c00 */
[----:B------:R-:W-:Y:S02]  /*b0a0*/  F2FP.BF16.F32.PACK_AB R57, R63, R58 ;  /* 0x0000003a3f39723e */ /* 0x000fe400000010ff */
        /* <DEDUP_REMOVED lines=8> */
[----:B--2---:R-:W2:Y:S02]  /*b130*/  FENCE.VIEW.ASYNC.S ;  /* 0x00000000000073c6 */ /* 0x004ea40000000000 */
[----:B--2---:R-:W-:Y:S06]  /*b140*/  BAR.SYNC.DEFER_BLOCKING 0x1, 0x80 ;  /* 0x0042000000007b1d */ /* 0x004fec0000010000 */
[----:B------:R-:W-:Y:S05]  /*b150*/  @P0 BRA `(.L_x_131) ;  /* 0x0000000000280947 */ /* 0x000fea0003800000 */
[----:B------:R-:W2:Y:S01]  /*b160*/  LDCU.64 UR6, c[0x0][0x348] ;  /* 0x00006900ff0677ac */ /* 0x000ea20008000a00 */
[----:B------:R-:W-:Y:S02]  /*b170*/  UIADD3 UR9, UPT, UPT, UR49, 0xc0, URZ ;  /* 0x000000c031097890 */ /* 0x000fe4000fffe0ff */
[----:B------:R-:W-:Y:S01]  /*b180*/  UIADD3 UR8, UPT, UPT, UR44, 0xc400, URZ ;  /* 0x0000c4002c087890 */ /* 0x000fe2000fffe0ff */
[----:B------:R-:W-:Y:S01]  /*b190*/  UMOV UR10, UR50 ;  /* 0x00000032000a7c82 */ /* 0x000fe20008000000 */
[----:B------:R-:W-:Y:S01]  /*b1a0*/  UMOV UR11, UR36 ;  /* 0x00000024000b7c82 */ /* 0x000fe20008000000 */
[----:B--2---:R-:W-:Y:S04]  /*b1b0*/  UIADD3 UR4, UP0, UPT, UR6, 0x680, URZ ;  /* 0x0000068006047890 */ /* 0x004fe8000ff1e0ff */
[----:B------:R-:W-:Y:S09]  /*b1c0*/  UIADD3.X UR5, UPT, UPT, URZ, UR7, URZ, UP0, !UPT ;  /* 0x00000007ff057290 */ /* 0x000ff200087fe4ff */
[----:B------:R2:W-:Y:S01]  /*b1d0*/  UTMASTG.3D [UR8], [UR4] ;  /* 0x00000008040073b5 */ /* 0x0005e20008010000 */
[----:B------:R0:W-:Y:S01]  /*b1e0*/  UTMACMDFLUSH ;  /* 0x00000000000079b7 */ /* 0x0001e20000000000 */
[----:B--2---:R-:W-:Y:S04]  /*b1f0*/  DEPBAR.LE SB0, 0x1 ;  /* 0x000080400000791a */ /* 0x004fe80000000000 */
.L_x_131:
[----:B------:R-:W-:Y:S05]  /*b200*/  BSYNC.RECONVERGENT B0 ;  /* 0x0000000000007941 */ /* 0x000fea0003800200 */
.L_x_130:
[----:B------:R-:W-:Y:S01]  /*b210*/  BAR.SYNC.DEFER_BLOCKING 0x1, 0x80 ;  /* 0x0042000000007b1d */ /* 0x000fe20000010000 */
[----:B------:R-:W-:Y:S01]  /*b220*/  UISETP.NE.AND UP0, UPT, UR47, -0x4, UPT ;  /* 0xfffffffc2f00788c */ /* 0x000fe2000bf05270 */
[----:B------:R-:W-:Y:S08]  /*b230*/  IADD3 R68, PT, PT, R68, 0x1, RZ ;  /* 0x0000000144447810 */ /* 0x000ff00007ffe0ff */
[----:B------:R-:W-:Y:S05]  /*b240*/  BRA.U !UP0, `(.L_x_132) ;  /* 0x0000000108247547 */ /* 0x000fea000b800000 */
[----:B------:R-:W-:Y:S01]  /*b250*/  ISETP.NE.AND P0, PT, R161, RZ, PT ;  /* 0x000000ffa100720c */ /* 0x000fe20003f05270 */
[----:B------:R-:W-:Y:S01]  /*b260*/  IMAD.U32 R0, RZ, RZ, UR46 ;  /* 0x0000002eff007e24 */ /* 0x000fe2000f8e00ff */
[----:B------:R-:W-:Y:S04]  /*b270*/  UIADD3 UR4, UPT, UPT, UR46, 0x1, URZ ;  /* 0x000000012e047890 */ /* 0x000fe8000fffe0ff */
[----:B------:R-:W-:Y:S04]  /*b280*/  UISETP.NE.AND UP0, UPT, UR4, 0x4, UPT ;  /* 0x000000040400788c */ /* 0x000fe8000bf05270 */
[----:B------:R-:W-:Y:S03]  /*b290*/  USEL UR46, UR4, URZ, UP0 ;  /* 0x000000ff042e7287 */ /* 0x000fe60008000000 */
[----:B------:R-:W-:Y:S05]  /*b2a0*/  @P0 LEA R0, R0, UR44, 0x3 ;  /* 0x0000002c00000c11 */ /* 0x000fea000f8e18ff */
[----:B------:R-:W-:Y:S05]  /*b2b0*/  @P0 VIADD R0, R0, 0x80 ;  /* 0x0000008000000836 */ /* 0x000fea0000000000 */
[----:B------:R-:W-:Y:S04]  /*b2c0*/  @P0 PRMT R0, R165, 0x654, R0 ;  /* 0x00000654a5000816 */ /* 0x000fe80000000000 */
[----:B------:R2:W-:Y:S03]  /*b2d0*/  @P0 SYNCS.ARRIVE.TRANS64.RED.A1T0 RZ, [R0+URZ], RZ ;  /* 0x000000ff00ff09a7 */ /* 0x0005e600081004ff */
.L_x_132:
[----:B------:R-:W-:Y:S01]  /*b2e0*/  R2UR UR5, R144 ;  /* 0x00000000900572ca */ /* 0x000fe200000e0000 */
[----:B------:R-:W-:Y:S01]  /*b2f0*/  UISETP.NE.AND UP0, UPT, UR61, URZ, UPT ;  /* 0x000000ff3d00728c */ /* 0x000fe2000bf05270 */
[----:B------:R-:W-:Y:S01]  /*b300*/  R2UR UR4, R145 ;  /* 0x00000000910472ca */ /* 0x000fe200000e0000 */
[----:B------:R-:W-:Y:S01]  /*b310*/  UIADD3 UR47, UPT, UPT, UR47, 0x4, URZ ;  /* 0x000000042f2f7890 */ /* 0x000fe2000fffe0ff */
[----:B------:R-:W-:Y:S01]  /*b320*/  ISETP.NE.AND P0, PT, R149, 0x2, PT ;  /* 0x000000029500780c */ /* 0x000fe20003f05270 */
[----:B------:R-:W-:Y:S01]  /*b330*/  UMOV UR36, UR60 ;  /* 0x0000003c00247c82 */ /* 0x000fe20008000000 */
[----:B------:R-:W-:Y:S02]  /*b340*/  ISETP.NE.AND P1, PT, R68, 0x2, PT ;  /* 0x000000024400780c */ /* 0x000fe40003f25270 */
[----:B------:R-:W-:Y:S02]  /*b350*/  SEL R2, RZ, 0x1, P0 ;  /* 0x00000001ff027807 */ /* 0x000fe40000000000 */
[----:B--2---:R-:W-:Y:S02]  /*b360*/  SEL R0, RZ, 0x1, P1 ;  /* 0x00000001ff007807 */ /* 0x004fe40000800000 */
[----:B------:R-:W-:Y:S01]  /*b370*/  LOP3.LUT R155, R155, R2, RZ, 0x3c, !PT ;  /* 0x000000029b9b7212 */ /* 0x000fe200078e3cff */
[----:B------:R-:W-:Y:S01]  /*b380*/  UIADD3 UR20, UPT, UPT, UR37, UR5, URZ ;  /* 0x0000000525147290 */ /* 0x000fe2000fffe0ff */
[----:B------:R-:W-:Y:S01]  /*b390*/  LOP3.LUT R156, R156, R0, RZ, 0x3c, !PT ;  /* 0x000000009c9c7212 */ /* 0x000fe200078e3cff */
[----:B------:R-:W-:Y:S01]  /*b3a0*/  UIADD3 UR16, UPT, UPT, UR38, UR4, URZ ;  /* 0x0000000426107290 */ /* 0x000fe2000fffe0ff */
[----:B------:R-:W-:Y:S02]  /*b3b0*/  SEL R149, R149, RZ, P0 ;  /* 0x000000ff95957207 */ /* 0x000fe40000000000 */
[----:B------:R-:W-:Y:S01]  /*b3c0*/  SEL R68, R68, RZ, P1 ;  /* 0x000000ff44447207 */ /* 0x000fe20000800000 */
[----:B------:R-:W-:Y:S08]  /*b3d0*/  BRA.U UP0, `(.L_x_133) ;  /* 0xffffff9d00bc7547 */ /* 0x000ff0000b83ffff */
[----:B------:R-:W-:-:S13]  /*b3e0*/  R2UR UR4, R146 ;  /* 0x00000000920472ca */ /* 0x000fda00000e0000 */
[----:B------:R-:W-:-:S09]  /*b3f0*/  UISETP.NE.AND UP0, UPT, UR4, URZ, UPT ;  /* 0x000000ff0400728c */ /* 0x000fd2000bf05270 */
[----:B------:R-:W-:Y:S05]  /*b400*/  BRA.U !UP0, `(.L_x_134) ;  /* 0x0000000108487547 */ /* 0x000fea000b800000 */
[----:B------:R-:W2:Y:S02]  /*b410*/  LDCU.64 UR4, c[0x0][0x890] ;  /* 0x00011200ff0477ac */ /* 0x000ea40008000a00 */
[----:B--2---:R-:W-:-:S04]  /*b420*/  UISETP.NE.U32.AND UP0, UPT, UR4, URZ, UPT ;  /* 0x000000ff0400728c */ /* 0x004fc8000bf05070 */
[----:B------:R-:W-:-:S09]  /*b430*/  UISETP.NE.AND.EX UP0, UPT, UR5, URZ, UPT, UP0 ;  /* 0x000000ff0500728c */ /* 0x000fd2000bf05300 */
[----:B------:R-:W-:Y:S05]  /*b440*/  BRA.U UP0, `(.L_x_135) ;  /* 0x00000001000c7547 */ /* 0x000fea000b800000 */
[----:B------:R-:W-:-:S13]  /*b450*/  FSETP.NEU.AND P0, PT, R73, RZ, PT ;  /* 0x000000ff4900720b */ /* 0x000fda0003f0d000 */
[----:B------:R-:W-:Y:S05]  /*b460*/  @!P0 EXIT ;  /* 0x000000000000894d */ /* 0x000fea0003800000 */
[----:B------:R-:W-:Y:S05]  /*b470*/  BRA `(.L_x_134) ;  /* 0x00000000002c7947 */ /* 0x000fea0003800000 */
.L_x_135:
[----:B------:R-:W-:Y:S01]  /*b480*/  ISETP.NE.AND P0, PT, R148, RZ, PT ;  /* 0x000000ff9400720c */ /* 0x000fe20003f05270 */
[----:B------:R-:W-:-:S12]  /*b490*/  BSSY.RECONVERGENT B0, `(.L_x_134) ;  /* 0x0000009000007945 */ /* 0x000fd80003800200 */
[----:B------:R-:W-:Y:S05]  /*b4a0*/  @P0 BRA `(.L_x_136) ;  /* 0x0000000000140947 */ /* 0x000fea0003800000 */
[----:B------:R-:W2:Y:S02]  /*b4b0*/  LDCU.64 UR4, c[0x0][0x888] ;  /* 0x00011100ff0477ac */ /* 0x000ea40008000a00 */
[----:B--2---:R-:W-:-:S04]  /*b4c0*/  ISETP.NE.U32.AND P0, PT, RZ, UR4, PT ;  /* 0x00000004ff007c0c */ /* 0x004fc8000bf05070 */
[----:B------:R-:W-:-:S13]  /*b4d0*/  ISETP.NE.AND.EX P0, PT, RZ, UR5, PT, P0 ;  /* 0x00000005ff007c0c */ /* 0x000fda000bf05300 */
[----:B------:R-:W-:Y:S05]  /*b4e0*/  @!P0 EXIT ;  /* 0x000000000000894d */ /* 0x000fea0003800000 */
[----:B------:R-:W-:Y:S05]  /*b4f0*/  BRA `(.L_x_137) ;  /* 0x0000000000087947 */ /* 0x000fea0003800000 */
.L_x_136:
[----:B------:R-:W-:-:S13]  /*b500*/  FSETP.NEU.AND P0, PT, R73, RZ, PT ;  /* 0x000000ff4900720b */ /* 0x000fda0003f0d000 */
[----:B------:R-:W-:Y:S05]  /*b510*/  @!P0 EXIT ;  /* 0x000000000000894d */ /* 0x000fea0003800000 */
.L_x_137:
[----:B------:R-:W-:Y:S05]  /*b520*/  BSYNC.RECONVERGENT B0 ;  /* 0x0000000000007941 */ /* 0x000fea0003800200 */
.L_x_134:
[----:B------:R-:W2:Y:S01]  /*b530*/  S2UR UR5, SR_CgaCtaId ;  /* 0x00000000000579c3 */ /* 0x000ea20000008800 */
[----:B------:R-:W-:Y:S01]  /*b540*/  ULEA UR4, UR46, UR44, 0x3 ;  /* 0x0000002c2e047291 */ /* 0x000fe2000f8e18ff */
[----:B------:R-:W-:-:S04]  /*b550*/  DEPBAR.LE SB0, 0x0 ;  /* 0x000080000000791a */ /* 0x000fc80000000000 */
[----:B------:R-:W-:-:S04]  /*b560*/  UIADD3 UR4, UPT, UPT, UR4, 0x80, URZ ;  /* 0x0000008004047890 */ /* 0x000fc8000fffe0ff */
[----:B--2---:R-:W-:-:S09]  /*b570*/  UPRMT UR4, UR5, 0x654, UR4 ;  /* 0x0000065405047896 */ /* 0x004fd20008000004 */
[----:B------:R-:W-:Y:S01]  /*b580*/  SYNCS.ARRIVE.TRANS64.RED.A1T0 RZ, [UR4], RZ ;  /* 0x000000ffffff79a7 */ /* 0x000fe20008100404 */
[----:B------:R-:W-:Y:S05]  /*b590*/  EXIT ;  /* 0x000000000000794d */ /* 0x000fea0003800000 */
.L_x_24:
[----:B--2---:R2:W3:Y:S02]  /*b5a0*/  SYNCS.PHASECHK.TRANS64.TRYWAIT P0, [R0+URZ+0x100], R2 ;  /* 0x00010002000075a7 */ /* 0x0044e400080011ff */
[----:B---3--:R-:W-:Y:S05]  /*b5b0*/  @!P0 NANOSLEEP.SYNCS 0x989680 ;  /* 0x009896800000895d */ /* 0x008fea0003900000 */
[----:B------:R-:W3:Y:S02]  /*b5c0*/  @!P0 SYNCS.PHASECHK.TRANS64 P0, [R0+URZ+0x100], R2 ;  /* 0x00010002000085a7 */ /* 0x000ee400080010ff */
[----:B---3--:R-:W-:Y:S05]  /*b5d0*/  @!P0 BRA `(.L_x_24) ;  /* 0xfffffffc00f08947 */ /* 0x008fea000383ffff */
[----:B------:R-:W-:Y:S05]  /*b5e0*/  BRA `(.L_x_138) ;  /* 0xffffff6400187947 */ /* 0x000fea000383ffff */
.L_x_27:
[----:B--2---:R-:W-:-:S07]  /*b5f0*/  MOV R0, UR33 ;  /* 0x0000002100007c02 */ /* 0x004fce0008000f00 */
.L_x_139:
[----:B--2---:R2:W3:Y:S02]  /*b600*/  SYNCS.PHASECHK.TRANS64.TRYWAIT P0, [R0+URZ+0x30], R3 ;  /* 0x00003003000075a7 */ /* 0x0044e400080011ff */
[----:B---3--:R-:W-:Y:S05]  /*b610*/  @!P0 NANOSLEEP.SYNCS 0x989680 ;  /* 0x009896800000895d */ /* 0x008fea0003900000 */
[----:B------:R-:W3:Y:S02]  /*b620*/  @!P0 SYNCS.PHASECHK.TRANS64 P0, [R0+URZ+0x30], R3 ;  /* 0x00003003000085a7 */ /* 0x000ee400080010ff */
[----:B---3--:R-:W-:Y:S05]  /*b630*/  @!P0 BRA `(.L_x_139) ;  /* 0xfffffffc00f08947 */ /* 0x008fea000383ffff */
[----:B------:R-:W-:Y:S05]  /*b640*/  BRA `(.L_x_26) ;  /* 0xffffff6400587947 */ /* 0x000fea000383ffff */
.L_x_34:
[----:B-1----:R-:W-:-:S07]  /*b650*/  MOV R0, UR17 ;  /* 0x0000001100007c02 */ /* 0x002fce0008000f00 */
.L_x_140:
[----:B-1----:R1:W2:Y:S02]  /*b660*/  SYNCS.PHASECHK.TRANS64.TRYWAIT P0, [R0+URZ+0x30], R3 ;  /* 0x00003003000075a7 */ /* 0x0022a400080011ff */
[----:B--2---:R-:W-:Y:S05]  /*b670*/  @!P0 NANOSLEEP.SYNCS 0x989680 ;  /* 0x009896800000895d */ /* 0x004fea0003900000 */
[----:B------:R-:W2:Y:S02]  /*b680*/  @!P0 SYNCS.PHASECHK.TRANS64 P0, [R0+URZ+0x30], R3 ;  /* 0x00003003000085a7 */ /* 0x000ea400080010ff */
[----:B--2---:R-:W-:Y:S05]  /*b690*/  @!P0 BRA `(.L_x_140) ;  /* 0xfffffffc00f08947 */ /* 0x004fea000383ffff */
[----:B------:R-:W-:Y:S05]  /*b6a0*/  BRA `(.L_x_33) ;  /* 0xffffff6800187947 */ /* 0x000fea000383ffff */
.L_x_39:
[----:B-1----:R1:W2:Y:S02]  /*b6b0*/  SYNCS.PHASECHK.TRANS64.TRYWAIT P0, [R3+URZ+0xb0], R0 ;  /* 0x0000b000030075a7 */ /* 0x0022a400080011ff */
[----:B--2---:R-:W-:Y:S05]  /*b6c0*/  @!P0 NANOSLEEP.SYNCS 0x989680 ;  /* 0x009896800000895d */ /* 0x004fea0003900000 */
[----:B------:R-:W2:Y:S02]  /*b6d0*/  @!P0 SYNCS.PHASECHK.TRANS64 P0, [R3+URZ+0xb0], R0 ;  /* 0x0000b000030085a7 */ /* 0x000ea400080010ff */
[----:B--2---:R-:W-:Y:S05]  /*b6e0*/  @!P0 BRA `(.L_x_39) ;  /* 0xfffffffc00f08947 */ /* 0x004fea000383ffff */
[----:B------:R-:W-:Y:S05]  /*b6f0*/  BRA `(.L_x_141) ;  /* 0xffffff6800b87947 */ /* 0x000fea000383ffff */
.L_x_43:
[----:B------:R-:W-:-:S07]  /*b700*/  MOV R0, UR4 ;  /* 0x0000000400007c02 */ /* 0x000fce0008000f00 */
.L_x_142:
[----:B-1----:R1:W2:Y:S02]  /*b710*/  SYNCS.PHASECHK.TRANS64.TRYWAIT P0, [R0+URZ], R2 ;  /* 0x00000002000075a7 */ /* 0x0022a400080011ff */
[----:B--2---:R-:W-:Y:S05]  /*b720*/  @!P0 NANOSLEEP.SYNCS 0x989680 ;  /* 0x009896800000895d */ /* 0x004fea0003900000 */
[----:B------:R-:W2:Y:S02]  /*b730*/  @!P0 SYNCS.PHASECHK.TRANS64 P0, [R0+URZ], R2 ;  /* 0x00000002000085a7 */ /* 0x000ea400080010ff */
[----:B--2---:R-:W-:Y:S05]  /*b740*/  @!P0 BRA `(.L_x_142) ;  /* 0xfffffffc00f08947 */ /* 0x004fea000383ffff */
[----:B------:R-:W-:Y:S05]  /*b750*/  BRA `(.L_x_143) ;  /* 0xffffff7000647947 */ /* 0x000fea000383ffff */
.L_x_44:
[----:B------:R-:W-:-:S07]  /*b760*/  MOV R0, UR5 ;  /* 0x0000000500007c02 */ /* 0x000fce0008000f00 */
.L_x_144:
[----:B-1----:R1:W2:Y:S02]  /*b770*/  SYNCS.PHASECHK.TRANS64.TRYWAIT P0, [R0+URZ], R3 ;  /* 0x00000003000075a7 */ /* 0x0022a400080011ff */
[----:B--2---:R-:W-:Y:S05]  /*b780*/  @!P0 NANOSLEEP.SYNCS 0x989680 ;  /* 0x009896800000895d */ /* 0x004fea0003900000 */
[----:B------:R-:W2:Y:S02]  /*b790*/  @!P0 SYNCS.PHASECHK.TRANS64 P0, [R0+URZ], R3 ;  /* 0x00000003000085a7 */ /* 0x000ea400080010ff */
[----:B--2---:R-:W-:Y:S05]  /*b7a0*/  @!P0 BRA `(.L_x_144) ;  /* 0xfffffffc00f08947 */ /* 0x004fea000383ffff */
[----:B------:R-:W-:Y:S05]  /*b7b0*/  BRA `(.L_x_145) ;  /* 0xffffff7000707947 */ /* 0x000fea000383ffff */
.L_x_45:
[----:B------:R-:W-:-:S07]  /*b7c0*/  MOV R0, UR5 ;  /* 0x0000000500007c02 */ /* 0x000fce0008000f00 */
.L_x_146:
[----:B-1----:R1:W2:Y:S02]  /*b7d0*/  SYNCS.PHASECHK.TRANS64.TRYWAIT P0, [R0+URZ], R3 ;  /* 0x00000003000075a7 */ /* 0x0022a400080011ff */
[----:B--2---:R-:W-:Y:S05]  /*b7e0*/  @!P0 NANOSLEEP.SYNCS 0x989680 ;  /* 0x009896800000895d */ /* 0x004fea0003900000 */
[----:B------:R-:W2:Y:S02]  /*b7f0*/  @!P0 SYNCS.PHASECHK.TRANS64 P0, [R0+URZ], R3 ;  /* 0x00000003000085a7 */ /* 0x000ea400080010ff */
[----:B--2---:R-:W-:Y:S05]  /*b800*/  @!P0 BRA `(.L_x_146) ;  /* 0xfffffffc00f08947 */ /* 0x004fea000383ffff */
[----:B------:R-:W-:Y:S05]  /*b810*/  BRA `(.L_x_147) ;  /* 0xffffff70007c7947 */ /* 0x000fea000383ffff */
.L_x_46:
[----:B------:R-:W-:-:S07]  /*b820*/  MOV R0, UR5 ;  /* 0x0000000500007c02 */ /* 0x000fce0008000f00 */
.L_x_148:
[----:B-1----:R1:W2:Y:S02]  /*b830*/  SYNCS.PHASECHK.TRANS64.TRYWAIT P0, [R0+URZ], R3 ;  /* 0x00000003000075a7 */ /* 0x0022a400080011ff */
[----:B--2---:R-:W-:Y:S05]  /*b840*/  @!P0 NANOSLEEP.SYNCS 0x989680 ;  /* 0x009896800000895d */ /* 0x004fea0003900000 */
[----:B------:R-:W2:Y:S02]  /*b850*/  @!P0 SYNCS.PHASECHK.TRANS64 P0, [R0+URZ], R3 ;  /* 0x00000003000085a7 */ /* 0x000ea400080010ff */
[----:B--2---:R-:W-:Y:S05]  /*b860*/  @!P0 BRA `(.L_x_148) ;  /* 0xfffffffc00f08947 */ /* 0x004fea000383ffff */
[----:B------:R-:W-:Y:S05]  /*b870*/  BRA `(.L_x_149) ;  /* 0xffffff7000887947 */ /* 0x000fea000383ffff */
.L_x_47:
[----:B------:R-:W-:-:S07]  /*b880*/  MOV R0, UR5 ;  /* 0x0000000500007c02 */ /* 0x000fce0008000f00 */
.L_x_150:
[----:B-1----:R1:W2:Y:S02]  /*b890*/  SYNCS.PHASECHK.TRANS64.TRYWAIT P0, [R0+URZ], R3 ;  /* 0x00000003000075a7 */ /* 0x0022a400080011ff */
[----:B--2---:R-:W-:Y:S05]  /*b8a0*/  @!P0 NANOSLEEP.SYNCS 0x989680 ;  /* 0x009896800000895d */ /* 0x004fea0003900000 */
[----:B------:R-:W2:Y:S02]  /*b8b0*/  @!P0 SYNCS.PHASECHK.TRANS64 P0, [R0+URZ], R3 ;  /* 0x00000003000085a7 */ /* 0x000ea400080010ff */
[----:B--2---:R-:W-:Y:S05]  /*b8c0*/  @!P0 BRA `(.L_x_150) ;  /* 0xfffffffc00f08947 */ /* 0x004fea000383ffff */
[----:B------:R-:W-:Y:S05]  /*b8d0*/  BRA `(.L_x_151) ;  /* 0xffffff7000947947 */ /* 0x000fea000383ffff */
.L_x_50:
[----:B-1----:R1:W2:Y:S02]  /*b8e0*/  SYNCS.PHASECHK.TRANS64.TRYWAIT P0, [R2+URZ+0xf0], R4 ;  /* 0x0000f004020075a7 */ /* 0x0022a400080011ff */
[----:B--2---:R-:W-:Y:S05]  /*b8f0*/  @!P0 NANOSLEEP.SYNCS 0x989680 ;  /* 0x009896800000895d */ /* 0x004fea0003900000 */
[----:B------:R-:W2:Y:S02]  /*b900*/  @!P0 SYNCS.PHASECHK.TRANS64 P0, [R2+URZ+0xf0], R4 ;  /* 0x0000f004020085a7 */ /* 0x000ea400080010ff */
[----:B--2---:R-:W-:Y:S05]  /*b910*/  @!P0 BRA `(.L_x_50) ;  /* 0xfffffffc00f08947 */ /* 0x004fea000383ffff */
[----:B------:R-:W-:Y:S05]  /*b920*/  BRA `(.L_x_152) ;  /* 0xffffff7000f87947 */ /* 0x000fea000383ffff */
.L_x_51:
[----:B------:R-:W-:-:S07]  /*b930*/  MOV R2, UR4 ;  /* 0x0000000400027c02 */ /* 0x000fce0008000f00 */
.L_x_153:
[----:B-1----:R1:W2:Y:S02]  /*b940*/  SYNCS.PHASECHK.TRANS64.TRYWAIT P0, [R2+URZ+0xc0], R5 ;  /* 0x0000c005020075a7 */ /* 0x0022a400080011ff */
[----:B--2---:R-:W-:Y:S05]  /*b950*/  @!P0 NANOSLEEP.SYNCS 0x989680 ;  /* 0x009896800000895d */ /* 0x004fea0003900000 */
[----:B------:R-:W2:Y:S02]  /*b960*/  @!P0 SYNCS.PHASECHK.TRANS64 P0, [R2+URZ+0xc0], R5 ;  /* 0x0000c005020085a7 */ /* 0x000ea400080010ff */
[----:B--2---:R-:W-:Y:S05]  /*b970*/  @!P0 BRA `(.L_x_153) ;  /* 0xfffffffc00f08947 */ /* 0x004fea000383ffff */
[----:B------:R-:W-:Y:S05]  /*b980*/  BRA `(.L_x_154) ;  /* 0xffffff7400087947 */ /* 0x000fea000383ffff */
.L_x_52:
[----:B-1----:R1:W2:Y:S02]  /*b990*/  SYNCS.PHASECHK.TRANS64.TRYWAIT P1, [R2+URZ+0xb0], R4 ;  /* 0x0000b004020075a7 */ /* 0x0022a400080211ff */
[----:B--2---:R-:W-:Y:S05]  /*b9a0*/  @!P1 NANOSLEEP.SYNCS 0x989680 ;  /* 0x009896800000995d */ /* 0x004fea0003900000 */
[----:B------:R-:W2:Y:S02]  /*b9b0*/  @!P1 SYNCS.PHASECHK.TRANS64 P1, [R2+URZ+0xb0], R4 ;  /* 0x0000b004020095a7 */ /* 0x000ea400080210ff */
[----:B--2---:R-:W-:Y:S05]  /*b9c0*/  @!P1 BRA `(.L_x_52) ;  /* 0xfffffffc00f09947 */ /* 0x004fea000383ffff */
[----:B------:R-:W-:Y:S05]  /*b9d0*/  BRA `(.L_x_155) ;  /* 0xffffff7400387947 */ /* 0x000fea000383ffff */
.L_x_55:
[----:B------:R-:W-:-:S07]  /*b9e0*/  MOV R0, UR4 ;  /* 0x0000000400007c02 */ /* 0x000fce0008000f00 */
.L_x_156:
[----:B-1----:R1:W2:Y:S02]  /*b9f0*/  SYNCS.PHASECHK.TRANS64.TRYWAIT P0, [R0+URZ+0xc0], R2 ;  /* 0x0000c002000075a7 */ /* 0x0022a400080011ff */
[----:B--2---:R-:W-:Y:S05]  /*ba00*/  @!P0 NANOSLEEP.SYNCS 0x989680 ;  /* 0x009896800000895d */ /* 0x004fea0003900000 */
[----:B------:R-:W2:Y:S02]  /*ba10*/  @!P0 SYNCS.PHASECHK.TRANS64 P0, [R0+URZ+0xc0], R2 ;  /* 0x0000c002000085a7 */ /* 0x000ea400080010ff */
[----:B--2---:R-:W-:Y:S05]  /*ba20*/  @!P0 BRA `(.L_x_156) ;  /* 0xfffffffc00f08947 */ /* 0x004fea000383ffff */
[----:B------:R-:W-:Y:S05]  /*ba30*/  BRA `(.L_x_54) ;  /* 0xffffff74008c7947 */ /* 0x000fea000383ffff */
.L_x_62:
[----:B-1----:R1:W2:Y:S02]  /*ba40*/  SYNCS.PHASECHK.TRANS64.TRYWAIT P1, [R0+URZ+0xb0], R2 ;  /* 0x0000b002000075a7 */ /* 0x0022a400080211ff */
[----:B--2---:R-:W-:Y:S05]  /*ba50*/  @!P1 NANOSLEEP.SYNCS 0x989680 ;  /* 0x009896800000995d */ /* 0x004fea0003900000 */
[----:B------:R-:W2:Y:S02]  /*ba60*/  @!P1 SYNCS.PHASECHK.TRANS64 P1, [R0+URZ+0xb0], R2 ;  /* 0x0000b002000095a7 */ /* 0x000ea400080210ff */
[----:B--2---:R-:W-:Y:S05]  /*ba70*/  @!P1 BRA `(.L_x_62) ;  /* 0xfffffffc00f09947 */ /* 0x004fea000383ffff */
[----:B------:R-:W-:Y:S05]  /*ba80*/  BRA `(.L_x_157) ;  /* 0xffffff7800f47947 */ /* 0x000fea000383ffff */
.L_x_63:
[----:B------:R-:W-:-:S07]  /*ba90*/  MOV R2, UR22 ;  /* 0x0000001600027c02 */ /* 0x000fce0008000f00 */
.L_x_158:
[----:B-1----:R1:W2:Y:S02]  /*baa0*/  SYNCS.PHASECHK.TRANS64.TRYWAIT P0, [R2+URZ+0xe0], R0 ;  /* 0x0000e000020075a7 */ /* 0x0022a400080011ff */
[----:B--2---:R-:W-:Y:S05]  /*bab0*/  @!P0 NANOSLEEP.SYNCS 0x989680 ;  /* 0x009896800000895d */ /* 0x004fea0003900000 */
[----:B------:R-:W2:Y:S02]  /*bac0*/  @!P0 SYNCS.PHASECHK.TRANS64 P0, [R2+URZ+0xe0], R0 ;  /* 0x0000e000020085a7 */ /* 0x000ea400080010ff */
[----:B--2---:R-:W-:Y:S05]  /*bad0*/  @!P0 BRA `(.L_x_158) ;  /* 0xfffffffc00f08947 */ /* 0x004fea000383ffff */
[----:B------:R-:W-:Y:S05]  /*bae0*/  BRA `(.L_x_159) ;  /* 0xffffff7c002c7947 */ /* 0x000fea000383ffff */
.L_x_66:
[----:B------:R-:W-:Y:S07]  /*baf0*/  MOV R0, UR5 ;  /* 0x0000000500007c02 */ /* 0x000fee0008000f00 */
.L_x_160:
[----:B-1----:R1:W2:Y:S02]  /*bb00*/  SYNCS.PHASECHK.TRANS64.TRYWAIT P0, [R0+URZ], R2 ;  /* 0x00000002000075a7 */ /* 0x0022a400080011ff */
[----:B--2---:R-:W-:Y:S05]  /*bb10*/  @!P0 NANOSLEEP.SYNCS 0x989680 ;  /* 0x009896800000895d */ /* 0x004fea0003900000 */
[----:B------:R-:W2:Y:S02]  /*bb20*/  @!P0 SYNCS.PHASECHK.TRANS64 P0, [R0+URZ], R2 ;  /* 0x00000002000085a7 */ /* 0x000ea400080010ff */
[----:B--2---:R-:W-:Y:S05]  /*bb30*/  @!P0 BRA `(.L_x_160) ;  /* 0xfffffffc00f08947 */ /* 0x004fea000383ffff */
[----:B------:R-:W-:Y:S05]  /*bb40*/  BRA `(.L_x_65) ;  /* 0xffffff7c00487947 */ /* 0x000fea000383ffff */
.L_x_69:
[----:B------:R-:W-:-:S07]  /*bb50*/  MOV R0, UR4 ;  /* 0x0000000400007c02 */ /* 0x000fce0008000f00 */
.L_x_161:
[----:B--2---:R2:W4:Y:S02]  /*bb60*/  SYNCS.PHASECHK.TRANS64.TRYWAIT P0, [R0+URZ], R2 ;  /* 0x00000002000075a7 */ /* 0x00452400080011ff */
[----:B----4-:R-:W-:Y:S05]  /*bb70*/  @!P0 NANOSLEEP.SYNCS 0x989680 ;  /* 0x009896800000895d */ /* 0x010fea0003900000 */
[----:B------:R-:W4:Y:S02]  /*bb80*/  @!P0 SYNCS.PHASECHK.TRANS64 P0, [R0+URZ], R2 ;  /* 0x00000002000085a7 */ /* 0x000f2400080010ff */
[----:B----4-:R-:W-:Y:S05]  /*bb90*/  @!P0 BRA `(.L_x_161) ;  /* 0xfffffffc00f08947 */ /* 0x010fea000383ffff */
[----:B------:R-:W-:Y:S05]  /*bba0*/  BRA `(.L_x_162) ;  /* 0xffffff7c00fc7947 */ /* 0x000fea000383ffff */
.L_x_70:
[----:B------:R-:W-:-:S07]  /*bbb0*/  MOV R0, UR4 ;  /* 0x0000000400007c02 */ /* 0x000fce0008000f00 */
.L_x_163:
[----:B-1----:R1:W2:Y:S02]  /*bbc0*/  SYNCS.PHASECHK.TRANS64.TRYWAIT P0, [R0+URZ], R2 ;  /* 0x00000002000075a7 */ /* 0x0022a400080011ff */
[----:B--2---:R-:W-:Y:S05]  /*bbd0*/  @!P0 NANOSLEEP.SYNCS 0x989680 ;  /* 0x009896800000895d */ /* 0x004fea0003900000 */
[----:B------:R-:W2:Y:S02]  /*bbe0*/  @!P0 SYNCS.PHASECHK.TRANS64 P0, [R0+URZ], R2 ;  /* 0x00000002000085a7 */ /* 0x000ea400080010ff */
[----:B--2---:R-:W-:Y:S05]  /*bbf0*/  @!P0 BRA `(.L_x_163) ;  /* 0xfffffffc00f08947 */ /* 0x004fea000383ffff */
[----:B------:R-:W-:Y:S05]  /*bc00*/  BRA `(.L_x_164) ;  /* 0xffffff8000087947 */ /* 0x000fea000383ffff */
.L_x_75:
[----:B--2---:R2:W3:Y:S02]  /*bc10*/  SYNCS.PHASECHK.TRANS64.TRYWAIT P0, [R12+URZ+0xb0], R0 ;  /* 0x0000b0000c0075a7 */ /* 0x0044e400080011ff */
[----:B---3--:R-:W-:Y:S05]  /*bc20*/  @!P0 NANOSLEEP.SYNCS 0x989680 ;  /* 0x009896800000895d */ /* 0x008fea0003900000 */
[----:B------:R-:W3:Y:S02]  /*bc30*/  @!P0 SYNCS.PHASECHK.TRANS64 P0, [R12+URZ+0xb0], R0 ;  /* 0x0000b0000c0085a7 */ /* 0x000ee400080010ff */
[----:B---3--:R-:W-:Y:S05]  /*bc40*/  @!P0 BRA `(.L_x_75) ;  /* 0xfffffffc00f08947 */ /* 0x008fea000383ffff */
[----:B------:R-:W-:Y:S05]  /*bc50*/  BRA `(.L_x_165) ;  /* 0xffffff8400387947 */ /* 0x000fea000383ffff */
.L_x_78:
[----:B--2---:R-:W-:Y:S07]  /*bc60*/  MOV R0, UR21 ;  /* 0x0000001500007c02 */ /* 0x004fee0008000f00 */
.L_x_166:
[----:B--2---:R2:W3:Y:S02]  /*bc70*/  SYNCS.PHASECHK.TRANS64.TRYWAIT P2, [R0+URZ+0xa8], R6 ;  /* 0x0000a806000075a7 */ /* 0x0044e400080411ff */
[----:B---3--:R-:W-:Y:S05]  /*bc80*/  @!P2 NANOSLEEP.SYNCS 0x989680 ;  /* 0x009896800000a95d */ /* 0x008fea0003900000 */
[----:B------:R-:W3:Y:S02]  /*bc90*/  @!P2 SYNCS.PHASECHK.TRANS64 P2, [R0+URZ+0xa8], R6 ;  /* 0x0000a8060000a5a7 */ /* 0x000ee400080410ff */
[----:B---3--:R-:W-:Y:S05]  /*bca0*/  @!P2 BRA `(.L_x_166) ;  /* 0xfffffffc00f0a947 */ /* 0x008fea000383ffff */
[----:B------:R-:W-:Y:S05]  /*bcb0*/  BRA `(.L_x_77) ;  /* 0xffffff8800a07947 */ /* 0x000fea000383ffff */
.L_x_81:
[----:B------:R-:W-:Y:S07]  /*bcc0*/  MOV R0, UR21 ;  /* 0x0000001500007c02 */ /* 0x000fee0008000f00 */
.L_x_167:
[----:B--2---:R2:W3:Y:S02]  /*bcd0*/  SYNCS.PHASECHK.TRANS64.TRYWAIT P0, [R0+URZ+0x80], R9 ;  /* 0x00008009000075a7 */ /* 0x0044e400080011ff */
[----:B---3--:R-:W-:Y:S05]  /*bce0*/  @!P0 NANOSLEEP.SYNCS 0x989680 ;  /* 0x009896800000895d */ /* 0x008fea0003900000 */
[----:B------:R-:W3:Y:S02]  /*bcf0*/  @!P0 SYNCS.PHASECHK.TRANS64 P0, [R0+URZ+0x80], R9 ;  /* 0x00008009000085a7 */ /* 0x000ee400080010ff */
[----:B---3--:R-:W-:Y:S05]  /*bd00*/  @!P0 BRA `(.L_x_167) ;  /* 0xfffffffc00f08947 */ /* 0x008fea000383ffff */
[----:B------:R-:W-:Y:S05]  /*bd10*/  BRA `(.L_x_168) ;  /* 0xffffff8800fc7947 */ /* 0x000fea000383ffff */
.L_x_82:
[----:B------:R-:W-:Y:S07]  /*bd20*/  MOV R0, UR21 ;  /* 0x0000001500007c02 */ /* 0x000fee0008000f00 */
.L_x_169:
[----:B--2---:R2:W3:Y:S02]  /*bd30*/  SYNCS.PHASECHK.TRANS64.TRYWAIT P0, [R0+URZ+0x88], R9 ;  /* 0x00008809000075a7 */ /* 0x0044e400080011ff */
[----:B---3--:R-:W-:Y:S05]  /*bd40*/  @!P0 NANOSLEEP.SYNCS 0x989680 ;  /* 0x009896800000895d */ /* 0x008fea0003900000 */
[----:B------:R-:W3:Y:S02]  /*bd50*/  @!P0 SYNCS.PHASECHK.TRANS64 P0, [R0+URZ+0x88], R9 ;  /* 0x00008809000085a7 */ /* 0x000ee400080010ff */
[----:B---3--:R-:W-:Y:S05]  /*bd60*/  @!P0 BRA `(.L_x_169) ;  /* 0xfffffffc00f08947 */ /* 0x008fea000383ffff */
[----:B------:R-:W-:Y:S05]  /*bd70*/  BRA `(.L_x_170) ;  /* 0xffffff8c00347947 */ /* 0x000fea000383ffff */
.L_x_83:
[----:B------:R-:W-:Y:S07]  /*bd80*/  MOV R0, UR21 ;  /* 0x0000001500007c02 */ /* 0x000fee0008000f00 */
.L_x_171:
[----:B--2---:R2:W3:Y:S02]  /*bd90*/  SYNCS.PHASECHK.TRANS64.TRYWAIT P0, [R0+URZ+0x90], R9 ;  /* 0x00009009000075a7 */ /* 0x0044e400080011ff */
[----:B---3--:R-:W-:Y:S05]  /*bda0*/  @!P0 NANOSLEEP.SYNCS 0x989680 ;  /* 0x009896800000895d */ /* 0x008fea0003900000 */
[----:B------:R-:W3:Y:S02]  /*bdb0*/  @!P0 SYNCS.PHASECHK.TRANS64 P0, [R0+URZ+0x90], R9 ;  /* 0x00009009000085a7 */ /* 0x000ee400080010ff */
[----:B---3--:R-:W-:Y:S05]  /*bdc0*/  @!P0 BRA `(.L_x_171) ;  /* 0xfffffffc00f08947 */ /* 0x008fea000383ffff */
[----:B------:R-:W-:Y:S05]  /*bdd0*/  BRA `(.L_x_172) ;  /* 0xffffff8c00787947 */ /* 0x000fea000383ffff */
.L_x_84:
[----:B------:R-:W-:Y:S07]  /*bde0*/  MOV R0, UR21 ;  /* 0x0000001500007c02 */ /* 0x000fee0008000f00 */
.L_x_173:
[----:B--2---:R2:W3:Y:S02]  /*bdf0*/  SYNCS.PHASECHK.TRANS64.TRYWAIT P0, [R0+URZ+0x98], R9 ;  /* 0x00009809000075a7 */ /* 0x0044e400080011ff */
[----:B---3--:R-:W-:Y:S05]  /*be00*/  @!P0 NANOSLEEP.SYNCS 0x989680 ;  /* 0x009896800000895d */ /* 0x008fea0003900000 */
[----:B------:R-:W3:Y:S02]  /*be10*/  @!P0 SYNCS.PHASECHK.TRANS64 P0, [R0+URZ+0x98], R9 ;  /* 0x00009809000085a7 */ /* 0x000ee400080010ff */
[----:B---3--:R-:W-:Y:S05]  /*be20*/  @!P0 BRA `(.L_x_173) ;  /* 0xfffffffc00f08947 */ /* 0x008fea000383ffff */
[----:B------:R-:W-:Y:S05]  /*be30*/  BRA `(.L_x_174) ;  /* 0xffffff8c00b87947 */ /* 0x000fea000383ffff */
.L_x_86:
[----:B------:R-:W-:-:S07]  /*be40*/  MOV R0, UR21 ;  /* 0x0000001500007c02 */ /* 0x000fce0008000f00 */
.L_x_175:
[----:B---3--:R3:W4:Y:S02]  /*be50*/  SYNCS.PHASECHK.TRANS64.TRYWAIT P0, [R0+URZ+0x80], R2 ;  /* 0x00008002000075a7 */ /* 0x00872400080011ff */
[----:B----4-:R-:W-:Y:S05]  /*be60*/  @!P0 NANOSLEEP.SYNCS 0x989680 ;  /* 0x009896800000895d */ /* 0x010fea0003900000 */
[----:B------:R-:W4:Y:S02]  /*be70*/  @!P0 SYNCS.PHASECHK.TRANS64 P0, [R0+URZ+0x80], R2 ;  /* 0x00008002000085a7 */ /* 0x000f2400080010ff */
[----:B----4-:R-:W-:Y:S05]  /*be80*/  @!P0 BRA `(.L_x_175) ;  /* 0xfffffffc00f08947 */ /* 0x010fea000383ffff */
[----:B------:R-:W-:Y:S05]  /*be90*/  BRA `(.L_x_176) ;  /* 0xffffff9000307947 */ /* 0x000fea000383ffff */
.L_x_87:
[----:B---3--:R-:W-:-:S07]  /*bea0*/  MOV R0, UR21 ;  /* 0x0000001500007c02 */ /* 0x008fce0008000f00 */
.L_x_177:
[----:B---3--:R3:W4:Y:S02]  /*beb0*/  SYNCS.PHASECHK.TRANS64.TRYWAIT P0, [R0+URZ+0x88], R2 ;  /* 0x00008802000075a7 */ /* 0x00872400080011ff */
[----:B----4-:R-:W-:Y:S05]  /*bec0*/  @!P0 NANOSLEEP.SYNCS 0x989680 ;  /* 0x009896800000895d */ /* 0x010fea0003900000 */
[----:B------:R-:W4:Y:S02]  /*bed0*/  @!P0 SYNCS.PHASECHK.TRANS64 P0, [R0+URZ+0x88], R2 ;  /* 0x00008802000085a7 */ /* 0x000f2400080010ff */
[----:B----4-:R-:W-:Y:S05]  /*bee0*/  @!P0 BRA `(.L_x_177) ;  /* 0xfffffffc00f08947 */ /* 0x010fea000383ffff */
[----:B------:R-:W-:Y:S05]  /*bef0*/  BRA `(.L_x_178) ;  /* 0xffffff9000207947 */ /* 0x000fea000383ffff */
.L_x_88:
[----:B---3--:R-:W-:-:S07]  /*bf00*/  MOV R0, UR21 ;  /* 0x0000001500007c02 */ /* 0x008fce0008000f00 */
.L_x_179:
[----:B---3--:R3:W4:Y:S02]  /*bf10*/  SYNCS.PHASECHK.TRANS64.TRYWAIT P0, [R0+URZ+0x90], R2 ;  /* 0x00009002000075a7 */ /* 0x00872400080011ff */
[----:B----4-:R-:W-:Y:S05]  /*bf20*/  @!P0 NANOSLEEP.SYNCS 0x989680 ;  /* 0x009896800000895d */ /* 0x010fea0003900000 */
[----:B------:R-:W4:Y:S02]  /*bf30*/  @!P0 SYNCS.PHASECHK.TRANS64 P0, [R0+URZ+0x90], R2 ;  /* 0x00009002000085a7 */ /* 0x000f2400080010ff */
[----:B----4-:R-:W-:Y:S05]  /*bf40*/  @!P0 BRA `(.L_x_179) ;  /* 0xfffffffc00f08947 */ /* 0x010fea000383ffff */
[----:B------:R-:W-:Y:S05]  /*bf50*/  BRA `(.L_x_180) ;  /* 0xffffff9000107947 */ /* 0x000fea000383ffff */
.L_x_90:
[----:B-1----:R1:W2:Y:S02]  /*bf60*/  SYNCS.PHASECHK.TRANS64.TRYWAIT P0, [R3+URZ+0xb0], R0 ;  /* 0x0000b000030075a7 */ /* 0x0022a400080011ff */
[----:B--2---:R-:W-:Y:S05]  /*bf70*/  @!P0 NANOSLEEP.SYNCS 0x989680 ;  /* 0x009896800000895d */ /* 0x004fea0003900000 */
[----:B------:R-:W2:Y:S02]  /*bf80*/  @!P0 SYNCS.PHASECHK.TRANS64 P0, [R3+URZ+0xb0], R0 ;  /* 0x0000b000030085a7 */ /* 0x000ea400080010ff */
[----:B--2---:R-:W-:Y:S05]  /*bf90*/  @!P0 BRA `(.L_x_90) ;  /* 0xfffffffc00f08947 */ /* 0x004fea000383ffff */
[----:B------:R-:W-:Y:S05]  /*bfa0*/  BRA `(.L_x_181) ;  /* 0xffffff9000dc7947 */ /* 0x000fea000383ffff */
.L_x_101:
[----:B-1----:R-:W-:Y:S04]  /*bfb0*/  MOV R2, UR44 ;  /* 0x0000002c00027c02 */ /* 0x002fe80008000f00 */
[----:B------:R1:W2:Y:S03]  /*bfc0*/  SYNCS.PHASECHK.TRANS64.TRYWAIT P1, [R2+URZ+0x60], R3 ;  /* 0x00006003020075a7 */ /* 0x0002a600080211ff */
[----:B--2---:R-:W-:Y:S05]  /*bfd0*/  @!P1 NANOSLEEP.SYNCS 0x989680 ;  /* 0x009896800000995d */ /* 0x004fea0003900000 */
[----:B------:R-:W2:Y:S02]  /*bfe0*/  @!P1 SYNCS.PHASECHK.TRANS64 P1, [R2+URZ+0x60], R3 ;  /* 0x00006003020095a7 */ /* 0x000ea400080210ff */
[----:B--2---:R-:W-:Y:S05]  /*bff0*/  @!P1 BRA `(.L_x_101) ;  /* 0xfffffffc00ec9947 */ /* 0x004fea000383ffff */
[----:B------:R-:W-:Y:S05]  /*c000*/  BRA `(.L_x_100) ;  /* 0xffffffa000b47947 */ /* 0x000fea000383ffff */
.L_x_103:
[----:B-1----:R1:W4:Y:S02]  /*c010*/  SYNCS.PHASECHK.TRANS64.TRYWAIT P0, [R74+URZ+0xd0], R0 ;  /* 0x0000d0004a0075a7 */ /* 0x00232400080011ff */
[----:B----4-:R-:W-:Y:S05]  /*c020*/  @!P0 NANOSLEEP.SYNCS 0x989680 ;  /* 0x009896800000895d */ /* 0x010fea0003900000 */
[----:B------:R-:W4:Y:S02]  /*c030*/  @!P0 SYNCS.PHASECHK.TRANS64 P0, [R74+URZ+0xd0], R0 ;  /* 0x0000d0004a0085a7 */ /* 0x000f2400080010ff */
[----:B----4-:R-:W-:Y:S05]  /*c040*/  @!P0 BRA `(.L_x_103) ;  /* 0xfffffffc00f08947 */ /* 0x010fea000383ffff */
[----:B------:R-:W-:Y:S05]  /*c050*/  BRA `(.L_x_102) ;  /* 0xffffffa000ec7947 */ /* 0x000fea000383ffff */
.L_x_112:
[----:B-1----:R1:W3:Y:S02]  /*c060*/  SYNCS.PHASECHK.TRANS64.TRYWAIT P0, [R2+URZ+0x60], R0 ;  /* 0x00006000020075a7 */ /* 0x0022e400080011ff */
[----:B---3--:R-:W-:Y:S05]  /*c070*/  @!P0 NANOSLEEP.SYNCS 0x989680 ;  /* 0x009896800000895d */ /* 0x008fea0003900000 */
[----:B------:R-:W3:Y:S02]  /*c080*/  @!P0 SYNCS.PHASECHK.TRANS64 P0, [R2+URZ+0x60], R0 ;  /* 0x00006000020085a7 */ /* 0x000ee400080010ff */
[----:B---3--:R-:W-:Y:S05]  /*c090*/  @!P0 BRA `(.L_x_112) ;  /* 0xfffffffc00f08947 */ /* 0x008fea000383ffff */
[----:B------:R-:W-:Y:S05]  /*c0a0*/  BRA `(.L_x_111) ;  /* 0xffffffb400987947 */ /* 0x000fea000383ffff */
.L_x_120:
[----:B-1----:R1:W2:Y:S02]  /*c0b0*/  SYNCS.PHASECHK.TRANS64.TRYWAIT P0, [R6+URZ+0x60], R5 ;  /* 0x00006005060075a7 */ /* 0x0022a400080011ff */
[----:B--2---:R-:W-:Y:S05]  /*c0c0*/  @!P0 NANOSLEEP.SYNCS 0x989680 ;  /* 0x009896800000895d */ /* 0x004fea0003900000 */
[----:B------:R-:W2:Y:S02]  /*c0d0*/  @!P0 SYNCS.PHASECHK.TRANS64 P0, [R6+URZ+0x60], R5 ;  /* 0x00006005060085a7 */ /* 0x000ea400080010ff */
[----:B--2---:R-:W-:Y:S05]  /*c0e0*/  @!P0 BRA `(.L_x_120) ;  /* 0xfffffffc00f08947 */ /* 0x004fea000383ffff */
[----:B------:R-:W-:Y:S05]  /*c0f0*/  BRA `(.L_x_119) ;  /* 0xffffffc800907947 */ /* 0x000fea000383ffff */
.L_x_128:
[----:B-1----:R1:W2:Y:S02]  /*c100*/  SYNCS.PHASECHK.TRANS64.TRYWAIT P0, [R3+URZ+0x60], R0 ;  /* 0x00006000030075a7 */ /* 0x0022a400080011ff */
[----:B--2---:R-:W-:Y:S05]  /*c110*/  @!P0 NANOSLEEP.SYNCS 0x989680 ;  /* 0x009896800000895d */ /* 0x004fea0003900000 */
[----:B------:R-:W2:Y:S02]  /*c120*/  @!P0 SYNCS.PHASECHK.TRANS64 P0, [R3+URZ+0x60], R0 ;  /* 0x00006000030085a7 */ /* 0x000ea400080010ff */
[----:B--2---:R-:W-:Y:S05]  /*c130*/  @!P0 BRA `(.L_x_128) ;  /* 0xfffffffc00f08947 */ /* 0x004fea000383ffff */
[----:B------:R-:W-:Y:S05]  /*c140*/  BRA `(.L_x_127) ;  /* 0xffffffdc00847947 */ /* 0x000fea000383ffff */
        .weak           $__internal_0_$__cuda_sm10x_tcgen05_guardrail_trap_col_being_dealloced_not_returned_by_alloc
        .type           $__internal_0_$__cuda_sm10x_tcgen05_guardrail_trap_col_being_dealloced_not_returned_by_alloc,@function
        .size           $__internal_0_$__cuda_sm10x_tcgen05_guardrail_trap_col_being_dealloced_not_returned_by_alloc,($__internal_1_$__cuda_sm10x_tcgen05_guardrail_trap_phase_invalid_during_alloc - $__internal_0_$__cuda_sm10x_tcgen05_guardrail_trap_col_being_dealloced_not_returned_by_alloc)
$__internal_0_$__cuda_sm10x_tcgen05_guardrail_trap_col_being_dealloced_not_returned_by_alloc:
[----:B------:R-:W-:Y:S05]  /*c150*/  BPT.TRAP 0x1 ;  /* 0x000000040000795c */ /* 0x000fea0000300000 */
[----:B------:R-:W-:-:S04]  /*c160*/  HFMA2 R3, -RZ, RZ, 0, 0 ;  /* 0x00000000ff037431 */ /* 0x000fc800000001ff */
[----:B------:R-:W-:Y:S05]  /*c170*/  RET.REL.NODEC R2 `(_ZN7cutlass13device_kernelINS_4gemm6kernel13GemmUniversalIN4cute5tupleIJiiiiEEENS1_10collective13CollectiveMmaINS1_35MainloopSm100TmaUmmaWarpSpecializedILi6ELi2ELi2ENS5_IJNS4_1CILi1EEENSA_ILi8EEESB_EEEEENS5_IJNSA_ILi128EEENSA_ILi256EEENSA_ILi32EEEEEENS_10bfloat16_tENS5_IJlSB_lEEESJ_SK_NS4_8TiledMMAINS4_8MMA_AtomIJNS4_20SM100_MMA_F16BF16_SSISJ_SJ_fLi128ELi256ELNS4_4UMMA5MajorE0ELSP_0ELNSO_7ScaleInE0ELSQ_0EEEEEENS4_6LayoutINS5_IJSB_SB_SB_EEENS5_IJNSA_ILi0EEESV_SV_EEEEENS5_IJNS4_10UnderscoreESY_SY_EEEEENS4_23SM90_TMA_LOAD_MULTICASTENS4_14ComposedLayoutINS4_7SwizzleILi2ELi4ELi3EEENS4_18smem_ptr_flag_bitsILi16EEENST_INS5_IJSC_SH_EEENS5_IJSH_SB_EEEEEEEvNS4_8identityENS4_13SM90_TMA_LOADES1A_vS1B_EENS_8epilogue10collective18CollectiveEpilogueINS1E_23Sm100TmaWarpSpecializedILi4ELi2ELi64ELb1ELb0EEEJSI_NS5_IJNST_ISF_SB_EENST_INSA_ILi64EEESB_EEEEESJ_SK_SJ_SK_NS1E_6fusion15FusionCallbacksIS1I_NS1N_17LinearCombinationISJ_fSJ_fLNS_15FloatRoundStyleE2EEESI_S1M_JEEENS4_5SM1004TMEM4LOAD26SM100_TMEM_LOAD_32dp32b64xES1C_NS12_INS13_ILi3ELi4ELi3EEES16_NST_INS5_IJSC_S1K_EEENS5_IJS1K_SB_EEEEEEENS4_39AutoVectorizingCopyWithAssumedAlignmentILi128EEENS4_14SM90_TMA_STOREES21_S23_S23_EEEvvEEEEvNT_6ParamsE) ;  /* 0xffffff3c02a07950 */ /* 0x000fea0003c3ffff */
        .weak           $__internal_1_$__cuda_sm10x_tcgen05_guardrail_trap_phase_invalid_during_alloc
        .type           $__internal_1_$__cuda_sm10x_tcgen05_guardrail_trap_phase_invalid_during_alloc,@function
        .size           $__internal_1_$__cuda_sm10x_tcgen05_guardrail_trap_phase_invalid_during_alloc,($__internal_2_$__cuda_sm10x_tcgen05_guardrail_trap_unallocated_columns_being_dealloced - $__internal_1_$__cuda_sm10x_tcgen05_guardrail_trap_phase_invalid_during_alloc)
$__internal_1_$__cuda_sm10x_tcgen05_guardrail_trap_phase_invalid_during_alloc:
[----:B------:R-:W-:Y:S05]  /*c180*/  BPT.TRAP 0x1 ;  /* 0x000000040000795c */ /* 0x000fea0000300000 */
[----:B------:R-:W-:-:S04]  /*c190*/  MOV R5, 0x0 ;  /* 0x0000000000057802 */ /* 0x000fc80000000f00 */
[----:B------:R-:W-:Y:S05]  /*c1a0*/  RET.REL.NODEC R4 `(_ZN7cutlass13device_kernelINS_4gemm6kernel13GemmUniversalIN4cute5tupleIJiiiiEEENS1_10collective13CollectiveMmaINS1_35MainloopSm100TmaUmmaWarpSpecializedILi6ELi2ELi2ENS5_IJNS4_1CILi1EEENSA_ILi8EEESB_EEEEENS5_IJNSA_ILi128EEENSA_ILi256EEENSA_ILi32EEEEEENS_10bfloat16_tENS5_IJlSB_lEEESJ_SK_NS4_8TiledMMAINS4_8MMA_AtomIJNS4_20SM100_MMA_F16BF16_SSISJ_SJ_fLi128ELi256ELNS4_4UMMA5MajorE0ELSP_0ELNSO_7ScaleInE0ELSQ_0EEEEEENS4_6LayoutINS5_IJSB_SB_SB_EEENS5_IJNSA_ILi0EEESV_SV_EEEEENS5_IJNS4_10UnderscoreESY_SY_EEEEENS4_23SM90_TMA_LOAD_MULTICASTENS4_14ComposedLayoutINS4_7SwizzleILi2ELi4ELi3EEENS4_18smem_ptr_flag_bitsILi16EEENST_INS5_IJSC_SH_EEENS5_IJSH_SB_EEEEEEEvNS4_8identityENS4_13SM90_TMA_LOADES1A_vS1B_EENS_8epilogue10collective18CollectiveEpilogueINS1E_23Sm100TmaWarpSpecializedILi4ELi2ELi64ELb1ELb0EEEJSI_NS5_IJNST_ISF_SB_EENST_INSA_ILi64EEESB_EEEEESJ_SK_SJ_SK_NS1E_6fusion15FusionCallbacksIS1I_NS1N_17LinearCombinationISJ_fSJ_fLNS_15FloatRoundStyleE2EEESI_S1M_JEEENS4_5SM1004TMEM4LOAD26SM100_TMEM_LOAD_32dp32b64xES1C_NS12_INS13_ILi3ELi4ELi3EEES16_NST_INS5_IJSC_S1K_EEENS5_IJS1K_SB_EEEEEEENS4_39AutoVectorizingCopyWithAssumedAlignmentILi128EEENS4_14SM90_TMA_STOREES21_S23_S23_EEEvvEEEEvNT_6ParamsE) ;  /* 0xffffff3c04947950 */ /* 0x000fea0003c3ffff */
        .weak           $__internal_2_$__cuda_sm10x_tcgen05_guardrail_trap_unallocated_columns_being_dealloced
        .type           $__internal_2_$__cuda_sm10x_tcgen05_guardrail_trap_unallocated_columns_being_dealloced,@function
        .size           $__internal_2_$__cuda_sm10x_tcgen05_guardrail_trap_unallocated_columns_being_dealloced,(.L_x_183 - $__internal_2_$__cuda_sm10x_tcgen05_guardrail_trap_unallocated_columns_being_dealloced)
$__internal_2_$__cuda_sm10x_tcgen05_guardrail_trap_unallocated_columns_being_dealloced:
[----:B------:R-:W-:Y:S05]  /*c1b0*/  BPT.TRAP 0x1 ;  /* 0x000000040000795c */ /* 0x000fea0000300000 */
[----:B------:R-:W-:-:S04]  /*c1c0*/  HFMA2 R3, -RZ, RZ, 0, 0 ;  /* 0x00000000ff037431 */ /* 0x000fc800000001ff */
[----:B------:R-:W-:Y:S05]  /*c1d0*/  RET.REL.NODEC R2 `(_ZN7cutlass13device_kernelINS_4gemm6kernel13GemmUniversalIN4cute5tupleIJiiiiEEENS1_10collective13CollectiveMmaINS1_35MainloopSm100TmaUmmaWarpSpecializedILi6ELi2ELi2ENS5_IJNS4_1CILi1EEENSA_ILi8EEESB_EEEEENS5_IJNSA_ILi128EEENSA_ILi256EEENSA_ILi32EEEEEENS_10bfloat16_tENS5_IJlSB_lEEESJ_SK_NS4_8TiledMMAINS4_8MMA_AtomIJNS4_20SM100_MMA_F16BF16_SSISJ_SJ_fLi128ELi256ELNS4_4UMMA5MajorE0ELSP_0ELNSO_7ScaleInE0ELSQ_0EEEEEENS4_6LayoutINS5_IJSB_SB_SB_EEENS5_IJNSA_ILi0EEESV_SV_EEEEENS5_IJNS4_10UnderscoreESY_SY_EEEEENS4_23SM90_TMA_LOAD_MULTICASTENS4_14ComposedLayoutINS4_7SwizzleILi2ELi4ELi3EEENS4_18smem_ptr_flag_bitsILi16EEENST_INS5_IJSC_SH_EEENS5_IJSH_SB_EEEEEEEvNS4_8identityENS4_13SM90_TMA_LOADES1A_vS1B_EENS_8epilogue10collective18CollectiveEpilogueINS1E_23Sm100TmaWarpSpecializedILi4ELi2ELi64ELb1ELb0EEEJSI_NS5_IJNST_ISF_SB_EENST_INSA_ILi64EEESB_EEEEESJ_SK_SJ_SK_NS1E_6fusion15FusionCallbacksIS1I_NS1N_17LinearCombinationISJ_fSJ_fLNS_15FloatRoundStyleE2EEESI_S1M_JEEENS4_5SM1004TMEM4LOAD26SM100_TMEM_LOAD_32dp32b64xES1C_NS12_INS13_ILi3ELi4ELi3EEES16_NST_INS5_IJSC_S1K_EEENS5_IJS1K_SB_EEEEEEENS4_39AutoVectorizingCopyWithAssumedAlignmentILi128EEENS4_14SM90_TMA_STOREES21_S23_S23_EEEvvEEEEvNT_6ParamsE) ;  /* 0xffffff3c02887950 */ /* 0x000fea0003c3ffff */
.L_x_182:
[----:B------:R-:W-:-:S00]  /*c1e0*/  BRA `(.L_x_182) ;  /* 0xfffffffc00fc7947 */ /* 0x000fc0000383ffff */
[----:B------:R-:W-:-:S00]  /*c1f0*/  NOP ;  /* 0x0000000000007918 */ /* 0x000fc00000000000 */
        /* <DEDUP_REMOVED lines=8> */
.L_x_183:


//--------------------- .nv.global.init           --------------------------
	.section	.nv.global.init,"aw",@progbits
.nv.global.init:
	.type		$str$27,@object
	.size		$str$27,($str$28 - $str$27)
$str$27:
        /*0000*/ 	.byte	0x28, 0x61, 0x64, 0x64, 0x72, 0x65, 0x73, 0x73, 0x20, 0x26, 0x20, 0x6d, 0x61, 0x73, 0x6b, 0x29
        /*0010*/ 	.byte	0x20, 0x3d, 0x3d, 0x20, 0x30, 0x00
	.type		$str$28,@object
	.size		$str$28,($str$26 - $str$28)
$str$28:
        /*0016*/ 	.byte	0x2f, 0x74, 0x6d, 0x70, 0x2f, 0x63, 0x75, 0x74, 0x6c, 0x61, 0x73, 0x73, 0x5f, 0x73, 0x77, 0x65
        /*0026*/ 	.byte	0x65, 0x70, 0x5f, 0x73, 0x72, 0x63, 0x2f, 0x69, 0x6e, 0x63, 0x6c, 0x75, 0x64, 0x65, 0x2f, 0x63
        /*0036*/ 	.byte	0x75, 0x74, 0x65, 0x2f, 0x70, 0x6f, 0x69, 0x6e, 0x74, 0x65, 0x72, 0x5f, 0x66, 0x6c, 0x61, 0x67
        /*0046*/ 	.byte	0x67, 0x65, 0x64, 0x2e, 0x68, 0x70, 0x70, 0x00
	.type		$str$26,@object
	.size		$str$26,($str$25 - $str$26)
$str$26:
        /*004e*/ 	.byte	0x2f, 0x74, 0x6d, 0x70, 0x2f, 0x63, 0x75, 0x74, 0x6c, 0x61, 0x73, 0x73, 0x5f, 0x73, 0x77, 0x65
        /*005e*/ 	.byte	0x65, 0x70, 0x5f, 0x73, 0x72, 0x63, 0x2f, 0x69, 0x6e, 0x63, 0x6c, 0x75, 0x64, 0x65, 0x2f, 0x63
        /*006e*/ 	.byte	0x75, 0x74, 0x65, 0x2f, 0x61, 0x74, 0x6f, 0x6d, 0x2f, 0x63, 0x6f, 0x70, 0x79, 0x5f, 0x74, 0x72
        /*007e*/ 	.byte	0x61, 0x69, 0x74, 0x73, 0x5f, 0x73, 0x6d, 0x31, 0x30, 0x30, 0x2e, 0x68, 0x70, 0x70, 0x00
	.type		$str$25,@object
	.size		$str$25,(__unnamed_1 - $str$25)
$str$25:
        /*008d*/ 	.byte	0x28, 0x28, 0x75, 0x69, 0x6e, 0x74, 0x33, 0x32, 0x5f, 0x74, 0x28, 0x74, 0x68, 0x72, 0x65, 0x61
        /*009d*/ 	.byte	0x64, 0x49, 0x64, 0x78, 0x2e, 0x78, 0x29, 0x20, 0x2f, 0x20, 0x33, 0x32, 0x29, 0x20, 0x25, 0x20
        /*00ad*/ 	.byte	0x34, 0x29, 0x20, 0x3d, 0x3d, 0x20, 0x28, 0x28, 0x28, 0x74, 0x6d, 0x65, 0x6d, 0x5f, 0x61, 0x64
        /*00bd*/ 	.byte	0x64, 0x72, 0x20, 0x3e, 0x3e, 0x20, 0x31, 0x36, 0x29, 0x20, 0x2f, 0x20, 0x33, 0x32, 0x29, 0x20
        /*00cd*/ 	.byte	0x25, 0x20, 0x34, 0x29, 0x00
	.type		__unnamed_1,@object
	.size		__unnamed_1,(__unnamed_2 - __unnamed_1)
__unnamed_1:
        /*00d2*/ 	.byte	0x61, 0x75, 0x74, 0x6f, 0x20, 0x63, 0x75, 0x74, 0x65, 0x3a, 0x3a, 0x61, 0x73, 0x5f, 0x70, 0x6f
        /* <DEDUP_REMOVED lines=24> */
        /*0262*/ 	.byte	0x38, 0x31, 0x39, 0x32, 0x3e, 0x3e, 0x3e, 0x3e, 0x5d, 0x00
	.type		__unnamed_2,@object
	.size		__unnamed_2,(.L_2 - __unnamed_2)
__unnamed_2:
        /* <DEDUP_REMOVED lines=43> */
        /*051c*/ 	.byte	0x74, 0x65, 0x3a, 0x3a, 0x43, 0x3c, 0x30, 0x3e, 0x3e, 0x3e, 0x3e, 0x5d, 0x00
.L_2:


//--------------------- .nv.shared._ZN7cutlass13device_kernelINS_4gemm6kernel13GemmUniversalIN4cute5tupleIJiiiiEEENS1_10collective13CollectiveMmaINS1_35MainloopSm100TmaUmmaWarpSpecializedILi6ELi2ELi2ENS5_IJNS4_1CILi1EEENSA_ILi8EEESB_EEEEENS5_IJNSA_ILi128EEENSA_ILi256EEENSA_ILi32EEEEEENS_10bfloat16_tENS5_IJlSB_lEEESJ_SK_NS4_8TiledMMAINS4_8MMA_AtomIJNS4_20SM100_MMA_F16BF16_SSISJ_SJ_fLi128ELi256ELNS4_4UMMA5MajorE0ELSP_0ELNSO_7ScaleInE0ELSQ_0EEEEEENS4_6LayoutINS5_IJSB_SB_SB_EEENS5_IJNSA_ILi0EEESV_SV_EEEEENS5_IJNS4_10UnderscoreESY_SY_EEEEENS4_23SM90_TMA_LOAD_MULTICASTENS4_14ComposedLayoutINS4_7SwizzleILi2ELi4ELi3EEENS4_18smem_ptr_flag_bitsILi16EEENST_INS5_IJSC_SH_EEENS5_IJSH_SB_EEEEEEEvNS4_8identityENS4_13SM90_TMA_LOADES1A_vS1B_EENS_8epilogue10collective18CollectiveEpilogueINS1E_23Sm100TmaWarpSpecializedILi4ELi2ELi64ELb1ELb0EEEJSI_NS5_IJNST_ISF_SB_EENST_INSA_ILi64EEESB_EEEEESJ_SK_SJ_SK_NS1E_6fusion15FusionCallbacksIS1I_NS1N_17LinearCombinationISJ_fSJ_fLNS_15FloatRoundStyleE2EEESI_S1M_JEEENS4_5SM1004TMEM4LOAD26SM100_TMEM_LOAD_32dp32b64xES1C_NS12_INS13_ILi3ELi4ELi3EEES16_NST_INS5_IJSC_S1K_EEENS5_IJS1K_SB_EEEEEEENS4_39AutoVectorizingCopyWithAssumedAlignmentILi128EEENS4_14SM90_TMA_STOREES21_S23_S23_EEEvvEEEEvNT_6ParamsE --------------------------
	.section	.nv.shared._ZN7cutlass13device_kernelINS_4gemm6kernel13GemmUniversalIN4cute5tupleIJiiiiEEENS1_10collective13CollectiveMmaINS1_35MainloopSm100TmaUmmaWarpSpecializedILi6ELi2ELi2ENS5_IJNS4_1CILi1EEENSA_ILi8EEESB_EEEEENS5_IJNSA_ILi128EEENSA_ILi256EEENSA_ILi32EEEEEENS_10bfloat16_tENS5_IJlSB_lEEESJ_SK_NS4_8TiledMMAINS4_8MMA_AtomIJNS4_20SM100_MMA_F16BF16_SSISJ_SJ_fLi128ELi256ELNS4_4UMMA5MajorE0ELSP_0ELNSO_7ScaleInE0ELSQ_0EEEEEENS4_6LayoutINS5_IJSB_SB_SB_EEENS5_IJNSA_ILi0EEESV_SV_EEEEENS5_IJNS4_10UnderscoreESY_SY_EEEEENS4_23SM90_TMA_LOAD_MULTICASTENS4_14ComposedLayoutINS4_7SwizzleILi2ELi4ELi3EEENS4_18smem_ptr_flag_bitsILi16EEENST_INS5_IJSC_SH_EEENS5_IJSH_SB_EEEEEEEvNS4_8identityENS4_13SM90_TMA_LOADES1A_vS1B_EENS_8epilogue10collective18CollectiveEpilogueINS1E_23Sm100TmaWarpSpecializedILi4ELi2ELi64ELb1ELb0EEEJSI_NS5_IJNST_ISF_SB_EENST_INSA_ILi64EEESB_EEEEESJ_SK_SJ_SK_NS1E_6fusion15FusionCallbacksIS1I_NS1N_17LinearCombinationISJ_fSJ_fLNS_15FloatRoundStyleE2EEESI_S1M_JEEENS4_5SM1004TMEM4LOAD26SM100_TMEM_LOAD_32dp32b64xES1C_NS12_INS13_ILi3ELi4ELi3EEES16_NST_INS5_IJSC_S1K_EEENS5_IJS1K_SB_EEEEEEENS4_39AutoVectorizingCopyWithAssumedAlignmentILi128EEENS4_14SM90_TMA_STOREES21_S23_S23_EEEvvEEEEvNT_6ParamsE,"aw",@nobits
	.sectionflags	@""
	.align	16
	.zero		1024


//--------------------- .nv.shared.reserved.0     --------------------------
	.section	.nv.shared.reserved.0,"aw",@nobits
	.weak		__nv_reservedSMEM_offset_0_alias
	.size		__nv_reservedSMEM_offset_0_alias, 0, 64
	.other		__nv_reservedSMEM_offset_0_alias,@"STO_CUDA_RESERVED_SHARED STV_DEFAULT"
__nv_reservedSMEM_offset_0_alias:
	.zero		0
.nv.shared.reserved.0:
	.zero		64
	.weak		__nv_reservedSMEM_tcgen05_partition
	.type		__nv_reservedSMEM_tcgen05_partition,@object
	.size		__nv_reservedSMEM_tcgen05_partition,(.L_0 - __nv_reservedSMEM_tcgen05_partition)
__nv_reservedSMEM_tcgen05_partition:
	.zero		32
.L_0:


//--------------------- .nv.global                --------------------------
	.section	.nv.global,"aw",@nobits
.nv.global:
	.type		_ZN40_INTERNAL_5a2f8f5d_4_k_cu_96cb961b_232784cute1_E,@object
	.size		_ZN40_INTERNAL_5a2f8f5d_4_k_cu_96cb961b_232784cute1_E,(_ZN40_INTERNAL_5a2f8f5d_4_k_cu_96cb961b_232784cuda3std3__45__cpo6cbeginE - _ZN40_INTERNAL_5a2f8f5d_4_k_cu_96cb961b_232784cute1_E)
_ZN40_INTERNAL_5a2f8f5d_4_k_cu_96cb961b_232784cute1_E:
	.zero		1
	.type		_ZN40_INTERNAL_5a2f8f5d_4_k_cu_96cb961b_232784cuda3std3__45__cpo6cbeginE,@object
	.size		_ZN40_INTERNAL_5a2f8f5d_4_k_cu_96cb961b_232784cuda3std3__45__cpo6cbeginE,(_ZN40_INTERNAL_5a2f8f5d_4_k_cu_96cb961b_232784cuda3std3__48in_placeE - _ZN40_INTERNAL_5a2f8f5d_4_k_cu_96cb961b_232784cuda3std3__45__cpo6cbeginE)
_ZN40_INTERNAL_5a2f8f5d_4_k_cu_96cb961b_232784cuda3std3__45__cpo6cbeginE:
	.zero		1
	.type		_ZN40_INTERNAL_5a2f8f5d_4_k_cu_96cb961b_232784cuda3std3__48in_placeE,@object
	.size		_ZN40_INTERNAL_5a2f8f5d_4_k_cu_96cb961b_232784cuda3std3__48in_placeE,(_ZN40_INTERNAL_5a2f8f5d_4_k_cu_96cb961b_232784cuda3std6ranges3__45__cpo9iter_moveE - _ZN40_INTERNAL_5a2f8f5d_4_k_cu_96cb961b_232784cuda3std3__48in_placeE)
_ZN40_INTERNAL_5a2f8f5d_4_k_cu_96cb961b_232784cuda3std3__48in_placeE:
	.zero		1
	.type		_ZN40_INTERNAL_5a2f8f5d_4_k_cu_96cb961b_232784cuda3std6ranges3__45__cpo9iter_moveE,@object
	.size		_ZN40_INTERNAL_5a2f8f5d_4_k_cu_96cb961b_232784cuda3std6ranges3__45__cpo9iter_moveE,(_ZN40_INTERNAL_5a2f8f5d_4_k_cu_96cb961b_232784cuda3std3__45__cpo5beginE - _ZN40_INTERNAL_5a2f8f5d_4_k_cu_96cb961b_232784cuda3std6ranges3__45__cpo9iter_moveE)
_ZN40_INTERNAL_5a2f8f5d_4_k_cu_96cb961b_232784cuda3std6ranges3__45__cpo9iter_moveE:
	.zero		1
	.type		_ZN40_INTERNAL_5a2f8f5d_4_k_cu_96cb961b_232784cuda3std3__45__cpo5beginE,@object
	.size		_ZN40_INTERNAL_5a2f8f5d_4_k_cu_96cb961b_232784cuda3std3__45__cpo5beginE,(_ZN40_INTERNAL_5a2f8f5d_4_k_cu_96cb961b_232784cuda3std3__442_GLOBAL__N__5a2f8f5d_4_k_cu_96cb961b_232786ignoreE - _ZN40_INTERNAL_5a2f8f5d_4_k_cu_96cb961b_232784cuda3std3__45__cpo5beginE)
_ZN40_INTERNAL_5a2f8f5d_4_k_cu_96cb961b_232784cuda3std3__45__cpo5beginE:
	.zero		1
	.type		_ZN40_INTERNAL_5a2f8f5d_4_k_cu_96cb961b_232784cuda3std3__442_GLOBAL__N__5a2f8f5d_4_k_cu_96cb961b_232786ignoreE,@object
	.size		_ZN40_INTERNAL_5a2f8f5d_4_k_cu_96cb961b_232784cuda3std3__442_GLOBAL__N__5a2f8f5d_4_k_cu_96cb961b_232786ignoreE,(_ZN40_INTERNAL_5a2f8f5d_4_k_cu_96cb961b_232784cute7productE - _ZN40_INTERNAL_5a2f8f5d_4_k_cu_96cb961b_232784cuda3std3__442_GLOBAL__N__5a2f8f5d_4_k_cu_96cb961b_232786ignoreE)
_ZN40_INTERNAL_5a2f8f5d_4_k_cu_96cb961b_232784cuda3std3__442_GLOBAL__N__5a2f8f5d_4_k_cu_96cb961b_232786ignoreE:
	.zero		1
	.type		_ZN40_INTERNAL_5a2f8f5d_4_k_cu_96cb961b_232784cute7productE,@object
	.size		_ZN40_INTERNAL_5a2f8f5d_4_k_cu_96cb961b_232784cute7productE,(_ZN40_INTERNAL_5a2f8f5d_4_k_cu_96cb961b_232784cuda3std3__45__cpo3endE - _ZN40_INTERNAL_5a2f8f5d_4_k_cu_96cb961b_232784cute7productE)
_ZN40_INTERNAL_5a2f8f5d_4_k_cu_96cb961b_232784cute7productE:
	.zero		1
	.type		_ZN40_INTERNAL_5a2f8f5d_4_k_cu_96cb961b_232784cuda3std3__45__cpo3endE,@object
	.size		_ZN40_INTERNAL_5a2f8f5d_4_k_cu_96cb961b_232784cuda3std3__45__cpo3endE,(_ZN40_INTERNAL_5a2f8f5d_4_k_cu_96cb961b_232784cuda3std3__419piecewise_constructE - _ZN40_INTERNAL_5a2f8f5d_4_k_cu_96cb961b_232784cuda3std3__45__cpo3endE)
_ZN40_INTERNAL_5a2f8f5d_4_k_cu_96cb961b_232784cuda3std3__45__cpo3endE:
	.zero		1
	.type		_ZN40_INTERNAL_5a2f8f5d_4_k_cu_96cb961b_232784cuda3std3__419piecewise_constructE,@object
	.size		_ZN40_INTERNAL_5a2f8f5d_4_k_cu_96cb961b_232784cuda3std3__419piecewise_constructE,(_ZN40_INTERNAL_5a2f8f5d_4_k_cu_96cb961b_232784cuda3std3__45__cpo4cendE - _ZN40_INTERNAL_5a2f8f5d_4_k_cu_96cb961b_232784cuda3std3__419piecewise_constructE)
_ZN40_INTERNAL_5a2f8f5d_4_k_cu_96cb961b_232784cuda3std3__419piecewise_constructE:
	.zero		1
	.type		_ZN40_INTERNAL_5a2f8f5d_4_k_cu_96cb961b_232784cuda3std3__45__cpo4cendE,@object
	.size		_ZN40_INTERNAL_5a2f8f5d_4_k_cu_96cb961b_232784cuda3std3__45__cpo4cendE,(_ZN40_INTERNAL_5a2f8f5d_4_k_cu_96cb961b_232784cuda3std6ranges3__45__cpo4swapE - _ZN40_INTERNAL_5a2f8f5d_4_k_cu_96cb961b_232784cuda3std3__45__cpo4cendE)
_ZN40_INTERNAL_5a2f8f5d_4_k_cu_96cb961b_232784cuda3std3__45__cpo4cendE:
	.zero		1
	.type		_ZN40_INTERNAL_5a2f8f5d_4_k_cu_96cb961b_232784cuda3std6ranges3__45__cpo4swapE,@object
	.size		_ZN40_INTERNAL_5a2f8f5d_4_k_cu_96cb961b_232784cuda3std6ranges3__45__cpo4swapE,(.L_10 - _ZN40_INTERNAL_5a2f8f5d_4_k_cu_96cb961b_232784cuda3std6ranges3__45__cpo4swapE)
_ZN40_INTERNAL_5a2f8f5d_4_k_cu_96cb961b_232784cuda3std6ranges3__45__cpo4swapE:
	.zero		1
.L_10:


//--------------------- .nv.constant0._ZN7cutlass13device_kernelINS_4gemm6kernel13GemmUniversalIN4cute5tupleIJiiiiEEENS1_10collective13CollectiveMmaINS1_35MainloopSm100TmaUmmaWarpSpecializedILi6ELi2ELi2ENS5_IJNS4_1CILi1EEENSA_ILi8EEESB_EEEEENS5_IJNSA_ILi128EEENSA_ILi256EEENSA_ILi32EEEEEENS_10bfloat16_tENS5_IJlSB_lEEESJ_SK_NS4_8TiledMMAINS4_8MMA_AtomIJNS4_20SM100_MMA_F16BF16_SSISJ_SJ_fLi128ELi256ELNS4_4UMMA5MajorE0ELSP_0ELNSO_7ScaleInE0ELSQ_0EEEEEENS4_6LayoutINS5_IJSB_SB_SB_EEENS5_IJNSA_ILi0EEESV_SV_EEEEENS5_IJNS4_10UnderscoreESY_SY_EEEEENS4_23SM90_TMA_LOAD_MULTICASTENS4_14ComposedLayoutINS4_7SwizzleILi2ELi4ELi3EEENS4_18smem_ptr_flag_bitsILi16EEENST_INS5_IJSC_SH_EEENS5_IJSH_SB_EEEEEEEvNS4_8identityENS4_13SM90_TMA_LOADES1A_vS1B_EENS_8epilogue10collective18CollectiveEpilogueINS1E_23Sm100TmaWarpSpecializedILi4ELi2ELi64ELb1ELb0EEEJSI_NS5_IJNST_ISF_SB_EENST_INSA_ILi64EEESB_EEEEESJ_SK_SJ_SK_NS1E_6fusion15FusionCallbacksIS1I_NS1N_17LinearCombinationISJ_fSJ_fLNS_15FloatRoundStyleE2EEESI_S1M_JEEENS4_5SM1004TMEM4LOAD26SM100_TMEM_LOAD_32dp32b64xES1C_NS12_INS13_ILi3ELi4ELi3EEES16_NST_INS5_IJSC_S1K_EEENS5_IJS1K_SB_EEEEEEENS4_39AutoVectorizingCopyWithAssumedAlignmentILi128EEENS4_14SM90_TMA_STOREES21_S23_S23_EEEvvEEEEvNT_6ParamsE --------------------------
	.section	.nv.constant0._ZN7cutlass13device_kernelINS_4gemm6kernel13GemmUniversalIN4cute5tupleIJiiiiEEENS1_10collective13CollectiveMmaINS1_35MainloopSm100TmaUmmaWarpSpecializedILi6ELi2ELi2ENS5_IJNS4_1CILi1EEENSA_ILi8EEESB_EEEEENS5_IJNSA_ILi128EEENSA_ILi256EEENSA_ILi32EEEEEENS_10bfloat16_tENS5_IJlSB_lEEESJ_SK_NS4_8TiledMMAINS4_8MMA_AtomIJNS4_20SM100_MMA_F16BF16_SSISJ_SJ_fLi128ELi256ELNS4_4UMMA5MajorE0ELSP_0ELNSO_7ScaleInE0ELSQ_0EEEEEENS4_6LayoutINS5_IJSB_SB_SB_EEENS5_IJNSA_ILi0EEESV_SV_EEEEENS5_IJNS4_10UnderscoreESY_SY_EEEEENS4_23SM90_TMA_LOAD_MULTICASTENS4_14ComposedLayoutINS4_7SwizzleILi2ELi4ELi3EEENS4_18smem_ptr_flag_bitsILi16EEENST_INS5_IJSC_SH_EEENS5_IJSH_SB_EEEEEEEvNS4_8identityENS4_13SM90_TMA_LOADES1A_vS1B_EENS_8epilogue10collective18CollectiveEpilogueINS1E_23Sm100TmaWarpSpecializedILi4ELi2ELi64ELb1ELb0EEEJSI_NS5_IJNST_ISF_SB_EENST_INSA_ILi64EEESB_EEEEESJ_SK_SJ_SK_NS1E_6fusion15FusionCallbacksIS1I_NS1N_17LinearCombinationISJ_fSJ_fLNS_15FloatRoundStyleE2EEESI_S1M_JEEENS4_5SM1004TMEM4LOAD26SM100_TMEM_LOAD_32dp32b64xES1C_NS12_INS13_ILi3ELi4ELi3EEES16_NST_INS5_IJSC_S1K_EEENS5_IJS1K_SB_EEEEEEENS4_39AutoVectorizingCopyWithAssumedAlignmentILi128EEENS4_14SM90_TMA_STOREES21_S23_S23_EEEvvEEEEvNT_6ParamsE,"a",@progbits
	.sectionflags	@""
	.align	4
.nv.constant0._ZN7cutlass13device_kernelINS_4gemm6kernel13GemmUniversalIN4cute5tupleIJiiiiEEENS1_10collective13CollectiveMmaINS1_35MainloopSm100TmaUmmaWarpSpecializedILi6ELi2ELi2ENS5_IJNS4_1CILi1EEENSA_ILi8EEESB_EEEEENS5_IJNSA_ILi128EEENSA_ILi256EEENSA_ILi32EEEEEENS_10bfloat16_tENS5_IJlSB_lEEESJ_SK_NS4_8TiledMMAINS4_8MMA_AtomIJNS4_20SM100_MMA_F16BF16_SSISJ_SJ_fLi128ELi256ELNS4_4UMMA5MajorE0ELSP_0ELNSO_7ScaleInE0ELSQ_0EEEEEENS4_6LayoutINS5_IJSB_SB_SB_EEENS5_IJNSA_ILi0EEESV_SV_EEEEENS5_IJNS4_10UnderscoreESY_SY_EEEEENS4_23SM90_TMA_LOAD_MULTICASTENS4_14ComposedLayoutINS4_7SwizzleILi2ELi4ELi3EEENS4_18smem_ptr_flag_bitsILi16EEENST_INS5_IJSC_SH_EEENS5_IJSH_SB_EEEEEEEvNS4_8identityENS4_13SM90_TMA_LOADES1A_vS1B_EENS_8epilogue10collective18CollectiveEpilogueINS1E_23Sm100TmaWarpSpecializedILi4ELi2ELi64ELb1ELb0EEEJSI_NS5_IJNST_ISF_SB_EENST_INSA_ILi64EEESB_EEEEESJ_SK_SJ_SK_NS1E_6fusion15FusionCallbacksIS1I_NS1N_17LinearCombinationISJ_fSJ_fLNS_15FloatRoundStyleE2EEESI_S1M_JEEENS4_5SM1004TMEM4LOAD26SM100_TMEM_LOAD_32dp32b64xES1C_NS12_INS13_ILi3ELi4ELi3EEES16_NST_INS5_IJSC_S1K_EEENS5_IJS1K_SB_EEEEEEENS4_39AutoVectorizingCopyWithAssumedAlignmentILi128EEENS4_14SM90_TMA_STOREES21_S23_S23_EEEvvEEEEvNT_6ParamsE:
	.zero		2944


//--------------------- SYMBOLS --------------------------

	.type		.nv.reservedSmem.offset0,@object
	.size		.nv.reservedSmem.offset0,0x4
	.type		.nv.reservedSmem.cap,@object
	.size		.nv.reservedSmem.cap,0x4
	.type		__assertfail,@function
